def matmul_kernel(
    a_ptr,
    b_ptr,
    c_ptr,
    M,
    N,
    K,
    stride_am,
    stride_ak,
    stride_bk,
    stride_bn,
    stride_cm,
    stride_cn,
    BLOCK_M: tl.constexpr,
    BLOCK_N: tl.constexpr,
    BLOCK_K: tl.constexpr,
    GROUP_M: tl.constexpr,
):
    pid = tl.program_id(axis=0)
    num_pid_m = tl.cdiv(M, BLOCK_M)
    num_pid_n = tl.cdiv(N, BLOCK_N)
    num_pid_in_group = GROUP_M * num_pid_n
    group_id = pid // num_pid_in_group
    first_pid_m = group_id * GROUP_M
    group_size_m = min(num_pid_m - first_pid_m, GROUP_M)
    pid_m = first_pid_m + ((pid % num_pid_in_group) % group_size_m)
    pid_n = (pid % num_pid_in_group) // group_size_m

    offs_am = (pid_m * BLOCK_M + tl.arange(0, BLOCK_M)) % M
    offs_bn = (pid_n * BLOCK_N + tl.arange(0, BLOCK_N)) % N
    offs_k = tl.arange(0, BLOCK_K)
    a_ptrs = a_ptr + offs_am[:, None] * stride_am + offs_k[None, :] * stride_ak
    b_ptrs = b_ptr + offs_k[:, None] * stride_bk + offs_bn[None, :] * stride_bn

    acc = tl.zeros((BLOCK_M, BLOCK_N), dtype=tl.float32)
    for kk in range(0, tl.cdiv(K, BLOCK_K)):
        a = tl.load(a_ptrs, mask=offs_k[None, :] < K - kk * BLOCK_K, other=0.0)
        b = tl.load(b_ptrs, mask=offs_k[:, None] < K - kk * BLOCK_K, other=0.0)
        acc = tl.dot(a, b, acc)
        a_ptrs += BLOCK_K * stride_ak
        b_ptrs += BLOCK_K * stride_bk

    c = acc.to(c_ptr.dtype.element_ty)
    offs_cm = pid_m * BLOCK_M + tl.arange(0, BLOCK_M)
    offs_cn = pid_n * BLOCK_N + tl.arange(0, BLOCK_N)
    c_ptrs = c_ptr + offs_cm[:, None] * stride_cm + offs_cn[None, :] * stride_cn
    mask = (offs_cm[:, None] < M) & (offs_cn[None, :] < N)
    tl.store(c_ptrs, c, mask=mask)

# config = {"BLOCK_K": 64, "BLOCK_M": 256, "BLOCK_N": 64, "GROUP_M": 8, "arch": "sm_100", "dtype": "fp32", "num_ctas": 1, "num_stages": 6, "num_warps": 4}
# arch = sm_100


// ===== COMPILED SASS (sm_100a) =====

	.target	sm_100a

	.elftype	@"ET_EXEC"


//--------------------- .note.nv.tkinfo           --------------------------
	.section	.note.nv.tkinfo,"",@"SHT_NOTE"
	.sectionflags	@"SHF_NOTE_NV_TKINFO"
	.tkinfo
        /*0018*/ 	.word	0x00000081
        /*0030*/ 	.string	""
        /*0030*/ 	.string	"ptxas-blackwell"
        /*0030*/ 	.string	"Cuda compilation tools, release 12.9, V12.9.86"
        /*0030*/ 	.string	"Build cuda_12.9.r12.9/compiler.36037853_0"
        /*0030*/ 	.string	"-v  -suppress-debug-info  -lineinfo  -arch sm_100a "



//--------------------- .note.nv.cuver            --------------------------
	.section	.note.nv.cuver,"",@"SHT_NOTE"
	.sectionflags	@"SHF_NOTE_NV_CUVER"
        /*0018*/ 	.short	0x0001
        /*001a*/ 	.short	0x0064
        /*001c*/ 	.short	0x0001
        /*001e*/ 	.short	0x0000
        /*0020*/ 	.short	0x0001
        /*0022*/ 	.short	0x0000


//--------------------- .nv.info                  --------------------------
	.section	.nv.info,"",@"SHT_CUDA_INFO"
	.align	4


	//----- nvinfo : EIATTR_REGCOUNT
	.align		4
        /*0000*/ 	.byte	0x04, 0x2f
        /*0002*/ 	.short	(.L_4 - .L_3)
	.align		4
.L_3:
        /*0004*/ 	.word	index@(matmul_kernel)
        /*0008*/ 	.word	0x000000ff


	//----- nvinfo : EIATTR_FRAME_SIZE
	.align		4
.L_4:
        /*000c*/ 	.byte	0x04, 0x11
        /*000e*/ 	.short	(.L_6 - .L_5)
	.align		4
.L_5:
        /*0010*/ 	.word	index@($__internal_2_$__cuda_sm10x_tcgen05_guardrail_trap_unallocated_columns_being_dealloced)
        /*0014*/ 	.word	0x00000600


	//----- nvinfo : EIATTR_FRAME_SIZE
	.align		4
.L_6:
        /*0018*/ 	.byte	0x04, 0x11
        /*001a*/ 	.short	(.L_8 - .L_7)
	.align		4
.L_7:
        /*001c*/ 	.word	index@($__internal_1_$__cuda_sm10x_tcgen05_guardrail_trap_phase_invalid_during_alloc)
        /*0020*/ 	.word	0x00000600


	//----- nvinfo : EIATTR_FRAME_SIZE
	.align		4
.L_8:
        /*0024*/ 	.byte	0x04, 0x11
        /*0026*/ 	.short	(.L_10 - .L_9)
	.align		4
.L_9:
        /*0028*/ 	.word	index@($__internal_0_$__cuda_sm10x_tcgen05_guardrail_trap_col_being_dealloced_not_returned_by_alloc)
        /*002c*/ 	.word	0x00000600


	//----- nvinfo : EIATTR_FRAME_SIZE
	.align		4
.L_10:
        /*0030*/ 	.byte	0x04, 0x11
        /*0032*/ 	.short	(.L_12 - .L_11)
	.align		4
.L_11:
        /*0034*/ 	.word	index@(matmul_kernel)
        /*0038*/ 	.word	0x00000600


	//----- nvinfo : EIATTR_MIN_STACK_SIZE
	.align		4
.L_12:
        /*003c*/ 	.byte	0x04, 0x12
        /*003e*/ 	.short	(.L_14 - .L_13)
	.align		4
.L_13:
        /*0040*/ 	.word	index@(matmul_kernel)
        /*0044*/ 	.word	0x00000600
.L_14:


//--------------------- .nv.info.matmul_kernel    --------------------------
	.section	.nv.info.matmul_kernel,"",@"SHT_CUDA_INFO"
	.sectionflags	@""
	.align	4


	//----- nvinfo : EIATTR_CUDA_API_VERSION
	.align		4
        /*0000*/ 	.byte	0x04, 0x37
        /*0002*/ 	.short	(.L_16 - .L_15)
.L_15:
        /*0004*/ 	.word	0x00000081


	//----- nvinfo : EIATTR_KPARAM_INFO
	.align		4
.L_16:
        /*0008*/ 	.byte	0x04, 0x17
        /*000a*/ 	.short	(.L_18 - .L_17)
.L_17:
        /*000c*/ 	.word	0x00000000
        /*0010*/ 	.short	0x000d
        /*0012*/ 	.short	0x0048
        /*0014*/ 	.byte	0x00, 0xf4, 0x21, 0x00


	//----- nvinfo : EIATTR_KPARAM_INFO
	.align		4
.L_18:
        /*0018*/ 	.byte	0x04, 0x17
        /*001a*/ 	.short	(.L_20 - .L_19)
.L_19:
        /*001c*/ 	.word	0x00000000
        /*0020*/ 	.short	0x000c
        /*0022*/ 	.short	0x0040
        /*0024*/ 	.byte	0x00, 0xf4, 0x21, 0x00


	//----- nvinfo : EIATTR_KPARAM_INFO
	.align		4
.L_20:
        /*0028*/ 	.byte	0x04, 0x17
        /*002a*/ 	.short	(.L_22 - .L_21)
.L_21:
        /*002c*/ 	.word	0x00000000
        /*0030*/ 	.short	0x000b
        /*0032*/ 	.short	0x0038
        /*0034*/ 	.byte	0x00, 0xf0, 0x11, 0x00


	//----- nvinfo : EIATTR_KPARAM_INFO
	.align		4
.L_22:
        /*0038*/ 	.byte	0x04, 0x17
        /*003a*/ 	.short	(.L_24 - .L_23)
.L_23:
        /*003c*/ 	.word	0x00000000
        /*0040*/ 	.short	0x000a
        /*0042*/ 	.short	0x0034
        /*0044*/ 	.byte	0x00, 0xf0, 0x11, 0x00


	//----- nvinfo : EIATTR_KPARAM_INFO
	.align		4
.L_24:
        /*0048*/ 	.byte	0x04, 0x17
        /*004a*/ 	.short	(.L_26 - .L_25)
.L_25:
        /*004c*/ 	.word	0x00000000
        /*0050*/ 	.short	0x0009
        /*0052*/ 	.short	0x0030
        /*0054*/ 	.byte	0x00, 0xf0, 0x11, 0x00


	//----- nvinfo : EIATTR_KPARAM_INFO
	.align		4
.L_26:
        /*0058*/ 	.byte	0x04, 0x17
        /*005a*/ 	.short	(.L_28 - .L_27)
.L_27:
        /*005c*/ 	.word	0x00000000
        /*0060*/ 	.short	0x0008
        /*0062*/ 	.short	0x002c
        /*0064*/ 	.byte	0x00, 0xf0, 0x11, 0x00


	//----- nvinfo : EIATTR_KPARAM_INFO
	.align		4
.L_28:
        /*0068*/ 	.byte	0x04, 0x17
        /*006a*/ 	.short	(.L_30 - .L_29)
.L_29:
        /*006c*/ 	.word	0x00000000
        /*0070*/ 	.short	0x0007
        /*0072*/ 	.short	0x0028
        /*0074*/ 	.byte	0x00, 0xf0, 0x11, 0x00


	//----- nvinfo : EIATTR_KPARAM_INFO
	.align		4
.L_30:
        /*0078*/ 	.byte	0x04, 0x17
        /*007a*/ 	.short	(.L_32 - .L_31)
.L_31:
        /*007c*/ 	.word	0x00000000
        /*0080*/ 	.short	0x0006
        /*0082*/ 	.short	0x0024
        /*0084*/ 	.byte	0x00, 0xf0, 0x11, 0x00


	//----- nvinfo : EIATTR_KPARAM_INFO
	.align		4
.L_32:
        /*0088*/ 	.byte	0x04, 0x17
        /*008a*/ 	.short	(.L_34 - .L_33)
.L_33:
        /*008c*/ 	.word	0x00000000
        /*0090*/ 	.short	0x0005
        /*0092*/ 	.short	0x0020
        /*0094*/ 	.byte	0x00, 0xf0, 0x11, 0x00


	//----- nvinfo : EIATTR_KPARAM_INFO
	.align		4
.L_34:
        /*0098*/ 	.byte	0x04, 0x17
        /*009a*/ 	.short	(.L_36 - .L_35)
.L_35:
        /*009c*/ 	.word	0x00000000
        /*00a0*/ 	.short	0x0004
        /*00a2*/ 	.short	0x001c
        /*00a4*/ 	.byte	0x00, 0xf0, 0x11, 0x00


	//----- nvinfo : EIATTR_KPARAM_INFO
	.align		4
.L_36:
        /*00a8*/ 	.byte	0x04, 0x17
        /*00aa*/ 	.short	(.L_38 - .L_37)
.L_37:
        /*00ac*/ 	.word	0x00000000
        /*00b0*/ 	.short	0x0003
        /*00b2*/ 	.short	0x0018
        /*00b4*/ 	.byte	0x00, 0xf0, 0x11, 0x00


	//----- nvinfo : EIATTR_KPARAM_INFO
	.align		4
.L_38:
        /*00b8*/ 	.byte	0x04, 0x17
        /*00ba*/ 	.short	(.L_40 - .L_39)
.L_39:
        /*00bc*/ 	.word	0x00000000
        /*00c0*/ 	.short	0x0002
        /*00c2*/ 	.short	0x0010
        /*00c4*/ 	.byte	0x00, 0xf4, 0x21, 0x00


	//----- nvinfo : EIATTR_KPARAM_INFO
	.align		4
.L_40:
        /*00c8*/ 	.byte	0x04, 0x17
        /*00ca*/ 	.short	(.L_42 - .L_41)
.L_41:
        /*00cc*/ 	.word	0x00000000
        /*00d0*/ 	.short	0x0001
        /*00d2*/ 	.short	0x0008
        /*00d4*/ 	.byte	0x00, 0xf4, 0x21, 0x00


	//----- nvinfo : EIATTR_KPARAM_INFO
	.align		4
.L_42:
        /*00d8*/ 	.byte	0x04, 0x17
        /*00da*/ 	.short	(.L_44 - .L_43)
.L_43:
        /*00dc*/ 	.word	0x00000000
        /*00e0*/ 	.short	0x0000
        /*00e2*/ 	.short	0x0000
        /*00e4*/ 	.byte	0x00, 0xf4, 0x21, 0x00


	//----- nvinfo : EIATTR_AT_ENTRY_FRAGMENTS
	.align		4
.L_44:
        /*00e8*/ 	.byte	0x04, 0x4f
        /*00ea*/ 	.short	(.L_46 - .L_45)


	//   ....[0]....
.L_45:
        /*00ec*/ 	.word	0x00000004


	//----- nvinfo : EIATTR_RESERVED_SMEM_USED
	.align		4
.L_46:
        /*00f0*/ 	.byte	0x01, 0x41
	.zero		2


	//----- nvinfo : EIATTR_SPARSE_MMA_MASK
	.align		4
        /*00f4*/ 	.byte	0x03, 0x50
        /*00f6*/ 	.short	0x0000


	//----- nvinfo : EIATTR_TCGEN05_1CTA_USED
	.align		4
        /*00f8*/ 	.byte	0x01, 0x51
	.zero		2


	//----- nvinfo : EIATTR_MAXREG_COUNT
	.align		4
        /*00fc*/ 	.byte	0x03, 0x1b
        /*00fe*/ 	.short	0x00ff


	//----- nvinfo : EIATTR_NUM_BARRIERS
	.align		4
        /*0100*/ 	.byte	0x02, 0x4c
        /*0102*/ 	.byte	0x01
	.zero		1


	//----- nvinfo : EIATTR_ANNOTATIONS
	.align		4
        /*0104*/ 	.byte	0x04, 0x55
        /*0106*/ 	.short	(.L_48 - .L_47)


	//   ....[0]....
.L_47:
        /*0108*/ 	.word	0x00000001
        /*010c*/ 	.byte	0x10, 0x0a, 0x00, 0x00, 0x01, 0x00, 0x00, 0x00, 0x50, 0x0a, 0x00, 0x00, 0x01, 0x00, 0x00, 0x00
        /* <DEDUP_REMOVED lines=824> */
        /*349c*/ 	.byte	0xe0, 0xee, 0x01, 0x00


	//----- nvinfo : EIATTR_INT_WARP_WIDE_INSTR_OFFSETS
	.align		4
.L_48:
        /*34a0*/ 	.byte	0x04, 0x31
        /*34a2*/ 	.short	(.L_50 - .L_49)


	//   ....[0]....
.L_49:
        /*34a4*/ 	.word	0x00002cb0


	//   ....[1]....
        /*34a8*/ 	.word	0x00002d00


	//   ....[2]....
        /*34ac*/ 	.word	0x00002dd0


	//   ....[3]....
        /*34b0*/ 	.word	0x00021550


	//   ....[4]....
        /*34b4*/ 	.word	0x000215a0


	//----- nvinfo : EIATTR_COOP_GROUP_MASK_REGIDS
	.align		4
.L_50:
        /*34b8*/ 	.byte	0x04, 0x29
        /*34ba*/ 	.short	(.L_52 - .L_51)


	//   ....[0]....
.L_51:
        /*34bc*/ 	.word	0xffffffff


	//   ....[1]....
        /*34c0*/ 	.word	0xffffffff


	//   ....[2]....
        /*34c4*/ 	.word	0xffffffff


	//   ....[3]....
        /*34c8*/ 	.word	0xffffffff


	//----- nvinfo : EIATTR_COOP_GROUP_INSTR_OFFSETS
	.align		4
.L_52:
        /*34cc*/ 	.byte	0x04, 0x28
        /*34ce*/ 	.short	(.L_54 - .L_53)


	//   ....[0]....
.L_53:
        /*34d0*/ 	.word	0x00000070


	//   ....[1]....
        /*34d4*/ 	.word	0x00000330


	//   ....[2]....
        /*34d8*/ 	.word	0x000213e0


	//   ....[3]....
        /*34dc*/ 	.word	0x00021650


	//----- nvinfo : EIATTR_VRC_CTA_INIT_COUNT
	.align		4
.L_54:
        /*34e0*/ 	.byte	0x02, 0x4a
        /*34e2*/ 	.byte	0x80
	.zero		1


	//----- nvinfo : EIATTR_MBARRIER_INSTR_OFFSETS
	.align		4
        /*34e4*/ 	.byte	0x04, 0x39
        /*34e6*/ 	.short	(.L_56 - .L_55)


	//   ....[0]....
.L_55:
        /*34e8*/ 	.word	0x00002e70
        /*34ec*/ 	.word	0x000000ff
        /*34f0*/ 	.word	0x00000000
        /*34f4*/ 	.short	0x0100
        /*34f6*/ 	.byte	0x04
	.zero		1


	//   ....[1]....
        /*34f8*/ 	.word	0x00002f20
        /*34fc*/ 	.word	0x000000ff
        /*3500*/ 	.word	0x00068008
        /*3504*/ 	.short	0x0100
        /*3506*/ 	.byte	0x09
	.zero		1


	//   ....[2]....
        /*3508*/ 	.word	0x00017f50
        /*350c*/ 	.word	0x000000ff
        /*3510*/ 	.word	0x00000000
        /*3514*/ 	.short	0x010a
        /*3516*/ 	.byte	0x04
	.zero		1


	//   ....[3]....
        /*3518*/ 	.word	0x0001ee90
        /*351c*/ 	.word	0x000000ff
        /*3520*/ 	.word	0x00000000
        /*3524*/ 	.short	0x010a
        /*3526*/ 	.byte	0x04
	.zero		1


	//   ....[4]....
        /*3528*/ 	.word	0x0001ef00
        /*352c*/ 	.word	0x000000ff
        /*3530*/ 	.word	0x00068000
        /*3534*/ 	.short	0x0108
        /*3536*/ 	.byte	0x09
	.zero		1


	//   ....[5]....
        /*3538*/ 	.word	0x0001ef30
        /*353c*/ 	.word	0x000000ff
        /*3540*/ 	.word	0x00068008
        /*3544*/ 	.short	0x0108
        /*3546*/ 	.byte	0x09
	.zero		1


	//   ....[6]....
        /*3548*/ 	.word	0x00021670
        /*354c*/ 	.word	0x000000ff
        /*3550*/ 	.word	0x00000000
        /*3554*/ 	.short	0x010a
        /*3556*/ 	.byte	0x04
	.zero		1


	//   ....[7]....
        /*3558*/ 	.word	0x000216a0
        /*355c*/ 	.word	0x000000ff
        /*3560*/ 	.word	0x00000000
        /*3564*/ 	.short	0x010a
        /*3566*/ 	.byte	0x04
	.zero		1


	//----- nvinfo : EIATTR_NUM_MBARRIERS
	.align		4
.L_56:
        /*3568*/ 	.byte	0x03, 0x38
        /*356a*/ 	.short	0x0002


	//----- nvinfo : EIATTR_EXIT_INSTR_OFFSETS
	.align		4
        /*356c*/ 	.byte	0x04, 0x1c
        /*356e*/ 	.short	(.L_58 - .L_57)


	//   ....[0]....
.L_57:
        /*3570*/ 	.word	0x00021660


	//----- nvinfo : EIATTR_REQNTID
	.align		4
.L_58:
        /*3574*/ 	.byte	0x04, 0x10
        /*3576*/ 	.short	(.L_60 - .L_59)
.L_59:
        /*3578*/ 	.word	0x00000080
        /*357c*/ 	.word	0x00000001
        /*3580*/ 	.word	0x00000001


	//----- nvinfo : EIATTR_CRS_STACK_SIZE
	.align		4
.L_60:
        /*3584*/ 	.byte	0x04, 0x1e
        /*3586*/ 	.short	(.L_62 - .L_61)
.L_61:
        /*3588*/ 	.word	0x00000000


	//----- nvinfo : EIATTR_CBANK_PARAM_SIZE
	.align		4
.L_62:
        /*358c*/ 	.byte	0x03, 0x19
        /*358e*/ 	.short	0x0050


	//----- nvinfo : EIATTR_PARAM_CBANK
	.align		4
        /*3590*/ 	.byte	0x04, 0x0a
        /*3592*/ 	.short	(.L_64 - .L_63)
	.align		4
.L_63:
        /*3594*/ 	.word	index@(.nv.constant0.matmul_kernel)
        /*3598*/ 	.short	0x0380
        /*359a*/ 	.short	0x0050


	//----- nvinfo : EIATTR_SW_WAR
	.align		4
.L_64:
        /*359c*/ 	.byte	0x04, 0x36
        /*359e*/ 	.short	(.L_66 - .L_65)
.L_65:
        /*35a0*/ 	.word	0x00000008
.L_66:


//--------------------- .nv.compat                --------------------------
	.section	.nv.compat,"",@"SHT_CUDA_COMPAT_INFO"
	.align	4
        /*0000*/ 	.byte	0x02, 0x02, 0x02, 0x00, 0x02, 0x05, 0x05, 0x00, 0x02, 0x03, 0x00, 0x00, 0x02, 0x06, 0x01, 0x00


//--------------------- .nv.callgraph             --------------------------
	.section	.nv.callgraph,"",@"SHT_CUDA_CALLGRAPH"
	.align	4
	.sectionentsize	8
	.align		4
        /*0000*/ 	.word	0x00000000
	.align		4
        /*0004*/ 	.word	0xffffffff
	.align		4
        /*0008*/ 	.word	0x00000000
	.align		4
        /*000c*/ 	.word	0xfffffffe
	.align		4
        /*0010*/ 	.word	0x00000000
	.align		4
        /*0014*/ 	.word	0xfffffffd
	.align		4
        /*0018*/ 	.word	0x00000000
	.align		4
        /*001c*/ 	.word	0xfffffffc


//--------------------- .text.matmul_kernel       --------------------------
	.section	.text.matmul_kernel,"ax",@progbits
	.align	128
        .global         matmul_kernel
        .type           matmul_kernel,@function
        .size           matmul_kernel,(.L_x_21 - matmul_kernel)
        .other          matmul_kernel,@"STO_CUDA_ENTRY STV_DEFAULT"
matmul_kernel:
.text.matmul_kernel:
[----:B------:R-:W1:Y:S01]  /*0000*/  LDC R1, c[0x0][0x37c] ;  /* 0x0000df00ff017b82 */ /* 0x000e620000000800 */
[----:B------:R-:W2:Y:S01]  /*0010*/  S2R R0, SR_TID.X ;  /* 0x0000000000007919 */ /* 0x000ea20000002100 */
[----:B-1----:R-:W-:Y:S01]  /*0020*/  VIADD R1, R1, 0xfffffa00 ;  /* 0xfffffa0001017836 */ /* 0x002fe20000000000 */
[----:B--2---:R-:W-:-:S13]  /*0030*/  ISETP.GE.U32.AND P0, PT, R0, 0x20, PT ;  /* 0x000000200000780c */ /* 0x004fda0003f06070 */
[----:B------:R-:W-:Y:S02]  /*0040*/  VOTEU.ANY UP0, P0 ;  /* 0x0000000000ff7886 */ /* 0x000fe40000000100 */
[----:B------:R-:W-:Y:S05]  /*0050*/  BRA.U UP0, `(.L_x_0) ;  /* 0x0000000100b87547 */ /* 0x000fea000b800000 */
[----:B------:R-:W1:Y:S01]  /*0060*/  S2UR UR6, SR_CgaCtaId ;  /* 0x00000000000679c3 */ /* 0x000e620000008800 */
[----:B------:R-:W-:Y:S01]  /*0070*/  NOP ;  /* 0x0000000000007918 */ /* 0x000fe20000000000 */
[----:B------:R-:W-:Y:S02]  /*0080*/  UMOV UR4, 0x40 ;  /* 0x0000004000047882 */ /* 0x000fe40000000000 */
[----:B-1----:R-:W-:-:S09]  /*0090*/  ULEA UR4, UR6, UR4, 0x18 ;  /* 0x0000000406047291 */ /* 0x002fd2000f8ec0ff */
[----:B------:R-:W1:Y:S01]  /*00a0*/  LDS.U8 R0, [UR4] ;  /* 0x00000004ff007984 */ /* 0x000e620008000000 */
[----:B------:R-:W-:Y:S02]  /*00b0*/  UMOV UR4, 0x400 ;  /* 0x0000040000047882 */ /* 0x000fe40000000000 */
[----:B------:R-:W-:Y:S01]  /*00c0*/  ULEA UR4, UR6, UR4, 0x18 ;  /* 0x0000000406047291 */ /* 0x000fe2000f8ec0ff */
[----:B-1----:R-:W-:-:S13]  /*00d0*/  ISETP.NE.AND P0, PT, R0, RZ, PT ;  /* 0x000000ff0000720c */ /* 0x002fda0003f05270 */
[----:B------:R-:W-:Y:S05]  /*00e0*/  @P0 BRA `(.L_x_1) ;  /* 0x00000000007c0947 */ /* 0x000fea0003800000 */
[----:B------:R-:W-:-:S13]  /*00f0*/  ELECT P0, URZ, PT ;  /* 0x0000000000ff782f */ /* 0x000fda0003800000 */
[----:B------:R-:W-:Y:S05]  /*0100*/  @!P0 BRA `(.L_x_2) ;  /* 0x0000000000848947 */ /* 0x000fea0003800000 */
[----:B------:R-:W-:Y:S01]  /*0110*/  UMOV UR5, 0x8 ;  /* 0x0000000800057882 */ /* 0x000fe20000000000 */
[----:B------:R-:W-:Y:S02]  /*0120*/  IMAD.MOV.U32 R4, RZ, RZ, 0x1 ;  /* 0x00000001ff047424 */ /* 0x000fe400078e00ff */
[----:B------:R-:W-:Y:S02]  /*0130*/  IMAD.MOV.U32 R5, RZ, RZ, 0xff ;  /* 0x000000ffff057424 */ /* 0x000fe400078e00ff */
[----:B------:R-:W-:Y:S04]  /*0140*/  DEPBAR.LE SB1, 0x36 ;  /* 0x00009d800000791a */ /* 0x000fe80000000000 */
[----:B------:R-:W1:Y:S02]  /*0150*/  UTCATOMSWS.FIND_AND_SET.ALIGN UP1, UR5, UR5 ;  /* 0x00000005000575e3 */ /* 0x000e640008020800 */
[----:B-1----:R-:W-:-:S04]  /*0160*/  PLOP3.LUT P0, PT, PT, PT, UP1, 0x80, 0x8 ;  /* 0x000000000008781c */ /* 0x002fc80003f0f018 */
[----:B------:R-:W-:-:S04]  /*0170*/  SEL R0, RZ, 0xffffffff, !P0 ;  /* 0xffffffffff007807 */ /* 0x000fc80004000000 */
[----:B------:R-:W-:Y:S01]  /*0180*/  ISETP.NE.AND P0, PT, R0, RZ, PT ;  /* 0x000000ff0000720c */ /* 0x000fe20003f05270 */
[----:B------:R-:W-:-:S12]  /*0190*/  IMAD.U32 R0, RZ, RZ, UR5 ;  /* 0x00000005ff007e24 */ /* 0x000fd8000f8e00ff */
[----:B------:R-:W-:Y:S05]  /*01a0*/  @P0 BRA `(.L_x_3) ;  /* 0x0000000000240947 */ /* 0x000fea0003800000 */
.L_x_4:
[----:B------:R-:W-:Y:S05]  /*01b0*/  NANOSLEEP 0x64 ;  /* 0x000000640000795d */ /* 0x000fea0003800000 */
[----:B------:R-:W-:-:S05]  /*01c0*/  UMOV UR5, 0x8 ;  /* 0x0000000800057882 */ /* 0x000fca0000000000 */
[----:B------:R-:W-:Y:S04]  /*01d0*/  DEPBAR.LE SB1, 0x36 ;  /* 0x00009d800000791a */ /* 0x000fe80000000000 */
[----:B------:R-:W1:Y:S02]  /*01e0*/  UTCATOMSWS.FIND_AND_SET.ALIGN UP1, UR5, UR5 ;  /* 0x00000005000575e3 */ /* 0x000e640008020800 */
[----:B-1----:R-:W-:-:S04]  /*01f0*/  PLOP3.LUT P0, PT, PT, PT, UP1, 0x80, 0x8 ;  /* 0x000000000008781c */ /* 0x002fc80003f0f018 */
[----:B------:R-:W-:-:S04]  /*0200*/  SEL R0, RZ, 0xffffffff, !P0 ;  /* 0xffffffffff007807 */ /* 0x000fc80004000000 */
[----:B------:R-:W-:Y:S02]  /*0210*/  ISETP.NE.AND P0, PT, R0, RZ, PT ;  /* 0x000000ff0000720c */ /* 0x000fe40003f05270 */
[----:B------:R-:W-:-:S11]  /*0220*/  MOV R0, UR5 ;  /* 0x0000000500007c02 */ /* 0x000fd60008000f00 */
[----:B------:R-:W-:Y:S05]  /*0230*/  @!P0 BRA `(.L_x_4) ;  /* 0xfffffffc00dc8947 */ /* 0x000fea000383ffff */
.L_x_3:
[C---:B------:R-:W-:Y:S01]  /*0240*/  VIADD R3, R0.reuse, 0x10 ;  /* 0x0000001000037836 */ /* 0x040fe20000000000 */
[----:B------:R-:W-:Y:S01]  /*0250*/  UMOV UR5, 0x50 ;  /* 0x0000005000057882 */ /* 0x000fe20000000000 */
[----:B------:R-:W-:Y:S01]  /*0260*/  SHF.L.U32 R2, R5, R0, RZ ;  /* 0x0000000005027219 */ /* 0x000fe200000006ff */
[----:B------:R-:W-:Y:S01]  /*0270*/  ULEA UR5, UR6, UR5, 0x18 ;  /* 0x0000000506057291 */ /* 0x000fe2000f8ec0ff */
[----:B------:R-:W-:Y:S01]  /*0280*/  IMAD.SHL.U32 R0, R0, 0x20, RZ ;  /* 0x0000002000007824 */ /* 0x000fe200078e00ff */
[----:B------:R-:W-:-:S04]  /*0290*/  SHF.L.U32 R3, R4, R3, RZ ;  /* 0x0000000304037219 */ /* 0x000fc800000006ff */
[----:B------:R-:W-:-:S05]  /*02a0*/  LOP3.LUT R2, R3, R2, RZ, 0xfc, !PT ;  /* 0x0000000203027212 */ /* 0x000fca00078efcff */
[----:B------:R1:W-:Y:S04]  /*02b0*/  ATOMS.OR RZ, [UR5], R2 ;  /* 0x00000002ffff798c */ /* 0x0003e8000b000005 */
[----:B------:R1:W-:Y:S01]  /*02c0*/  STS [UR4], R0 ;  /* 0x00000000ff007988 */ /* 0x0003e20008000804 */
[----:B------:R-:W-:Y:S05]  /*02d0*/  BRA `(.L_x_2) ;  /* 0x0000000000107947 */ /* 0x000fea0003800000 */
.L_x_1:
[----:B------:R-:W-:Y:S01]  /*02e0*/  IMAD.MOV.U32 R0, RZ, RZ, -0x1 ;  /* 0xffffffffff007424 */ /* 0x000fe200078e00ff */
[----:B------:R-:W-:-:S04]  /*02f0*/  MOV R2, 0x320 ;  /* 0x0000032000027802 */ /* 0x000fc80000000f00 */
[----:B------:R1:W-:Y:S03]  /*0300*/  STS [UR4], R0 ;  /* 0x00000000ff007988 */ /* 0x0003e60008000804 */
[----:B-1----:R-:W-:Y:S05]  /*0310*/  CALL.REL.NOINC `($__internal_1_$__cuda_sm10x_tcgen05_guardrail_trap_phase_invalid_during_alloc) ;  /* 0x0000021000f87944 */ /* 0x002fea0003c00000 */
.L_x_2:
[----:B------:R-:W-:Y:S05]  /*0320*/  WARPSYNC.ALL ;  /* 0x0000000000007948 */ /* 0x000fea0003800000 */
[----:B------:R-:W-:Y:S01]  /*0330*/  NOP ;  /* 0x0000000000007918 */ /* 0x000fe20000000000 */
.L_x_0:
[----:B------:R-:W2:Y:S01]  /*0340*/  LDC.64 R4, c[0x0][0x398] ;  /* 0x0000e600ff047b82 */ /* 0x000ea20000000a00 */
[----:B------:R-:W3:Y:S01]  /*0350*/  S2R R7, SR_CTAID.X ;  /* 0x0000000000077919 */ /* 0x000ee20000002500 */
[----:B------:R-:W4:Y:S01]  /*0360*/  LDCU.64 UR6, c[0x0][0x3a8] ;  /* 0x00007500ff0677ac */ /* 0x000f220008000a00 */
[----:B------:R-:W5:Y:S01]  /*0370*/  S2R R252, SR_TID.X ;  /* 0x0000000000fc7919 */ /* 0x000f620000002100 */
[----:B------:R-:W1:Y:S04]  /*0380*/  LDCU.128 UR12, c[0x0][0x380] ;  /* 0x00007000ff0c77ac */ /* 0x000e680008000c00 */
[----:B------:R-:W1:Y:S01]  /*0390*/  S2UR UR5, SR_CgaCtaId ;  /* 0x00000000000579c3 */ /* 0x000e620000008800 */
[----:B------:R-:W1:Y:S01]  /*03a0*/  LDCU UR16, c[0x0][0x3b0] ;  /* 0x00007600ff1077ac */ /* 0x000e620008000800 */
[----:B------:R-:W-:Y:S01]  /*03b0*/  UMOV UR9, 0x400 ;  /* 0x0000040000097882 */ /* 0x000fe20000000000 */
[----:B------:R-:W1:Y:S05]  /*03c0*/  LDCU UR11, c[0x0][0x3a4] ;  /* 0x00007480ff0b77ac */ /* 0x000e6a0008000800 */
[----:B------:R-:W4:Y:S01]  /*03d0*/  LDC R135, c[0x0][0x3a0] ;  /* 0x0000e800ff877b82 */ /* 0x000f220000000800 */
[----:B------:R-:W1:Y:S02]  /*03e0*/  LDCU.64 UR28, c[0x0][0x358] ;  /* 0x00006b00ff1c77ac */ /* 0x000e640008000a00 */
[----:B-12---:R-:W-:-:S05]  /*03f0*/  VIADD R0, R5, 0x3f ;  /* 0x0000003f05007836 */ /* 0x006fca0000000000 */
[----:B------:R-:W-:Y:S01]  /*0400*/  SHF.R.S32.HI R3, RZ, 0x1f, R0 ;  /* 0x0000001fff037819 */ /* 0x000fe20000011400 */
[----:B------:R-:W-:-:S03]  /*0410*/  ULEA UR9, UR5, UR9, 0x18 ;  /* 0x0000000905097291 */ /* 0x000fc6000f8ec0ff */
[----:B------:R-:W-:Y:S01]  /*0420*/  LEA.HI R3, R3, R0, RZ, 0x6 ;  /* 0x0000000003037211 */ /* 0x000fe200078f30ff */
[----:B------:R-:W-:Y:S01]  /*0430*/  BAR.SYNC.DEFER_BLOCKING 0x0 ;  /* 0x0000000000007b1d */ /* 0x000fe20000010000 */
[----:B---3--:R-:W-:Y:S02]  /*0440*/  IABS R10, R7 ;  /* 0x00000007000a7213 */ /* 0x008fe40000000000 */
[----:B------:R-:W-:Y:S02]  /*0450*/  SHF.R.S32.HI R3, RZ, 0x6, R3 ;  /* 0x00000006ff037819 */ /* 0x000fe40000011403 */
[----:B-----5:R-:W-:Y:S02]  /*0460*/  SHF.L.U32 R16, R252, 0x2, RZ ;  /* 0x00000002fc107819 */ /* 0x020fe400000006ff */
[----:B------:R-:W-:Y:S02]  /*0470*/  SHF.L.U32 R6, R3, 0x3, RZ ;  /* 0x0000000303067819 */ /* 0x000fe400000006ff */
[----:B------:R-:W-:-:S02]  /*0480*/  SHF.R.U32.HI R15, RZ, 0x5, R252 ;  /* 0x00000005ff0f7819 */ /* 0x000fc400000116fc */
[-C--:B------:R-:W-:Y:S02]  /*0490*/  IABS R9, R6.reuse ;  /* 0x0000000600097213 */ /* 0x080fe40000000000 */
[----:B------:R-:W-:Y:S02]  /*04a0*/  IABS R12, R6 ;  /* 0x00000006000c7213 */ /* 0x000fe40000000000 */
[----:B------:R-:W1:Y:S01]  /*04b0*/  I2F.RP R0, R9 ;  /* 0x0000000900007306 */ /* 0x000e620000209400 */
[----:B------:R-:W-:Y:S01]  /*04c0*/  R2UR UR8, R15 ;  /* 0x000000000f0872ca */ /* 0x000fe200000e0000 */
[----:B------:R-:W2:-:S12]  /*04d0*/  LDS R34, [UR9] ;  /* 0x00000009ff227984 */ /* 0x000e980008000800 */
[----:B------:R-:W-:Y:S01]  /*04e0*/  USHF.L.U32 UR4, UR8, 0x15, URZ ;  /* 0x0000001508047899 */ /* 0x000fe200080006ff */
[----:B-1----:R-:W1:Y:S02]  /*04f0*/  MUFU.RCP R0, R0 ;  /* 0x0000000000007308 */ /* 0x002e640000001000 */
[----:B-1----:R-:W-:Y:S01]  /*0500*/  VIADD R2, R0, 0xffffffe ;  /* 0x0ffffffe00027836 */ /* 0x002fe20000000000 */
[----:B------:R-:W-:-:S05]  /*0510*/  IADD3 R0, PT, PT, RZ, -R12, RZ ;  /* 0x8000000cff007210 */ /* 0x000fca0007ffe0ff */
[----:B------:R1:W3:Y:S02]  /*0520*/  F2I.FTZ.U32.TRUNC.NTZ R3, R2 ;  /* 0x0000000200037305 */ /* 0x0002e4000021f000 */
[----:B-1----:R-:W-:Y:S01]  /*0530*/  IMAD.MOV.U32 R2, RZ, RZ, RZ ;  /* 0x000000ffff027224 */ /* 0x002fe200078e00ff */
[----:B--2---:R-:W-:Y:S01]  /*0540*/  R2UR UR10, R34 ;  /* 0x00000000220a72ca */ /* 0x004fe200000e0000 */
[----:B---3--:R-:W-:-:S04]  /*0550*/  IMAD.MOV R8, RZ, RZ, -R3 ;  /* 0x000000ffff087224 */ /* 0x008fc800078e0a03 */
[----:B------:R-:W-:Y:S02]  /*0560*/  IMAD R11, R8, R9, RZ ;  /* 0x00000009080b7224 */ /* 0x000fe400078e02ff */
[----:B------:R-:W-:Y:S02]  /*0570*/  IMAD.MOV.U32 R8, RZ, RZ, R10 ;  /* 0x000000ffff087224 */ /* 0x000fe400078e000a */
[----:B------:R-:W-:Y:S01]  /*0580*/  IMAD.HI.U32 R3, R3, R11, R2 ;  /* 0x0000000b03037227 */ /* 0x000fe200078e0002 */
[----:B------:R-:W-:-:S05]  /*0590*/  SHF.R.S32.HI R11, RZ, 0x6, R252 ;  /* 0x00000006ff0b7819 */ /* 0x000fca00000114fc */
[----:B------:R-:W-:-:S04]  /*05a0*/  IMAD.HI.U32 R3, R3, R8, RZ ;  /* 0x0000000803037227 */ /* 0x000fc800078e00ff */
[----:B------:R-:W-:Y:S01]  /*05b0*/  IMAD R0, R3, R0, R8 ;  /* 0x0000000003007224 */ /* 0x000fe200078e0208 */
[----:B------:R-:W-:Y:S04]  /*05c0*/  BAR.SYNC.DEFER_BLOCKING 0x0 ;  /* 0x0000000000007b1d */ /* 0x000fe80000010000 */
[----:B------:R-:W-:-:S13]  /*05d0*/  ISETP.GT.U32.AND P1, PT, R9, R0, PT ;  /* 0x000000000900720c */ /* 0x000fda0003f24070 */
[----:B------:R-:W-:Y:S02]  /*05e0*/  @!P1 IMAD.IADD R0, R0, 0x1, -R9 ;  /* 0x0000000100009824 */ /* 0x000fe400078e0a09 */
[----:B------:R-:W-:Y:S01]  /*05f0*/  @!P1 VIADD R3, R3, 0x1 ;  /* 0x0000000103039836 */ /* 0x000fe20000000000 */
[----:B------:R-:W-:Y:S02]  /*0600*/  ISETP.NE.AND P1, PT, R6, RZ, PT ;  /* 0x000000ff0600720c */ /* 0x000fe40003f25270 */
[----:B------:R-:W-:Y:S02]  /*0610*/  ISETP.GE.U32.AND P0, PT, R0, R9, PT ;  /* 0x000000090000720c */ /* 0x000fe40003f06070 */
[----:B------:R-:W-:-:S04]  /*0620*/  LOP3.LUT R0, R7, R6, RZ, 0x3c, !PT ;  /* 0x0000000607007212 */ /* 0x000fc800078e3cff */
[----:B------:R-:W-:Y:S02]  /*0630*/  ISETP.GE.AND P2, PT, R0, RZ, PT ;  /* 0x000000ff0000720c */ /* 0x000fe40003f46270 */
[----:B------:R-:W-:-:S05]  /*0640*/  IADD3 R0, PT, PT, R4, 0xff, RZ ;  /* 0x000000ff04007810 */ /* 0x000fca0007ffe0ff */
[----:B------:R-:W-:-:S04]  /*0650*/  @P0 VIADD R3, R3, 0x1 ;  /* 0x0000000103030836 */ /* 0x000fc80000000000 */
[----:B------:R-:W-:Y:S01]  /*0660*/  IMAD.MOV.U32 R2, RZ, RZ, R3 ;  /* 0x000000ffff027224 */ /* 0x000fe200078e0003 */
[----:B------:R-:W-:-:S03]  /*0670*/  SHF.R.S32.HI R3, RZ, 0x1f, R0 ;  /* 0x0000001fff037819 */ /* 0x000fc60000011400 */
[----:B------:R-:W-:Y:S01]  /*0680*/  @!P2 IMAD.MOV R2, RZ, RZ, -R2 ;  /* 0x000000ffff02a224 */ /* 0x000fe200078e0a02 */
[----:B------:R-:W-:Y:S02]  /*0690*/  @!P1 LOP3.LUT R2, RZ, R6, RZ, 0x33, !PT ;  /* 0x00000006ff029212 */ /* 0x000fe400078e33ff */
[----:B------:R-:W-:-:S03]  /*06a0*/  LEA.HI R3, R3, R0, RZ, 0x8 ;  /* 0x0000000003037211 */ /* 0x000fc600078f40ff */
[----:B------:R-:W-:Y:S02]  /*06b0*/  IMAD.SHL.U32 R12, R2, 0x8, RZ ;  /* 0x00000008020c7824 */ /* 0x000fe400078e00ff */
[----:B------:R-:W-:-:S03]  /*06c0*/  IMAD.MOV R2, RZ, RZ, -R2 ;  /* 0x000000ffff027224 */ /* 0x000fc600078e0a02 */
[----:B------:R-:W-:Y:S01]  /*06d0*/  LEA.HI.SX32 R3, R3, -R12, 0x18 ;  /* 0x8000000c03037211 */ /* 0x000fe200078fc2ff */
[----:B------:R-:W-:Y:S02]  /*06e0*/  IMAD R14, R6, R2, R7 ;  /* 0x00000002060e7224 */ /* 0x000fe400078e0207 */
[----:B------:R-:W-:Y:S01]  /*06f0*/  IMAD.MOV.U32 R2, RZ, RZ, RZ ;  /* 0x000000ffff027224 */ /* 0x000fe200078e00ff */
[----:B------:R-:W-:Y:S02]  /*0700*/  VIMNMX R13, PT, PT, R3, 0x8, PT ;  /* 0x00000008030d7848 */ /* 0x000fe40003fe0100 */
[----:B------:R-:W-:Y:S02]  /*0710*/  IABS R6, R14 ;  /* 0x0000000e00067213 */ /* 0x000fe40000000000 */
[----:B------:R-:W-:-:S04]  /*0720*/  IABS R9, R13 ;  /* 0x0000000d00097213 */ /* 0x000fc80000000000 */
[----:B------:R-:W1:Y:S08]  /*0730*/  I2F.RP R0, R9 ;  /* 0x0000000900007306 */ /* 0x000e700000209400 */
[----:B-1----:R-:W1:Y:S02]  /*0740*/  MUFU.RCP R0, R0 ;  /* 0x0000000000007308 */ /* 0x002e640000001000 */
[----:B-1----:R-:W-:Y:S01]  /*0750*/  VIADD R3, R0, 0xffffffe ;  /* 0x0ffffffe00037836 */ /* 0x002fe20000000000 */
[----:B------:R-:W-:-:S05]  /*0760*/  IABS R0, R5 ;  /* 0x0000000500007213 */ /* 0x000fca0000000000 */
[----:B------:R-:W1:Y:S08]  /*0770*/  I2F.RP R10, R0 ;  /* 0x00000000000a7306 */ /* 0x000e700000209400 */
[----:B------:R-:W2:Y:S08]  /*0780*/  F2I.FTZ.U32.TRUNC.NTZ R3, R3 ;  /* 0x0000000300037305 */ /* 0x000eb0000021f000 */
[----:B-1----:R-:W1:Y:S01]  /*0790*/  MUFU.RCP R10, R10 ;  /* 0x0000000a000a7308 */ /* 0x002e620000001000 */
[----:B--2---:R-:W-:-:S05]  /*07a0*/  IADD3 R8, PT, PT, RZ, -R3, RZ ;  /* 0x80000003ff087210 */ /* 0x004fca0007ffe0ff */
[----:B------:R-:W-:Y:S01]  /*07b0*/  IMAD R7, R8, R9, RZ ;  /* 0x0000000908077224 */ /* 0x000fe200078e02ff */
[----:B------:R-:W-:-:S03]  /*07c0*/  IABS R8, R13 ;  /* 0x0000000d00087213 */ /* 0x000fc60000000000 */
[----:B------:R-:W-:Y:S01]  /*07d0*/  IMAD.HI.U32 R2, R3, R7, R2 ;  /* 0x0000000703027227 */ /* 0x000fe200078e0002 */
[----:B------:R-:W-:-:S03]  /*07e0*/  IABS R3, R4 ;  /* 0x0000000400037213 */ /* 0x000fc60000000000 */
[----:B------:R-:W-:Y:S02]  /*07f0*/  IMAD.MOV.U32 R7, RZ, RZ, R6 ;  /* 0x000000ffff077224 */ /* 0x000fe400078e0006 */
[----:B------:R-:W-:Y:S01]  /*0800*/  IMAD.MOV R6, RZ, RZ, -R8 ;  /* 0x000000ffff067224 */ /* 0x000fe200078e0a08 */
[----:B-1----:R-:W-:Y:S01]  /*0810*/  IADD3 R8, PT, PT, R10, 0xffffffe, RZ ;  /* 0x0ffffffe0a087810 */ /* 0x002fe20007ffe0ff */
[----:B------:R-:W-:-:S04]  /*0820*/  IMAD.HI.U32 R2, R2, R7, RZ ;  /* 0x0000000702027227 */ /* 0x000fc800078e00ff */
[----:B------:R-:W-:Y:S02]  /*0830*/  IMAD R6, R2, R6, R7 ;  /* 0x0000000602067224 */ /* 0x000fe400078e0207 */
[----:B------:R-:W1:Y:S03]  /*0840*/  I2F.RP R7, R3 ;  /* 0x0000000300077306 */ /* 0x000e660000209400 */
[----:B------:R-:W-:-:S05]  /*0850*/  ISETP.GT.U32.AND P1, PT, R9, R6, PT ;  /* 0x000000060900720c */ /* 0x000fca0003f24070 */
[----:B-1----:R-:W1:Y:S08]  /*0860*/  MUFU.RCP R7, R7 ;  /* 0x0000000700077308 */ /* 0x002e700000001000 */
[----:B------:R-:W-:Y:S02]  /*0870*/  @!P1 IMAD.IADD R6, R6, 0x1, -R9 ;  /* 0x0000000106069824 */ /* 0x000fe400078e0a09 */
[----:B------:R-:W-:Y:S01]  /*0880*/  @!P1 VIADD R2, R2, 0x1 ;  /* 0x0000000102029836 */ /* 0x000fe20000000000 */
[----:B------:R-:W-:-:S02]  /*0890*/  ISETP.NE.AND P1, PT, R13, RZ, PT ;  /* 0x000000ff0d00720c */ /* 0x000fc40003f25270 */
[----:B------:R-:W-:Y:S02]  /*08a0*/  ISETP.GE.U32.AND P0, PT, R6, R9, PT ;  /* 0x000000090600720c */ /* 0x000fe40003f06070 */
[----:B------:R-:W-:Y:S01]  /*08b0*/  LOP3.LUT R6, R14, R13, RZ, 0x3c, !PT ;  /* 0x0000000d0e067212 */ /* 0x000fe200078e3cff */
[----:B------:R-:W2:Y:S03]  /*08c0*/  F2I.FTZ.U32.TRUNC.NTZ R9, R8 ;  /* 0x0000000800097305 */ /* 0x000ea6000021f000 */
[----:B------:R-:W-:Y:S01]  /*08d0*/  ISETP.GE.AND P2, PT, R6, RZ, PT ;  /* 0x000000ff0600720c */ /* 0x000fe20003f46270 */
[----:B-1----:R-:W-:-:S06]  /*08e0*/  VIADD R6, R7, 0xffffffe ;  /* 0x0ffffffe07067836 */ /* 0x002fcc0000000000 */
[----:B------:R-:W-:Y:S01]  /*08f0*/  @P0 VIADD R2, R2, 0x1 ;  /* 0x0000000102020836 */ /* 0x000fe20000000000 */
[----:B------:R1:W3:Y:S03]  /*0900*/  F2I.FTZ.U32.TRUNC.NTZ R7, R6 ;  /* 0x0000000600077305 */ /* 0x0002e6000021f000 */
[----:B------:R-:W-:Y:S01]  /*0910*/  IMAD.MOV.U32 R10, RZ, RZ, R2 ;  /* 0x000000ffff0a7224 */ /* 0x000fe200078e0002 */
[----:B------:R-:W-:Y:S01]  /*0920*/  SGXT R2, R11, 0x1 ;  /* 0x000000010b02781a */ /* 0x000fe20000000200 */
[----:B--2---:R-:W-:Y:S02]  /*0930*/  IMAD.MOV R15, RZ, RZ, -R9 ;  /* 0x000000ffff0f7224 */ /* 0x004fe400078e0a09 */
[----:B------:R-:W-:Y:S01]  /*0940*/  @!P2 IMAD.MOV R10, RZ, RZ, -R10 ;  /* 0x000000ffff0aa224 */ /* 0x000fe200078e0a0a */
[----:B------:R-:W-:Y:S01]  /*0950*/  LOP3.LUT R8, R2, 0x90, RZ, 0xc0, !PT ;  /* 0x0000009002087812 */ /* 0x000fe200078ec0ff */
[----:B------:R-:W-:Y:S01]  /*0960*/  IMAD.SHL.U32 R2, R252, 0x100, RZ ;  /* 0x00000100fc027824 */ /* 0x000fe200078e00ff */
[----:B------:R-:W-:-:S02]  /*0970*/  @!P1 LOP3.LUT R10, RZ, R13, RZ, 0x33, !PT ;  /* 0x0000000dff0a9212 */ /* 0x000fc400078e33ff */
[----:B------:R-:W-:Y:S02]  /*0980*/  LOP3.LUT R11, R8, 0x7c, R16, 0x78, !PT ;  /* 0x0000007c080b7812 */ /* 0x000fe400078e7810 */
[----:B------:R-:W-:Y:S01]  /*0990*/  SHF.R.U32.HI R8, RZ, 0x6, R252 ;  /* 0x00000006ff087819 */ /* 0x000fe200000116fc */
[----:B-1----:R-:W-:Y:S01]  /*09a0*/  IMAD.MOV R6, RZ, RZ, -R10 ;  /* 0x000000ffff067224 */ /* 0x002fe200078e0a0a */
[----:B------:R-:W-:Y:S01]  /*09b0*/  LOP3.LUT R133, R11, 0x2000, R2, 0xf8, !PT ;  /* 0x000020000b857812 */ /* 0x000fe200078ef802 */
[----:B------:R-:W-:Y:S01]  /*09c0*/  IMAD.SHL.U32 R16, R10, 0x40, RZ ;  /* 0x000000400a107824 */ /* 0x000fe200078e00ff */
[----:B---3--:R-:W-:Y:S01]  /*09d0*/  IADD3 R11, PT, PT, RZ, -R7, RZ ;  /* 0x80000007ff0b7210 */ /* 0x008fe20007ffe0ff */
[----:B------:R-:W-:Y:S01]  /*09e0*/  IMAD R2, R13, R6, R14 ;  /* 0x000000060d027224 */ /* 0x000fe200078e020e */
[----:B------:R-:W-:Y:S01]  /*09f0*/  SGXT.U32 R6, R8, 0x1 ;  /* 0x000000010806781a */ /* 0x000fe20000000000 */
[----:B------:R-:W-:Y:S01]  /*0a00*/  IMAD R13, R15, R0, RZ ;  /* 0x000000000f0d7224 */ /* 0x000fe200078e02ff */
[----:B------:R-:W-:Y:S01]  /*0a10*/  STL [R1], R133 ;  /* 0x0000008501007387 */ /* 0x000fe20000100800 */
[----:B------:R-:W-:Y:S01]  /*0a20*/  IMAD.MOV.U32 R14, RZ, RZ, R11 ;  /* 0x000000ffff0e7224 */ /* 0x000fe200078e000b */
[----:B------:R-:W-:Y:S01]  /*0a30*/  LOP3.LUT R10, R16, R6, RZ, 0xfc, !PT ;  /* 0x00000006100a7212 */ /* 0x000fe200078efcff */
[----:B------:R-:W-:Y:S01]  /*0a40*/  IMAD.MOV.U32 R6, RZ, RZ, RZ ;  /* 0x000000ffff067224 */ /* 0x000fe200078e00ff */
[----:B------:R1:W-:Y:S01]  /*0a50*/  STL [R1+0x4], R16 ;  /* 0x0000041001007387 */ /* 0x0003e20000100800 */
[----:B------:R-:W-:Y:S01]  /*0a60*/  IMAD R11, R14, R3, RZ ;  /* 0x000000030e0b7224 */ /* 0x000fe200078e02ff */
[C---:B------:R-:W-:Y:S01]  /*0a70*/  LOP3.LUT R18, R10.reuse, 0x8, RZ, 0xfc, !PT ;  /* 0x000000080a127812 */ /* 0x040fe200078efcff */
[----:B------:R-:W-:Y:S01]  /*0a80*/  IMAD.MOV.U32 R8, RZ, RZ, RZ ;  /* 0x000000ffff087224 */ /* 0x000fe200078e00ff */
[----:B------:R-:W-:Y:S01]  /*0a90*/  LOP3.LUT R20, R10, 0xc, RZ, 0xfc, !PT ;  /* 0x0000000c0a147812 */ /* 0x000fe200078efcff */
[----:B------:R-:W-:Y:S01]  /*0aa0*/  IMAD.HI.U32 R6, R7, R11, R6 ;  /* 0x0000000b07067227 */ /* 0x000fe200078e0006 */
[----:B------:R-:W-:-:S02]  /*0ab0*/  IADD3 R7, PT, PT, R12, R2, RZ ;  /* 0x000000020c077210 */ /* 0x000fc40007ffe0ff */
[C---:B------:R-:W-:Y:S01]  /*0ac0*/  LOP3.LUT R11, R10.reuse, 0x3e, RZ, 0xfc, !PT ;  /* 0x0000003e0a0b7812 */ /* 0x040fe200078efcff */
[----:B------:R-:W-:Y:S01]  /*0ad0*/  IMAD.HI.U32 R8, R9, R13, R8 ;  /* 0x0000000d09087227 */ /* 0x000fe200078e0008 */
[----:B------:R-:W-:Y:S02]  /*0ae0*/  IABS R2, R10 ;  /* 0x0000000a00027213 */ /* 0x000fe40000000000 */
[----:B------:R-:W-:Y:S02]  /*0af0*/  ISETP.GE.AND P2, PT, R11, RZ, PT ;  /* 0x000000ff0b00720c */ /* 0x000fe40003f46270 */
[----:B------:R-:W-:Y:S01]  /*0b00*/  IABS R23, R11 ;  /* 0x0000000b00177213 */ /* 0x000fe20000000000 */
[----:B------:R-:W-:Y:S01]  /*0b10*/  IMAD.MOV.U32 R11, RZ, RZ, R2 ;  /* 0x000000ffff0b7224 */ /* 0x000fe200078e0002 */
[C---:B------:R-:W-:Y:S02]  /*0b20*/  LOP3.LUT R9, R10.reuse, 0x2, RZ, 0xfc, !PT ;  /* 0x000000020a097812 */ /* 0x040fe400078efcff */
[----:B------:R-:W-:Y:S01]  /*0b30*/  LOP3.LUT R12, R10, 0x4, RZ, 0xfc, !PT ;  /* 0x000000040a0c7812 */ /* 0x000fe200078efcff */
[----:B------:R-:W-:Y:S01]  /*0b40*/  IMAD.HI.U32 R2, R8, R11, RZ ;  /* 0x0000000b08027227 */ /* 0x000fe200078e00ff */
[----:B------:R-:W-:-:S02]  /*0b50*/  ISETP.GE.AND P1, PT, R9, RZ, PT ;  /* 0x000000ff0900720c */ /* 0x000fc40003f26270 */
[----:B------:R-:W-:Y:S01]  /*0b60*/  IABS R13, R9 ;  /* 0x00000009000d7213 */ /* 0x000fe20000000000 */
[----:B------:R-:W-:Y:S01]  /*0b70*/  IMAD.HI.U32 R9, R8, R23, RZ ;  /* 0x0000001708097227 */ /* 0x000fe200078e00ff */
[----:B------:R-:W-:Y:S02]  /*0b80*/  ISETP.GE.AND P0, PT, R12, RZ, PT ;  /* 0x000000ff0c00720c */ /* 0x000fe40003f06270 */
[----:B------:R-:W-:Y:S01]  /*0b90*/  IABS R15, R12 ;  /* 0x0000000c000f7213 */ /* 0x000fe20000000000 */
[----:B------:R-:W-:Y:S01]  /*0ba0*/  IMAD.MOV R2, RZ, RZ, -R2 ;  /* 0x000000ffff027224 */ /* 0x000fe200078e0a02 */
[----:B-1----:R-:W-:Y:S01]  /*0bb0*/  LOP3.LUT R16, R10, 0x6, RZ, 0xfc, !PT ;  /* 0x000000060a107812 */ /* 0x002fe200078efcff */
[----:B------:R-:W-:Y:S01]  /*0bc0*/  IMAD.MOV R12, RZ, RZ, -R9 ;  /* 0x000000ffff0c7224 */ /* 0x000fe200078e0a09 */
[----:B------:R-:W-:Y:S01]  /*0bd0*/  IABS R19, R18 ;  /* 0x0000001200137213 */ /* 0x000fe20000000000 */
[C---:B------:R-:W-:Y:S01]  /*0be0*/  IMAD R9, R0.reuse, R2, R11 ;  /* 0x0000000200097224 */ /* 0x040fe200078e020b */
[----:B------:R-:W-:Y:S01]  /*0bf0*/  IABS R17, R16 ;  /* 0x0000001000117213 */ /* 0x000fe20000000000 */
[----:B------:R-:W-:Y:S01]  /*0c00*/  IMAD R23, R0, R12, R23 ;  /* 0x0000000c00177224 */ /* 0x000fe200078e0217 */
[----:B------:R-:W-:Y:S01]  /*0c10*/  LOP3.LUT R22, R10, 0xe, RZ, 0xfc, !PT ;  /* 0x0000000e0a167812 */ /* 0x000fe200078efcff */
[----:B------:R-:W-:Y:S01]  /*0c20*/  IMAD.HI.U32 R2, R8, R13, RZ ;  /* 0x0000000d08027227 */ /* 0x000fe200078e00ff */
[----:B------:R-:W-:-:S02]  /*0c30*/  ISETP.GT.U32.AND P3, PT, R0, R9, PT ;  /* 0x000000090000720c */ /* 0x000fc40003f64070 */
[----:B------:R-:W-:Y:S01]  /*0c40*/  ISETP.GT.U32.AND P4, PT, R0, R23, PT ;  /* 0x000000170000720c */ /* 0x000fe20003f84070 */
[C---:B------:R-:W-:Y:S01]  /*0c50*/  IMAD.HI.U32 R11, R8.reuse, R15, RZ ;  /* 0x0000000f080b7227 */ /* 0x040fe200078e00ff */
[----:B------:R-:W-:Y:S02]  /*0c60*/  IABS R25, R20 ;  /* 0x0000001400197213 */ /* 0x000fe40000000000 */
[----:B------:R-:W-:Y:S01]  /*0c70*/  IABS R27, R22 ;  /* 0x00000016001b7213 */ /* 0x000fe20000000000 */
[----:B------:R-:W-:Y:S01]  /*0c80*/  IMAD.MOV R12, RZ, RZ, -R2 ;  /* 0x000000ffff0c7224 */ /* 0x000fe200078e0a02 */
[----:B------:R-:W-:Y:S01]  /*0c90*/  IADD3 R14, PT, PT, -R11, RZ, RZ ;  /* 0x000000ff0b0e7210 */ /* 0x000fe20007ffe1ff */
[----:B------:R-:W-:Y:S01]  /*0ca0*/  IMAD.HI.U32 R2, R8, R17, RZ ;  /* 0x0000001108027227 */ /* 0x000fe200078e00ff */
[C---:B------:R-:W-:Y:S02]  /*0cb0*/  LOP3.LUT R24, R10.reuse, 0x10, RZ, 0xfc, !PT ;  /* 0x000000100a187812 */ /* 0x040fe400078efcff */
[C---:B------:R-:W-:Y:S01]  /*0cc0*/  LOP3.LUT R28, R10.reuse, 0x34, RZ, 0xfc, !PT ;  /* 0x000000340a1c7812 */ /* 0x040fe200078efcff */
[----:B------:R-:W-:Y:S01]  /*0cd0*/  @!P3 IMAD.IADD R9, R9, 0x1, -R0 ;  /* 0x000000010909b824 */ /* 0x000fe200078e0a00 */
[----:B------:R-:W-:Y:S01]  /*0ce0*/  LOP3.LUT R26, R10, 0x32, RZ, 0xfc, !PT ;  /* 0x000000320a1a7812 */ /* 0x000fe200078efcff */
[----:B------:R-:W-:Y:S01]  /*0cf0*/  IMAD.MOV R2, RZ, RZ, -R2 ;  /* 0x000000ffff027224 */ /* 0x000fe200078e0a02 */
[----:B------:R-:W-:Y:S01]  /*0d00*/  IABS R61, R28 ;  /* 0x0000001c003d7213 */ /* 0x000fe20000000000 */
[----:B------:R-:W-:Y:S01]  /*0d10*/  @!P4 IMAD.IADD R23, R23, 0x1, -R0 ;  /* 0x000000011717c824 */ /* 0x000fe200078e0a00 */
[C---:B------:R-:W-:Y:S01]  /*0d20*/  ISETP.GT.U32.AND P4, PT, R0.reuse, R9, PT ;  /* 0x000000090000720c */ /* 0x040fe20003f84070 */
[C---:B------:R-:W-:Y:S01]  /*0d30*/  IMAD R11, R0.reuse, R12, R13 ;  /* 0x0000000c000b7224 */ /* 0x040fe200078e020d */
[----:B------:R-:W-:Y:S01]  /*0d40*/  IABS R59, R26 ;  /* 0x0000001a003b7213 */ /* 0x000fe20000000000 */
[C---:B------:R-:W-:Y:S01]  /*0d50*/  IMAD R13, R0.reuse, R14, R15 ;  /* 0x0000000e000d7224 */ /* 0x040fe200078e020f */
[C---:B------:R-:W-:Y:S01]  /*0d60*/  ISETP.GT.U32.AND P5, PT, R0.reuse, R23, PT ;  /* 0x000000170000720c */ /* 0x040fe20003fa4070 */
[----:B------:R-:W-:Y:S01]  /*0d70*/  IMAD R15, R0, R2, R17 ;  /* 0x00000002000f7224 */ /* 0x000fe200078e0211 */
[----:B------:R-:W-:Y:S01]  /*0d80*/  LOP3.LUT R14, R10, 0xa, RZ, 0xfc, !PT ;  /* 0x0000000a0a0e7812 */ /* 0x000fe200078efcff */
[----:B------:R-:W-:Y:S01]  /*0d90*/  IMAD.HI.U32 R2, R8, R19, RZ ;  /* 0x0000001308027227 */ /* 0x000fe200078e00ff */
[----:B------:R-:W-:-:S02]  /*0da0*/  ISETP.GT.U32.AND P6, PT, R0, R13, PT ;  /* 0x0000000d0000720c */ /* 0x000fc40003fc4070 */
[----:B------:R-:W-:Y:S01]  /*0db0*/  IABS R21, R14 ;  /* 0x0000000e00157213 */ /* 0x000fe20000000000 */
[----:B------:R-:W-:Y:S01]  /*0dc0*/  IMAD.MOV R17, RZ, RZ, -R2 ;  /* 0x000000ffff117224 */ /* 0x000fe200078e0a02 */
[----:B------:R-:W-:Y:S01]  /*0dd0*/  ISETP.GT.U32.AND P3, PT, R0, R11, PT ;  /* 0x0000000b0000720c */ /* 0x000fe20003f64070 */
[--C-:B------:R-:W-:Y:S01]  /*0de0*/  @!P4 IMAD.IADD R9, R9, 0x1, -R0.reuse ;  /* 0x000000010909c824 */ /* 0x100fe200078e0a00 */
[----:B------:R-:W-:Y:S01]  /*0df0*/  LOP3.LUT R30, R10, 0x36, RZ, 0xfc, !PT ;  /* 0x000000360a1e7812 */ /* 0x000fe200078efcff */
[----:B------:R-:W-:Y:S01]  /*0e00*/  IMAD R17, R0, R17, R19 ;  /* 0x0000001100117224 */ /* 0x000fe200078e0213 */
[----:B------:R-:W-:Y:S01]  /*0e10*/  LOP3.LUT R32, R10, 0x3a, RZ, 0xfc, !PT ;  /* 0x0000003a0a207812 */ /* 0x000fe200078efcff */
[----:B------:R-:W-:Y:S01]  /*0e20*/  @!P5 IMAD.IADD R23, R23, 0x1, -R0 ;  /* 0x000000011717d824 */ /* 0x000fe200078e0a00 */
[----:B------:R-:W-:Y:S01]  /*0e30*/  ISETP.GT.U32.AND P5, PT, R0, R15, PT ;  /* 0x0000000f0000720c */ /* 0x000fe20003fa4070 */
[----:B------:R-:W-:Y:S01]  /*0e40*/  IMAD.HI.U32 R2, R8, R21, RZ ;  /* 0x0000001508027227 */ /* 0x000fe200078e00ff */
[----:B------:R-:W-:-:S02]  /*0e50*/  ISETP.GT.U32.AND P4, PT, R0, R17, PT ;  /* 0x000000110000720c */ /* 0x000fc40003f84070 */
[----:B------:R-:W-:Y:S01]  /*0e60*/  @!P6 IADD3 R13, PT, PT, R13, -R0, RZ ;  /* 0x800000000d0de210 */ /* 0x000fe20007ffe0ff */
[----:B------:R-:W-:Y:S01]  /*0e70*/  IMAD.HI.U32 R12, R8, R25, RZ ;  /* 0x00000019080c7227 */ /* 0x000fe200078e00ff */
[----:B------:R-:W-:Y:S02]  /*0e80*/  IADD3 R2, PT, PT, -R2, RZ, RZ ;  /* 0x000000ff02027210 */ /* 0x000fe40007ffe1ff */
[----:B------:R-:W-:Y:S01]  /*0e90*/  IABS R63, R30 ;  /* 0x0000001e003f7213 */ /* 0x000fe20000000000 */
[--C-:B------:R-:W-:Y:S01]  /*0ea0*/  @!P3 IMAD.IADD R11, R11, 0x1, -R0.reuse ;  /* 0x000000010b0bb824 */ /* 0x100fe200078e0a00 */
[----:B------:R-:W-:Y:S01]  /*0eb0*/  ISETP.GE.AND P3, PT, R10, RZ, PT ;  /* 0x000000ff0a00720c */ /* 0x000fe20003f66270 */
[C---:B------:R-:W-:Y:S01]  /*0ec0*/  IMAD R19, R0.reuse, R2, R21 ;  /* 0x0000000200137224 */ /* 0x040fe200078e0215 */
[----:B------:R-:W-:Y:S01]  /*0ed0*/  IABS R67, R32 ;  /* 0x0000002000437213 */ /* 0x000fe20000000000 */
[--C-:B------:R-:W-:Y:S01]  /*0ee0*/  @!P5 IMAD.IADD R15, R15, 0x1, -R0.reuse ;  /* 0x000000010f0fd824 */ /* 0x100fe200078e0a00 */
[C---:B------:R-:W-:Y:S01]  /*0ef0*/  ISETP.GT.U32.AND P5, PT, R0.reuse, R13, PT ;  /* 0x0000000d0000720c */ /* 0x040fe20003fa4070 */
[----:B------:R-:W-:Y:S01]  /*0f00*/  @!P4 IMAD.IADD R17, R17, 0x1, -R0 ;  /* 0x000000011111c824 */ /* 0x000fe200078e0a00 */
[----:B------:R-:W-:Y:S01]  /*0f10*/  ISETP.GT.U32.AND P6, PT, R0, R11, PT ;  /* 0x0000000b0000720c */ /* 0x000fe20003fc4070 */
[----:B------:R-:W-:-:S03]  /*0f20*/  IMAD.HI.U32 R2, R8, R27, RZ ;  /* 0x0000001b08027227 */ /* 0x000fc600078e00ff */
[----:B------:R-:W-:Y:S01]  /*0f30*/  ISETP.GT.U32.AND P4, PT, R0, R17, PT ;  /* 0x000000110000720c */ /* 0x000fe20003f84070 */
[----:B------:R-:W-:Y:S01]  /*0f40*/  IMAD.MOV R12, RZ, RZ, -R12 ;  /* 0x000000ffff0c7224 */ /* 0x000fe200078e0a0c */
[----:B------:R-:W-:Y:S01]  /*0f50*/  IADD3 R2, PT, PT, -R2, RZ, RZ ;  /* 0x000000ff02027210 */ /* 0x000fe20007ffe1ff */
[----:B------:R-:W-:Y:S02]  /*0f60*/  IMAD.MOV.U32 R71, RZ, RZ, R23 ;  /* 0x000000ffff477224 */ /* 0x000fe400078e0017 */
[C---:B------:R-:W-:Y:S01]  /*0f70*/  IMAD R21, R0.reuse, R12, R25 ;  /* 0x0000000c00157224 */ /* 0x040fe200078e0219 */
[----:B------:R-:W-:Y:S01]  /*0f80*/  IABS R25, R24 ;  /* 0x0000001800197213 */ /* 0x000fe20000000000 */
[C---:B------:R-:W-:Y:S02]  /*0f90*/  IMAD R23, R0.reuse, R2, R27 ;  /* 0x0000000200177224 */ /* 0x040fe400078e021b */
[----:B------:R-:W-:Y:S01]  /*0fa0*/  @!P3 IMAD.MOV R9, RZ, RZ, -R9 ;  /* 0x000000ffff09b224 */ /* 0x000fe200078e0a09 */
[C---:B------:R-:W-:Y:S01]  /*0fb0*/  ISETP.GT.U32.AND P3, PT, R0.reuse, R19, PT ;  /* 0x000000130000720c */ /* 0x040fe20003f64070 */
[--C-:B------:R-:W-:Y:S01]  /*0fc0*/  @!P5 IMAD.IADD R13, R13, 0x1, -R0.reuse ;  /* 0x000000010d0dd824 */ /* 0x100fe200078e0a00 */
[C---:B------:R-:W-:Y:S01]  /*0fd0*/  ISETP.GT.U32.AND P5, PT, R0.reuse, R21, PT ;  /* 0x000000150000720c */ /* 0x040fe20003fa4070 */
[----:B------:R-:W-:Y:S01]  /*0fe0*/  @!P2 IMAD.MOV R71, RZ, RZ, -R71 ;  /* 0x000000ffff47a224 */ /* 0x000fe200078e0a47 */
[----:B------:R-:W-:Y:S01]  /*0ff0*/  @!P4 IADD3 R17, PT, PT, R17, -R0, RZ ;  /* 0x800000001111c210 */ /* 0x000fe20007ffe0ff */
[----:B------:R-:W-:Y:S01]  /*1000*/  @!P0 IMAD.MOV R13, RZ, RZ, -R13 ;  /* 0x000000ffff0d8224 */ /* 0x000fe200078e0a0d */
[C---:B------:R-:W-:Y:S01]  /*1010*/  ISETP.GT.U32.AND P4, PT, R0.reuse, R23, PT ;  /* 0x000000170000720c */ /* 0x040fe20003f84070 */
[----:B------:R-:W-:Y:S01]  /*1020*/  @!P6 IMAD.IADD R11, R11, 0x1, -R0 ;  /* 0x000000010b0be824 */ /* 0x000fe200078e0a00 */
[----:B------:R-:W-:Y:S01]  /*1030*/  ISETP.GT.U32.AND P2, PT, R0, R15, PT ;  /* 0x0000000f0000720c */ /* 0x000fe20003f44070 */
[----:B------:R-:W-:Y:S01]  /*1040*/  IMAD.HI.U32 R2, R8, R25, RZ ;  /* 0x0000001908027227 */ /* 0x000fe200078e00ff */
[----:B------:R-:W-:-:S02]  /*1050*/  ISETP.GE.AND P6, PT, R16, RZ, PT ;  /* 0x000000ff1000720c */ /* 0x000fc40003fc6270 */
[----:B------:R-:W-:Y:S01]  /*1060*/  LOP3.LUT R16, R10, 0x12, RZ, 0xfc, !PT ;  /* 0x000000120a107812 */ /* 0x000fe200078efcff */
[--C-:B------:R-:W-:Y:S01]  /*1070*/  @!P3 IMAD.IADD R19, R19, 0x1, -R0.reuse ;  /* 0x000000011313b824 */ /* 0x100fe200078e0a00 */
[----:B------:R-:W-:Y:S01]  /*1080*/  ISETP.GE.AND P3, PT, R14, RZ, PT ;  /* 0x000000ff0e00720c */ /* 0x000fe20003f66270 */
[----:B------:R-:W-:Y:S01]  /*1090*/  @!P5 IMAD.IADD R21, R21, 0x1, -R0 ;  /* 0x000000011515d824 */ /* 0x000fe200078e0a00 */
[----:B------:R-:W-:Y:S01]  /*10a0*/  LOP3.LUT R14, R10, 0x14, RZ, 0xfc, !PT ;  /* 0x000000140a0e7812 */ /* 0x000fe200078efcff */
[----:B------:R-:W-:Y:S01]  /*10b0*/  IMAD.MOV R2, RZ, RZ, -R2 ;  /* 0x000000ffff027224 */ /* 0x000fe200078e0a02 */
[----:B------:R-:W-:Y:S01]  /*10c0*/  ISETP.GE.AND P5, PT, R20, RZ, PT ;  /* 0x000000ff1400720c */ /* 0x000fe20003fa6270 */
[--C-:B------:R-:W-:Y:S01]  /*10d0*/  @!P4 IMAD.IADD R23, R23, 0x1, -R0.reuse ;  /* 0x000000011717c824 */ /* 0x100fe200078e0a00 */
[----:B------:R-:W-:Y:S01]  /*10e0*/  IABS R29, R14 ;  /* 0x0000000e001d7213 */ /* 0x000fe20000000000 */
[----:B------:R-:W-:Y:S01]  /*10f0*/  @!P2 IMAD.IADD R15, R15, 0x1, -R0 ;  /* 0x000000010f0fa824 */ /* 0x000fe200078e0a00 */
[C---:B------:R-:W-:Y:S01]  /*1100*/  ISETP.GT.U32.AND P0, PT, R0.reuse, R21, PT ;  /* 0x000000150000720c */ /* 0x040fe20003f04070 */
[C---:B------:R-:W-:Y:S01]  /*1110*/  IMAD R25, R0.reuse, R2, R25 ;  /* 0x0000000200197224 */ /* 0x040fe200078e0219 */
[----:B------:R-:W-:Y:S01]  /*1120*/  ISETP.GT.U32.AND P4, PT, R0, R23, PT ;  /* 0x000000170000720c */ /* 0x000fe20003f84070 */
[----:B------:R-:W-:Y:S01]  /*1130*/  IMAD.HI.U32 R12, R8, R29, RZ ;  /* 0x0000001d080c7227 */ /* 0x000fe200078e00ff */
[----:B------:R-:W-:-:S02]  /*1140*/  IABS R27, R16 ;  /* 0x00000010001b7213 */ /* 0x000fc40000000000 */
[----:B------:R-:W-:Y:S01]  /*1150*/  ISETP.GE.AND P2, PT, R18, RZ, PT ;  /* 0x000000ff1200720c */ /* 0x000fe20003f46270 */
[----:B------:R-:W-:Y:S01]  /*1160*/  IMAD.MOV R12, RZ, RZ, -R12 ;  /* 0x000000ffff0c7224 */ /* 0x000fe200078e0a0c */
[----:B------:R-:W-:Y:S01]  /*1170*/  LOP3.LUT R18, R10, 0x1a, RZ, 0xfc, !PT ;  /* 0x0000001a0a127812 */ /* 0x000fe200078efcff */
[----:B------:R-:W-:Y:S01]  /*1180*/  @!P6 IMAD.MOV R15, RZ, RZ, -R15 ;  /* 0x000000ffff0fe224 */ /* 0x000fe200078e0a0f */
[C---:B------:R-:W-:Y:S01]  /*1190*/  ISETP.GT.U32.AND P6, PT, R0.reuse, R25, PT ;  /* 0x000000190000720c */ /* 0x040fe20003fc4070 */
[----:B------:R-:W-:Y:S01]  /*11a0*/  IMAD R29, R0, R12, R29 ;  /* 0x0000000c001d7224 */ /* 0x000fe200078e021d */
[----:B------:R-:W-:Y:S01]  /*11b0*/  IABS R35, R18 ;  /* 0x0000001200237213 */ /* 0x000fe20000000000 */
[--C-:B------:R-:W-:Y:S01]  /*11c0*/  @!P0 IMAD.IADD R21, R21, 0x1, -R0.reuse ;  /* 0x0000000115158824 */ /* 0x100fe200078e0a00 */
[----:B------:R-:W-:Y:S01]  /*11d0*/  ISETP.GE.AND P0, PT, R16, RZ, PT ;  /* 0x000000ff1000720c */ /* 0x000fe20003f06270 */
[----:B------:R-:W-:Y:S01]  /*11e0*/  @!P4 IMAD.IADD R23, R23, 0x1, -R0 ;  /* 0x000000011717c824 */ /* 0x000fe200078e0a00 */
[----:B------:R-:W-:Y:S01]  /*11f0*/  ISETP.GE.AND P4, PT, R14, RZ, PT ;  /* 0x000000ff0e00720c */ /* 0x000fe20003f86270 */
[----:B------:R-:W-:Y:S01]  /*1200*/  IMAD.HI.U32 R2, R8, R27, RZ ;  /* 0x0000001b08027227 */ /* 0x000fe200078e00ff */
[----:B------:R-:W-:-:S02]  /*1210*/  LOP3.LUT R14, R10, 0x16, RZ, 0xfc, !PT ;  /* 0x000000160a0e7812 */ /* 0x000fc400078efcff */
[----:B------:R-:W-:Y:S01]  /*1220*/  LOP3.LUT R16, R10, 0x18, RZ, 0xfc, !PT ;  /* 0x000000180a107812 */ /* 0x000fe200078efcff */
[----:B------:R-:W-:Y:S01]  /*1230*/  @!P5 IMAD.MOV R21, RZ, RZ, -R21 ;  /* 0x000000ffff15d224 */ /* 0x000fe200078e0a15 */
[C---:B------:R-:W-:Y:S01]  /*1240*/  ISETP.GT.U32.AND P5, PT, R0.reuse, R29, PT ;  /* 0x0000001d0000720c */ /* 0x040fe20003fa4070 */
[----:B------:R-:W-:Y:S01]  /*1250*/  IMAD.MOV R2, RZ, RZ, -R2 ;  /* 0x000000ffff027224 */ /* 0x000fe200078e0a02 */
[----:B------:R-:W-:Y:S01]  /*1260*/  IABS R31, R14 ;  /* 0x0000000e001f7213 */ /* 0x000fe20000000000 */
[----:B------:R-:W-:Y:S01]  /*1270*/  @!P6 IMAD.IADD R25, R25, 0x1, -R0 ;  /* 0x000000011919e824 */ /* 0x000fe200078e0a00 */
[----:B------:R-:W-:Y:S01]  /*1280*/  IABS R33, R16 ;  /* 0x0000001000217213 */ /* 0x000fe20000000000 */
[----:B------:R-:W-:Y:S01]  /*1290*/  IMAD R27, R0, R2, R27 ;  /* 0x00000002001b7224 */ /* 0x000fe200078e021b */
[----:B------:R-:W-:Y:S01]  /*12a0*/  @!P1 IADD3 R11, PT, PT, -R11, RZ, RZ ;  /* 0x000000ff0b0b9210 */ /* 0x000fe20007ffe1ff */
[----:B------:R-:W-:Y:S01]  /*12b0*/  IMAD.HI.U32 R2, R8, R31, RZ ;  /* 0x0000001f08027227 */ /* 0x000fe200078e00ff */
[----:B------:R-:W-:-:S02]  /*12c0*/  ISETP.GT.U32.AND P1, PT, R0, R19, PT ;  /* 0x000000130000720c */ /* 0x000fc40003f24070 */
[----:B------:R-:W-:Y:S01]  /*12d0*/  ISETP.GT.U32.AND P6, PT, R0, R27, PT ;  /* 0x0000001b0000720c */ /* 0x000fe20003fc4070 */
[----:B------:R-:W-:Y:S01]  /*12e0*/  IMAD.MOV R12, RZ, RZ, -R2 ;  /* 0x000000ffff0c7224 */ /* 0x000fe200078e0a02 */
[----:B------:R-:W-:Y:S01]  /*12f0*/  LOP3.LUT R20, R10, 0x1c, RZ, 0xfc, !PT ;  /* 0x0000001c0a147812 */ /* 0x000fe200078efcff */
[----:B------:R-:W-:-:S03]  /*1300*/  IMAD.HI.U32 R2, R8, R33, RZ ;  /* 0x0000002108027227 */ /* 0x000fc600078e00ff */
[----:B------:R-:W-:Y:S01]  /*1310*/  IABS R37, R20 ;  /* 0x0000001400257213 */ /* 0x000fe20000000000 */
[----:B------:R-:W-:Y:S02]  /*1320*/  @!P5 IMAD.IADD R29, R29, 0x1, -R0 ;  /* 0x000000011d1dd824 */ /* 0x000fe400078e0a00 */
[----:B------:R-:W-:Y:S01]  /*1330*/  IMAD R31, R0, R12, R31 ;  /* 0x0000000c001f7224 */ /* 0x000fe200078e021f */
[----:B------:R-:W-:Y:S01]  /*1340*/  IADD3 R12, PT, PT, -R2, RZ, RZ ;  /* 0x000000ff020c7210 */ /* 0x000fe20007ffe1ff */
[----:B------:R-:W-:Y:S01]  /*1350*/  IMAD.HI.U32 R2, R8, R35, RZ ;  /* 0x0000002308027227 */ /* 0x000fe200078e00ff */
[C---:B------:R-:W-:Y:S02]  /*1360*/  ISETP.GT.U32.AND P5, PT, R0.reuse, R29, PT ;  /* 0x0000001d0000720c */ /* 0x040fe40003fa4070 */
[----:B------:R-:W-:Y:S01]  /*1370*/  @!P6 IADD3 R27, PT, PT, R27, -R0, RZ ;  /* 0x800000001b1be210 */ /* 0x000fe20007ffe0ff */
[----:B------:R-:W-:Y:S01]  /*1380*/  IMAD.MOV R2, RZ, RZ, -R2 ;  /* 0x000000ffff027224 */ /* 0x000fe200078e0a02 */
[----:B------:R-:W-:Y:S01]  /*1390*/  ISETP.GT.U32.AND P6, PT, R0, R25, PT ;  /* 0x000000190000720c */ /* 0x000fe20003fc4070 */
[----:B------:R-:W-:Y:S01]  /*13a0*/  @!P2 IMAD.MOV R17, RZ, RZ, -R17 ;  /* 0x000000ffff11a224 */ /* 0x000fe200078e0a11 */
[----:B------:R-:W-:Y:S01]  /*13b0*/  ISETP.GE.AND P2, PT, R22, RZ, PT ;  /* 0x000000ff1600720c */ /* 0x000fe20003f46270 */
[C---:B------:R-:W-:Y:S01]  /*13c0*/  IMAD R35, R0.reuse, R2, R35 ;  /* 0x0000000200237224 */ /* 0x040fe200078e0223 */
[----:B------:R-:W-:Y:S01]  /*13d0*/  @!P1 IADD3 R19, PT, PT, R19, -R0, RZ ;  /* 0x8000000013139210 */ /* 0x000fe20007ffe0ff */
[----:B------:R-:W-:Y:S01]  /*13e0*/  IMAD R33, R0, R12, R33 ;  /* 0x0000000c00217224 */ /* 0x000fe200078e0221 */
[----:B------:R-:W-:Y:S01]  /*13f0*/  ISETP.GE.AND P1, PT, R24, RZ, PT ;  /* 0x000000ff1800720c */ /* 0x000fe20003f26270 */
[----:B------:R-:W-:Y:S01]  /*1400*/  IMAD.HI.U32 R12, R8, R37, RZ ;  /* 0x00000025080c7227 */ /* 0x000fe200078e00ff */
[----:B------:R-:W-:-:S02]  /*1410*/  LOP3.LUT R22, R10, 0x2e, RZ, 0xfc, !PT ;  /* 0x0000002e0a167812 */ /* 0x000fc400078efcff */
[----:B------:R-:W-:Y:S01]  /*1420*/  LOP3.LUT R24, R10, 0x30, RZ, 0xfc, !PT ;  /* 0x000000300a187812 */ /* 0x000fe200078efcff */
[--C-:B------:R-:W-:Y:S01]  /*1430*/  @!P5 IMAD.IADD R29, R29, 0x1, -R0.reuse ;  /* 0x000000011d1dd824 */ /* 0x100fe200078e0a00 */
[C---:B------:R-:W-:Y:S01]  /*1440*/  ISETP.GT.U32.AND P5, PT, R0.reuse, R35, PT ;  /* 0x000000230000720c */ /* 0x040fe20003fa4070 */
[----:B------:R-:W-:Y:S01]  /*1450*/  @!P6 IMAD.IADD R25, R25, 0x1, -R0 ;  /* 0x000000011919e824 */ /* 0x000fe200078e0a00 */
[----:B------:R-:W-:Y:S01]  /*1460*/  ISETP.GT.U32.AND P6, PT, R0, R31, PT ;  /* 0x0000001f0000720c */ /* 0x000fe20003fc4070 */
[----:B------:R-:W-:Y:S01]  /*1470*/  @!P2 IMAD.MOV R23, RZ, RZ, -R23 ;  /* 0x000000ffff17a224 */ /* 0x000fe200078e0a17 */
[----:B------:R-:W-:Y:S01]  /*1480*/  ISETP.GE.AND P2, PT, R14, RZ, PT ;  /* 0x000000ff0e00720c */ /* 0x000fe20003f46270 */
[----:B------:R-:W-:Y:S01]  /*1490*/  @!P3 IMAD.MOV R19, RZ, RZ, -R19 ;  /* 0x000000ffff13b224 */ /* 0x000fe200078e0a13 */
[----:B------:R-:W-:Y:S01]  /*14a0*/  LOP3.LUT R14, R10, 0x1e, RZ, 0xfc, !PT ;  /* 0x0000001e0a0e7812 */ /* 0x000fe200078efcff */
[----:B------:R-:W-:Y:S01]  /*14b0*/  IMAD.MOV R12, RZ, RZ, -R12 ;  /* 0x000000ffff0c7224 */ /* 0x000fe200078e0a0c */
[----:B------:R-:W-:Y:S01]  /*14c0*/  @!P1 IADD3 R25, PT, PT, -R25, RZ, RZ ;  /* 0x000000ff19199210 */ /* 0x000fe20007ffe1ff */
[----:B------:R-:W-:Y:S01]  /*14d0*/  @!P4 IMAD.MOV R29, RZ, RZ, -R29 ;  /* 0x000000ffff1dc224 */ /* 0x000fe200078e0a1d */
[----:B------:R-:W-:Y:S01]  /*14e0*/  IABS R39, R14 ;  /* 0x0000000e00277213 */ /* 0x000fe20000000000 */
[C---:B------:R-:W-:Y:S01]  /*14f0*/  IMAD R37, R0.reuse, R12, R37 ;  /* 0x0000000c00257224 */ /* 0x040fe200078e0225 */
[C---:B------:R-:W-:Y:S01]  /*1500*/  ISETP.GT.U32.AND P1, PT, R0.reuse, R33, PT ;  /* 0x000000210000720c */ /* 0x040fe20003f24070 */
[----:B------:R-:W-:Y:S01]  /*1510*/  @!P5 IMAD.IADD R35, R35, 0x1, -R0 ;  /* 0x000000012323d824 */ /* 0x000fe200078e0a00 */
[----:B------:R-:W-:Y:S01]  /*1520*/  ISETP.GT.U32.AND P3, PT, R0, R27, PT ;  /* 0x0000001b0000720c */ /* 0x000fe20003f64070 */
[----:B------:R-:W-:Y:S01]  /*1530*/  IMAD.HI.U32 R2, R8, R39, RZ ;  /* 0x0000002708027227 */ /* 0x000fe200078e00ff */
[----:B------:R-:W-:-:S02]  /*1540*/  ISETP.GE.AND P4, PT, R20, RZ, PT ;  /* 0x000000ff1400720c */ /* 0x000fc40003f86270 */
[----:B------:R-:W-:Y:S01]  /*1550*/  ISETP.GT.U32.AND P5, PT, R0, R35, PT ;  /* 0x000000230000720c */ /* 0x000fe20003fa4070 */
[--C-:B------:R-:W-:Y:S01]  /*1560*/  @!P6 IMAD.IADD R31, R31, 0x1, -R0.reuse ;  /* 0x000000011f1fe824 */ /* 0x100fe200078e0a00 */
[----:B------:R-:W-:Y:S02]  /*1570*/  IADD3 R2, PT, PT, -R2, RZ, RZ ;  /* 0x000000ff02027210 */ /* 0x000fe40007ffe1ff */
[----:B------:R-:W-:Y:S02]  /*1580*/  LOP3.LUT R20, R10, 0x2a, RZ, 0xfc, !PT ;  /* 0x0000002a0a147812 */ /* 0x000fe400078efcff */
[C---:B------:R-:W-:Y:S01]  /*1590*/  ISETP.GT.U32.AND P6, PT, R0.reuse, R31, PT ;  /* 0x0000001f0000720c */ /* 0x040fe20003fc4070 */
[----:B------:R-:W-:Y:S01]  /*15a0*/  IMAD R39, R0, R2, R39 ;  /* 0x0000000200277224 */ /* 0x000fe200078e0227 */
[----:B------:R-:W-:Y:S01]  /*15b0*/  @!P1 IADD3 R33, PT, PT, R33, -R0, RZ ;  /* 0x8000000021219210 */ /* 0x000fe20007ffe0ff */
[----:B------:R-:W-:Y:S01]  /*15c0*/  @!P3 IMAD.IADD R27, R27, 0x1, -R0 ;  /* 0x000000011b1bb824 */ /* 0x000fe200078e0a00 */
[----:B------:R-:W-:-:S02]  /*15d0*/  ISETP.GE.AND P3, PT, R16, RZ, PT ;  /* 0x000000ff1000720c */ /* 0x000fc40003f66270 */
[C---:B------:R-:W-:Y:S01]  /*15e0*/  ISETP.GT.U32.AND P1, PT, R0.reuse, R33, PT ;  /* 0x000000210000720c */ /* 0x040fe20003f24070 */
[--C-:B------:R-:W-:Y:S01]  /*15f0*/  @!P5 IMAD.IADD R35, R35, 0x1, -R0.reuse ;  /* 0x000000012323d824 */ /* 0x100fe200078e0a00 */
[----:B------:R-:W-:Y:S01]  /*1600*/  ISETP.GT.U32.AND P5, PT, R0, R39, PT ;  /* 0x000000270000720c */ /* 0x000fe20003fa4070 */
[----:B------:R-:W-:Y:S01]  /*1610*/  @!P0 IMAD.MOV R27, RZ, RZ, -R27 ;  /* 0x000000ffff1b8224 */ /* 0x000fe200078e0a1b */
[C---:B------:R-:W-:Y:S02]  /*1620*/  LOP3.LUT R2, R10.reuse, 0x22, RZ, 0xfc, !PT ;  /* 0x000000220a027812 */ /* 0x040fe400078efcff */
[----:B------:R-:W-:Y:S01]  /*1630*/  LOP3.LUT R16, R10, 0x20, RZ, 0xfc, !PT ;  /* 0x000000200a107812 */ /* 0x000fe200078efcff */
[--C-:B------:R-:W-:Y:S01]  /*1640*/  @!P6 IMAD.IADD R31, R31, 0x1, -R0.reuse ;  /* 0x000000011f1fe824 */ /* 0x100fe200078e0a00 */
[----:B------:R-:W-:Y:S02]  /*1650*/  IABS R43, R2 ;  /* 0x00000002002b7213 */ /* 0x000fe40000000000 */
[----:B------:R-:W-:Y:S01]  /*1660*/  IABS R41, R16 ;  /* 0x0000001000297213 */ /* 0x000fe20000000000 */
[----:B------:R-:W-:Y:S01]  /*1670*/  @!P2 IMAD.MOV R31, RZ, RZ, -R31 ;  /* 0x000000ffff1fa224 */ /* 0x000fe200078e0a1f */
[----:B------:R-:W-:Y:S01]  /*1680*/  ISETP.GT.U32.AND P6, PT, R0, R37, PT ;  /* 0x000000250000720c */ /* 0x000fe20003fc4070 */
[--C-:B------:R-:W-:Y:S01]  /*1690*/  @!P1 IMAD.IADD R33, R33, 0x1, -R0.reuse ;  /* 0x0000000121219824 */ /* 0x100fe200078e0a00 */
[----:B------:R-:W-:Y:S01]  /*16a0*/  ISETP.GE.AND P0, PT, R18, RZ, PT ;  /* 0x000000ff1200720c */ /* 0x000fe20003f06270 */
[----:B------:R-:W-:Y:S01]  /*16b0*/  @!P5 IMAD.IADD R39, R39, 0x1, -R0 ;  /* 0x000000012727d824 */ /* 0x000fe200078e0a00 */
[----:B------:R-:W-:Y:S01]  /*16c0*/  ISETP.GE.AND P2, PT, R14, RZ, PT ;  /* 0x000000ff0e00720c */ /* 0x000fe20003f46270 */
[----:B------:R-:W-:Y:S01]  /*16d0*/  IMAD.HI.U32 R12, R8, R41, RZ ;  /* 0x00000029080c7227 */ /* 0x000fe200078e00ff */
[----:B------:R-:W-:-:S02]  /*16e0*/  @!P3 IADD3 R33, PT, PT, -R33, RZ, RZ ;  /* 0x000000ff2121b210 */ /* 0x000fc40007ffe1ff */
[----:B------:R-:W-:Y:S01]  /*16f0*/  ISETP.GE.AND P3, PT, R2, RZ, PT ;  /* 0x000000ff0200720c */ /* 0x000fe20003f66270 */
[----:B------:R-:W-:Y:S01]  /*1700*/  IMAD.HI.U32 R2, R8, R43, RZ ;  /* 0x0000002b08027227 */ /* 0x000fe200078e00ff */
[----:B------:R-:W-:Y:S02]  /*1710*/  ISETP.GT.U32.AND P5, PT, R0, R39, PT ;  /* 0x000000270000720c */ /* 0x000fe40003fa4070 */
[----:B------:R-:W-:Y:S01]  /*1720*/  ISETP.GE.AND P1, PT, R16, RZ, PT ;  /* 0x000000ff1000720c */ /* 0x000fe20003f26270 */
[----:B------:R-:W-:Y:S01]  /*1730*/  IMAD.MOV R2, RZ, RZ, -R2 ;  /* 0x000000ffff027224 */ /* 0x000fe200078e0a02 */
[C---:B------:R-:W-:Y:S01]  /*1740*/  LOP3.LUT R14, R10.reuse, 0x26, RZ, 0xfc, !PT ;  /* 0x000000260a0e7812 */ /* 0x040fe200078efcff */
[----:B------:R-:W-:Y:S01]  /*1750*/  IMAD.MOV R12, RZ, RZ, -R12 ;  /* 0x000000ffff0c7224 */ /* 0x000fe200078e0a0c */
[----:B------:R-:W-:Y:S01]  /*1760*/  LOP3.LUT R18, R10, 0x28, RZ, 0xfc, !PT ;  /* 0x000000280a127812 */ /* 0x000fe200078efcff */
[C---:B------:R-:W-:Y:S01]  /*1770*/  IMAD R43, R0.reuse, R2, R43 ;  /* 0x00000002002b7224 */ /* 0x040fe200078e022b */
[----:B------:R-:W-:Y:S01]  /*1780*/  IABS R47, R14 ;  /* 0x0000000e002f7213 */ /* 0x000fe20000000000 */
[----:B------:R-:W-:Y:S01]  /*1790*/  IMAD R41, R0, R12, R41 ;  /* 0x0000000c00297224 */ /* 0x000fe200078e0229 */
[----:B------:R-:W-:Y:S01]  /*17a0*/  LOP3.LUT R12, R10, 0x24, RZ, 0xfc, !PT ;  /* 0x000000240a0c7812 */ /* 0x000fe200078efcff */
[--C-:B------:R-:W-:Y:S01]  /*17b0*/  @!P6 IMAD.IADD R37, R37, 0x1, -R0.reuse ;  /* 0x000000012525e824 */ /* 0x100fe200078e0a00 */
[----:B------:R-:W-:Y:S01]  /*17c0*/  IABS R49, R18 ;  /* 0x0000001200317213 */ /* 0x000fe20000000000 */
[----:B------:R-:W-:Y:S01]  /*17d0*/  @!P5 IMAD.IADD R39, R39, 0x1, -R0 ;  /* 0x000000012727d824 */ /* 0x000fe200078e0a00 */
[C---:B------:R-:W-:Y:S01]  /*17e0*/  ISETP.GT.U32.AND P5, PT, R0.reuse, R43, PT ;  /* 0x0000002b0000720c */ /* 0x040fe20003fa4070 */
[----:B------:R-:W-:Y:S01]  /*17f0*/  @!P0 IMAD.MOV R35, RZ, RZ, -R35 ;  /* 0x000000ffff238224 */ /* 0x000fe200078e0a23 */
[----:B------:R-:W-:Y:S01]  /*1800*/  IABS R45, R12 ;  /* 0x0000000c002d7213 */ /* 0x000fe20000000000 */
[----:B------:R-:W-:Y:S01]  /*1810*/  @!P2 IMAD.MOV R39, RZ, RZ, -R39 ;  /* 0x000000ffff27a224 */ /* 0x000fe200078e0a27 */
[----:B------:R-:W-:-:S02]  /*1820*/  ISETP.GT.U32.AND P6, PT, R0, R37, PT ;  /* 0x000000250000720c */ /* 0x000fc40003fc4070 */
[----:B------:R-:W-:Y:S01]  /*1830*/  ISETP.GT.U32.AND P0, PT, R0, R41, PT ;  /* 0x000000290000720c */ /* 0x000fe20003f04070 */
[----:B------:R-:W-:Y:S01]  /*1840*/  IMAD.HI.U32 R2, R8, R45, RZ ;  /* 0x0000002d08027227 */ /* 0x000fe200078e00ff */
[----:B------:R-:W-:Y:S02]  /*1850*/  IABS R51, R20 ;  /* 0x0000001400337213 */ /* 0x000fe40000000000 */
[----:B------:R-:W-:Y:S01]  /*1860*/  IABS R55, R22 ;  /* 0x0000001600377213 */ /* 0x000fe20000000000 */
[----:B------:R-:W-:Y:S01]  /*1870*/  IMAD.MOV R16, RZ, RZ, -R2 ;  /* 0x000000ffff107224 */ /* 0x000fe200078e0a02 */
[----:B------:R-:W-:Y:S01]  /*1880*/  IABS R57, R24 ;  /* 0x0000001800397213 */ /* 0x000fe20000000000 */
[--C-:B------:R-:W-:Y:S02]  /*1890*/  @!P5 IMAD.IADD R43, R43, 0x1, -R0.reuse ;  /* 0x000000012b2bd824 */ /* 0x100fe400078e0a00 */
[C---:B------:R-:W-:Y:S02]  /*18a0*/  IMAD R45, R0.reuse, R16, R45 ;  /* 0x00000010002d7224 */ /* 0x040fe400078e022d */
[----:B------:R-:W-:Y:S01]  /*18b0*/  @!P6 IMAD.IADD R37, R37, 0x1, -R0 ;  /* 0x000000012525e824 */ /* 0x000fe200078e0a00 */
[----:B------:R-:W-:Y:S01]  /*18c0*/  ISETP.GT.U32.AND P5, PT, R0, R43, PT ;  /* 0x0000002b0000720c */ /* 0x000fe20003fa4070 */
[----:B------:R-:W-:Y:S01]  /*18d0*/  IMAD.HI.U32 R2, R8, R51, RZ ;  /* 0x0000003308027227 */ /* 0x000fe200078e00ff */
[----:B------:R-:W-:-:S02]  /*18e0*/  ISETP.GE.AND P6, PT, R12, RZ, PT ;  /* 0x000000ff0c00720c */ /* 0x000fc40003fc6270 */
[----:B------:R-:W-:Y:S01]  /*18f0*/  @!P0 IADD3 R41, PT, PT, R41, -R0, RZ ;  /* 0x8000000029298210 */ /* 0x000fe20007ffe0ff */
[----:B------:R-:W-:-:S03]  /*1900*/  IMAD.HI.U32 R12, R8, R47, RZ ;  /* 0x0000002f080c7227 */ /* 0x000fc600078e00ff */
[----:B------:R-:W-:Y:S01]  /*1910*/  ISETP.GT.U32.AND P0, PT, R0, R41, PT ;  /* 0x000000290000720c */ /* 0x000fe20003f04070 */
[----:B------:R-:W-:Y:S01]  /*1920*/  @!P4 IMAD.MOV R37, RZ, RZ, -R37 ;  /* 0x000000ffff25c224 */ /* 0x000fe200078e0a25 */
[----:B------:R-:W-:Y:S01]  /*1930*/  IADD3 R12, PT, PT, -R12, RZ, RZ ;  /* 0x000000ff0c0c7210 */ /* 0x000fe20007ffe1ff */
[----:B------:R-:W-:Y:S01]  /*1940*/  IMAD.MOV R2, RZ, RZ, -R2 ;  /* 0x000000ffff027224 */ /* 0x000fe200078e0a02 */
[----:B------:R-:W-:Y:S01]  /*1950*/  ISETP.GE.AND P4, PT, R14, RZ, PT ;  /* 0x000000ff0e00720c */ /* 0x000fe20003f86270 */
[----:B------:R-:W-:Y:S01]  /*1960*/  IMAD.HI.U32 R14, R8, R49, RZ ;  /* 0x00000031080e7227 */ /* 0x000fe200078e00ff */
[----:B------:R-:W-:Y:S02]  /*1970*/  @!P5 IADD3 R43, PT, PT, R43, -R0, RZ ;  /* 0x800000002b2bd210 */ /* 0x000fe40007ffe0ff */
[C---:B------:R-:W-:Y:S01]  /*1980*/  ISETP.GT.U32.AND P5, PT, R0.reuse, R45, PT ;  /* 0x0000002d0000720c */ /* 0x040fe20003fa4070 */
[----:B------:R-:W-:Y:S02]  /*1990*/  IMAD R47, R0, R12, R47 ;  /* 0x0000000c002f7224 */ /* 0x000fe400078e022f */
[----:B------:R-:W-:-:S02]  /*19a0*/  IMAD.MOV R14, RZ, RZ, -R14 ;  /* 0x000000ffff0e7224 */ /* 0x000fc400078e0a0e */
[----:B------:R-:W-:Y:S01]  /*19b0*/  @!P0 IMAD.IADD R41, R41, 0x1, -R0 ;  /* 0x0000000129298824 */ /* 0x000fe200078e0a00 */
[----:B------:R-:W-:Y:S01]  /*19c0*/  ISETP.GE.AND P0, PT, R18, RZ, PT ;  /* 0x000000ff1200720c */ /* 0x000fe20003f06270 */
[----:B------:R-:W-:Y:S01]  /*19d0*/  IMAD R49, R0, R14, R49 ;  /* 0x0000000e00317224 */ /* 0x000fe200078e0231 */
[----:B------:R-:W-:Y:S01]  /*19e0*/  LOP3.LUT R18, R10, 0x2c, RZ, 0xfc, !PT ;  /* 0x0000002c0a127812 */ /* 0x000fe200078efcff */
[----:B------:R-:W-:Y:S01]  /*19f0*/  IMAD R51, R0, R2, R51 ;  /* 0x0000000200337224 */ /* 0x000fe200078e0233 */
[----:B------:R-:W-:Y:S01]  /*1a00*/  @!P1 IADD3 R41, PT, PT, -R41, RZ, RZ ;  /* 0x000000ff29299210 */ /* 0x000fe20007ffe1ff */
[----:B------:R-:W-:Y:S01]  /*1a10*/  IMAD.HI.U32 R16, R8, R61, RZ ;  /* 0x0000003d08107227 */ /* 0x000fe200078e00ff */
[----:B------:R-:W-:-:S03]  /*1a20*/  IABS R53, R18 ;  /* 0x0000001200357213 */ /* 0x000fc60000000000 */
[----:B------:R-:W-:Y:S01]  /*1a30*/  @!P5 IMAD.IADD R45, R45, 0x1, -R0 ;  /* 0x000000012d2dd824 */ /* 0x000fe200078e0a00 */
[----:B------:R-:W-:Y:S01]  /*1a40*/  ISETP.GT.U32.AND P5, PT, R0, R47, PT ;  /* 0x0000002f0000720c */ /* 0x000fe20003fa4070 */
[----:B------:R-:W-:Y:S01]  /*1a50*/  IMAD.HI.U32 R2, R8, R53, RZ ;  /* 0x0000003508027227 */ /* 0x000fe200078e00ff */
[----:B------:R-:W-:Y:S02]  /*1a60*/  IADD3 R16, PT, PT, -R16, RZ, RZ ;  /* 0x000000ff10107210 */ /* 0x000fe40007ffe1ff */
[C---:B------:R-:W-:Y:S01]  /*1a70*/  ISETP.GT.U32.AND P2, PT, R0.reuse, R45, PT ;  /* 0x0000002d0000720c */ /* 0x040fe20003f44070 */
[----:B------:R-:W-:Y:S02]  /*1a80*/  IMAD.MOV R2, RZ, RZ, -R2 ;  /* 0x000000ffff027224 */ /* 0x000fe400078e0a02 */
[----:B------:R-:W-:Y:S01]  /*1a90*/  @!P3 IMAD.MOV R43, RZ, RZ, -R43 ;  /* 0x000000ffff2bb224 */ /* 0x000fe200078e0a2b */
[C---:B------:R-:W-:Y:S01]  /*1aa0*/  ISETP.GT.U32.AND P3, PT, R0.reuse, R51, PT ;  /* 0x000000330000720c */ /* 0x040fe20003f64070 */
[----:B------:R-:W-:-:S02]  /*1ab0*/  IMAD R53, R0, R2, R53 ;  /* 0x0000000200357224 */ /* 0x000fc400078e0235 */
[----:B------:R-:W-:-:S04]  /*1ac0*/  IMAD.HI.U32 R2, R8, R55, RZ ;  /* 0x0000003708027227 */ /* 0x000fc800078e00ff */
[----:B------:R-:W-:Y:S01]  /*1ad0*/  @!P5 IMAD.IADD R47, R47, 0x1, -R0 ;  /* 0x000000012f2fd824 */ /* 0x000fe200078e0a00 */
[----:B------:R-:W-:Y:S01]  /*1ae0*/  ISETP.GT.U32.AND P5, PT, R0, R49, PT ;  /* 0x000000310000720c */ /* 0x000fe20003fa4070 */
[----:B------:R-:W-:Y:S02]  /*1af0*/  IMAD.MOV R2, RZ, RZ, -R2 ;  /* 0x000000ffff027224 */ /* 0x000fe400078e0a02 */
[----:B------:R-:W-:Y:S01]  /*1b00*/  IMAD.HI.U32 R12, R8, R57, RZ ;  /* 0x00000039080c7227 */ /* 0x000fe200078e00ff */
[----:B------:R-:W-:-:S03]  /*1b10*/  ISETP.GT.U32.AND P1, PT, R0, R47, PT ;  /* 0x0000002f0000720c */ /* 0x000fc60003f24070 */
[----:B------:R-:W-:-:S04]  /*1b20*/  IMAD.HI.U32 R14, R8, R59, RZ ;  /* 0x0000003b080e7227 */ /* 0x000fc800078e00ff */
[C---:B------:R-:W-:Y:S02]  /*1b30*/  IMAD R55, R0.reuse, R2, R55 ;  /* 0x0000000200377224 */ /* 0x040fe400078e0237 */
[----:B------:R-:W-:Y:S02]  /*1b40*/  @!P5 IMAD.IADD R49, R49, 0x1, -R0 ;  /* 0x000000013131d824 */ /* 0x000fe400078e0a00 */
[----:B------:R-:W-:Y:S01]  /*1b50*/  IMAD R61, R0, R16, R61 ;  /* 0x00000010003d7224 */ /* 0x000fe200078e023d */
[----:B------:R-:W-:Y:S01]  /*1b60*/  LOP3.LUT R16, R10, 0x38, RZ, 0xfc, !PT ;  /* 0x000000380a107812 */ /* 0x000fe200078efcff */
[----:B------:R-:W-:Y:S01]  /*1b70*/  IMAD.MOV R12, RZ, RZ, -R12 ;  /* 0x000000ffff0c7224 */ /* 0x000fe200078e0a0c */
[----:B------:R-:W-:Y:S01]  /*1b80*/  ISETP.GT.U32.AND P5, PT, R0, R49, PT ;  /* 0x000000310000720c */ /* 0x000fe20003fa4070 */
[----:B------:R-:W-:Y:S01]  /*1b90*/  IMAD.MOV R14, RZ, RZ, -R14 ;  /* 0x000000ffff0e7224 */ /* 0x000fe200078e0a0e */
[----:B------:R-:W-:Y:S01]  /*1ba0*/  IABS R65, R16 ;  /* 0x0000001000417213 */ /* 0x000fe20000000000 */
[----:B------:R-:W-:Y:S01]  /*1bb0*/  IMAD.HI.U32 R2, R8, R63, RZ ;  /* 0x0000003f08027227 */ /* 0x000fe200078e00ff */
[----:B------:R-:W-:-:S02]  /*1bc0*/  @!P1 IADD3 R47, PT, PT, R47, -R0, RZ ;  /* 0x800000002f2f9210 */ /* 0x000fc40007ffe0ff */
[C---:B------:R-:W-:Y:S01]  /*1bd0*/  ISETP.GT.U32.AND P1, PT, R0.reuse, R55, PT ;  /* 0x000000370000720c */ /* 0x040fe20003f24070 */
[----:B------:R-:W-:Y:S01]  /*1be0*/  @!P2 IMAD.IADD R45, R45, 0x1, -R0 ;  /* 0x000000012d2da824 */ /* 0x000fe200078e0a00 */
[C---:B------:R-:W-:Y:S01]  /*1bf0*/  ISETP.GT.U32.AND P2, PT, R0.reuse, R53, PT ;  /* 0x000000350000720c */ /* 0x040fe20003f44070 */
[C---:B------:R-:W-:Y:S02]  /*1c00*/  IMAD R57, R0.reuse, R12, R57 ;  /* 0x0000000c00397224 */ /* 0x040fe400078e0239 */
[----:B------:R-:W-:Y:S01]  /*1c10*/  IMAD R59, R0, R14, R59 ;  /* 0x0000000e003b7224 */ /* 0x000fe200078e023b */
[----:B------:R-:W-:Y:S01]  /*1c20*/  LOP3.LUT R14, R10, 0x3c, RZ, 0xfc, !PT ;  /* 0x0000003c0a0e7812 */ /* 0x000fe200078efcff */
[----:B------:R-:W-:Y:S02]  /*1c30*/  IMAD.MOV R2, RZ, RZ, -R2 ;  /* 0x000000ffff027224 */ /* 0x000fe400078e0a02 */
[--C-:B------:R-:W-:Y:S01]  /*1c40*/  @!P5 IMAD.IADD R49, R49, 0x1, -R0.reuse ;  /* 0x000000013131d824 */ /* 0x100fe200078e0a00 */
[C---:B------:R-:W-:Y:S01]  /*1c50*/  ISETP.GT.U32.AND P5, PT, R0.reuse, R57, PT ;  /* 0x000000390000720c */ /* 0x040fe20003fa4070 */
[C---:B------:R-:W-:Y:S01]  /*1c60*/  IMAD R63, R0.reuse, R2, R63 ;  /* 0x00000002003f7224 */ /* 0x040fe200078e023f */
[----:B------:R-:W-:Y:S01]  /*1c70*/  IABS R69, R14 ;  /* 0x0000000e00457213 */ /* 0x000fe20000000000 */
[----:B------:R-:W-:Y:S01]  /*1c80*/  @!P3 IMAD.IADD R51, R51, 0x1, -R0 ;  /* 0x000000013333b824 */ /* 0x000fe200078e0a00 */
[----:B------:R-:W-:Y:S01]  /*1c90*/  ISETP.GT.U32.AND P3, PT, R0, R59, PT ;  /* 0x0000003b0000720c */ /* 0x000fe20003f64070 */
[----:B------:R-:W-:-:S04]  /*1ca0*/  IMAD.HI.U32 R2, R8, R65, RZ ;  /* 0x0000004108027227 */ /* 0x000fc800078e00ff */
[----:B------:R-:W-:Y:S02]  /*1cb0*/  IMAD.MOV R2, RZ, RZ, -R2 ;  /* 0x000000ffff027224 */ /* 0x000fe400078e0a02 */
[--C-:B------:R-:W-:Y:S01]  /*1cc0*/  @!P2 IMAD.IADD R53, R53, 0x1, -R0.reuse ;  /* 0x000000013535a824 */ /* 0x100fe200078e0a00 */
[C---:B------:R-:W-:Y:S01]  /*1cd0*/  ISETP.GT.U32.AND P2, PT, R0.reuse, R51, PT ;  /* 0x000000330000720c */ /* 0x040fe20003f44070 */
[----:B------:R-:W-:Y:S01]  /*1ce0*/  IMAD R65, R0, R2, R65 ;  /* 0x0000000200417224 */ /* 0x000fe200078e0241 */
[----:B------:R-:W-:Y:S01]  /*1cf0*/  LOP3.LUT R2, R252, 0x7f, RZ, 0xc0, !PT ;  /* 0x0000007ffc027812 */ /* 0x000fe200078ec0ff */
[----:B------:R-:W-:Y:S01]  /*1d00*/  @!P1 IMAD.IADD R55, R55, 0x1, -R0 ;  /* 0x0000000137379824 */ /* 0x000fe200078e0a00 */
[----:B------:R-:W-:Y:S01]  /*1d10*/  ISETP.GT.U32.AND P1, PT, R0, R53, PT ;  /* 0x000000350000720c */ /* 0x000fe20003f24070 */
[----:B------:R-:W-:Y:S01]  /*1d20*/  IMAD.HI.U32 R10, R8, R67, RZ ;  /* 0x00000043080a7227 */ /* 0x000fe200078e00ff */
[----:B------:R-:W-:-:S03]  /*1d30*/  LEA R38, R7, R2, 0x8 ;  /* 0x0000000207267211 */ /* 0x000fc600078e40ff */
[----:B------:R-:W-:Y:S01]  /*1d40*/  IMAD.HI.U32 R8, R8, R69, RZ ;  /* 0x0000004508087227 */ /* 0x000fe200078e00ff */
[----:B------:R-:W-:Y:S01]  /*1d50*/  IADD3 R36, PT, PT, R38, 0x80, RZ ;  /* 0x0000008026247810 */ /* 0x000fe20007ffe0ff */
[----:B------:R-:W-:Y:S02]  /*1d60*/  STL [R1+0xc], R38 ;  /* 0x00000c2601007387 */ /* 0x000fe40000100800 */
[--C-:B------:R-:W-:Y:S01]  /*1d70*/  @!P5 IMAD.IADD R57, R57, 0x1, -R0.reuse ;  /* 0x000000013939d824 */ /* 0x100fe200078e0a00 */
[C---:B------:R-:W-:Y:S01]  /*1d80*/  ISETP.GT.U32.AND P5, PT, R0.reuse, R55, PT ;  /* 0x000000370000720c */ /* 0x040fe20003fa4070 */
[----:B------:R-:W-:Y:S01]  /*1d90*/  @!P3 IMAD.IADD R59, R59, 0x1, -R0 ;  /* 0x000000013b3bb824 */ /* 0x000fe200078e0a00 */
[----:B------:R1:W-:Y:S01]  /*1da0*/  STL [R1+0xd0], R36 ;  /* 0x0000d02401007387 */ /* 0x0003e20000100800 */
[----:B------:R-:W-:Y:S01]  /*1db0*/  IMAD.MOV R8, RZ, RZ, -R8 ;  /* 0x000000ffff087224 */ /* 0x000fe200078e0a08 */
[----:B------:R-:W-:Y:S01]  /*1dc0*/  ISETP.GT.U32.AND P3, PT, R0, R57, PT ;  /* 0x000000390000720c */ /* 0x000fe20003f64070 */
[----:B------:R-:W-:-:S02]  /*1dd0*/  IMAD.MOV R10, RZ, RZ, -R10 ;  /* 0x000000ffff0a7224 */ /* 0x000fc400078e0a0a */
[----:B------:R-:W-:Y:S01]  /*1de0*/  @!P6 IMAD.MOV R45, RZ, RZ, -R45 ;  /* 0x000000ffff2de224 */ /* 0x000fe200078e0a2d */
[C---:B------:R-:W-:Y:S01]  /*1df0*/  ISETP.GT.U32.AND P6, PT, R0.reuse, R59, PT ;  /* 0x0000003b0000720c */ /* 0x040fe20003fc4070 */
[C---:B------:R-:W-:Y:S01]  /*1e00*/  IMAD R69, R0.reuse, R8, R69 ;  /* 0x0000000800457224 */ /* 0x040fe200078e0245 */
[----:B------:R-:W-:Y:S01]  /*1e10*/  IABS R8, R38 ;  /* 0x0000002600087213 */ /* 0x000fe20000000000 */
[C---:B------:R-:W-:Y:S01]  /*1e20*/  IMAD R67, R0.reuse, R10, R67 ;  /* 0x0000000a00437224 */ /* 0x040fe200078e0243 */
[----:B------:R-:W-:Y:S01]  /*1e30*/  IABS R10, R36 ;  /* 0x00000024000a7213 */ /* 0x000fe20000000000 */
[----:B------:R-:W-:Y:S01]  /*1e40*/  @!P2 IMAD.IADD R51, R51, 0x1, -R0 ;  /* 0x000000013333a824 */ /* 0x000fe200078e0a00 */
[----:B------:R-:W-:Y:S01]  /*1e50*/  ISETP.GT.U32.AND P2, PT, R0, R61, PT ;  /* 0x0000003d0000720c */ /* 0x000fe20003f44070 */
[----:B------:R-:W-:-:S04]  /*1e60*/  IMAD.HI.U32 R7, R6, R8, RZ ;  /* 0x0000000806077227 */ /* 0x000fc800078e00ff */
[--C-:B------:R-:W-:Y:S01]  /*1e70*/  @!P1 IMAD.IADD R53, R53, 0x1, -R0.reuse ;  /* 0x0000000135359824 */ /* 0x100fe200078e0a00 */
[----:B------:R-:W-:Y:S01]  /*1e80*/  ISETP.GT.U32.AND P1, PT, R0, R63, PT ;  /* 0x0000003f0000720c */ /* 0x000fe20003f24070 */
[----:B------:R-:W-:Y:S01]  /*1e90*/  IMAD.HI.U32 R6, R6, R10, RZ ;  /* 0x0000000a06067227 */ /* 0x000fe200078e00ff */
[----:B------:R-:W-:Y:S02]  /*1ea0*/  @!P6 IADD3 R59, PT, PT, R59, -R0, RZ ;  /* 0x800000003b3be210 */ /* 0x000fe40007ffe0ff */
[----:B------:R-:W-:Y:S01]  /*1eb0*/  ISETP.GE.AND P6, PT, R20, RZ, PT ;  /* 0x000000ff1400720c */ /* 0x000fe20003fc6270 */
[--C-:B------:R-:W-:Y:S01]  /*1ec0*/  @!P5 IMAD.IADD R55, R55, 0x1, -R0.reuse ;  /* 0x000000013737d824 */ /* 0x100fe200078e0a00 */
[----:B------:R-:W-:Y:S01]  /*1ed0*/  ISETP.GT.U32.AND P5, PT, R0, R65, PT ;  /* 0x000000410000720c */ /* 0x000fe20003fa4070 */
[----:B------:R-:W-:Y:S01]  /*1ee0*/  IMAD.MOV R7, RZ, RZ, -R7 ;  /* 0x000000ffff077224 */ /* 0x000fe200078e0a07 */
[----:B------:R-:W-:Y:S01]  /*1ef0*/  IADD3 R12, PT, PT, -R6, RZ, RZ ;  /* 0x000000ff060c7210 */ /* 0x000fe20007ffe1ff */
[----:B------:R-:W-:Y:S01]  /*1f00*/  @!P2 IMAD.IADD R61, R61, 0x1, -R0 ;  /* 0x000000013d3da824 */ /* 0x000fe200078e0a00 */
[----:B------:R-:W-:Y:S01]  /*1f10*/  ISETP.GT.U32.AND P2, PT, R0, R69, PT ;  /* 0x000000450000720c */ /* 0x000fe20003f44070 */
[----:B------:R-:W-:-:S02]  /*1f20*/  IMAD R6, R3, R7, R8 ;  /* 0x0000000703067224 */ /* 0x000fc400078e0208 */
[----:B------:R-:W-:Y:S01]  /*1f30*/  IMAD R8, R3, R12, R10 ;  /* 0x0000000c03087224 */ /* 0x000fe200078e020a */
[----:B------:R-:W-:Y:S01]  /*1f40*/  LOP3.LUT R10, R252, 0x3f, RZ, 0xc0, !PT ;  /* 0x0000003ffc0a7812 */ /* 0x000fe200078ec0ff */
[--C-:B------:R-:W-:Y:S01]  /*1f50*/  @!P3 IMAD.IADD R57, R57, 0x1, -R0.reuse ;  /* 0x000000013939b824 */ /* 0x100fe200078e0a00 */
[----:B------:R-:W-:Y:S01]  /*1f60*/  ISETP.GT.U32.AND P3, PT, R0, R67, PT ;  /* 0x000000430000720c */ /* 0x000fe20003f64070 */
[--C-:B------:R-:W-:Y:S01]  /*1f70*/  @!P1 IMAD.IADD R63, R63, 0x1, -R0.reuse ;  /* 0x000000013f3f9824 */ /* 0x100fe200078e0a00 */
[----:B------:R-:W-:Y:S01]  /*1f80*/  ISETP.GE.AND P1, PT, R18, RZ, PT ;  /* 0x000000ff1200720c */ /* 0x000fe20003f26270 */
[----:B------:R-:W-:Y:S01]  /*1f90*/  @!P0 IMAD.MOV R49, RZ, RZ, -R49 ;  /* 0x000000ffff318224 */ /* 0x000fe200078e0a31 */
[----:B------:R-:W-:Y:S01]  /*1fa0*/  ISETP.GT.U32.AND P0, PT, R3, R8, PT ;  /* 0x000000080300720c */ /* 0x000fe20003f04070 */
[--C-:B------:R-:W-:Y:S01]  /*1fb0*/  @!P5 IMAD.IADD R65, R65, 0x1, -R0.reuse ;  /* 0x000000014141d824 */ /* 0x100fe200078e0a00 */
[----:B------:R-:W-:Y:S01]  /*1fc0*/  @!P6 IADD3 R51, PT, PT, -R51, RZ, RZ ;  /* 0x000000ff3333e210 */ /* 0x000fe20007ffe1ff */
[----:B------:R-:W-:Y:S01]  /*1fd0*/  @!P2 IMAD.IADD R69, R69, 0x1, -R0 ;  /* 0x000000014545a824 */ /* 0x000fe200078e0a00 */
[----:B------:R-:W-:Y:S01]  /*1fe0*/  ISETP.GT.U32.AND P2, PT, R3, R6, PT ;  /* 0x000000060300720c */ /* 0x000fe20003f44070 */
[----:B------:R-:W-:Y:S01]  /*1ff0*/  @!P4 IMAD.MOV R47, RZ, RZ, -R47 ;  /* 0x000000ffff2fc224 */ /* 0x000fe200078e0a2f */
[----:B------:R-:W-:-:S02]  /*2000*/  ISETP.GT.U32.AND P6, PT, R0, R65, PT ;  /* 0x000000410000720c */ /* 0x000fc40003fc4070 */
[----:B------:R-:W-:Y:S01]  /*2010*/  ISETP.GE.AND P5, PT, R22, RZ, PT ;  /* 0x000000ff1600720c */ /* 0x000fe20003fa6270 */
[----:B------:R-:W-:Y:S01]  /*2020*/  @!P3 IMAD.IADD R67, R67, 0x1, -R0 ;  /* 0x000000014343b824 */ /* 0x000fe200078e0a00 */
[----:B------:R-:W-:Y:S01]  /*2030*/  ISETP.GE.AND P3, PT, R24, RZ, PT ;  /* 0x000000ff1800720c */ /* 0x000fe20003f66270 */
[----:B------:R-:W-:Y:S01]  /*2040*/  @!P1 IMAD.MOV R53, RZ, RZ, -R53 ;  /* 0x000000ffff359224 */ /* 0x000fe200078e0a35 */
[----:B------:R-:W-:Y:S01]  /*2050*/  ISETP.GT.U32.AND P1, PT, R0, R63, PT ;  /* 0x0000003f0000720c */ /* 0x000fe20003f24070 */
[----:B------:R-:W-:Y:S01]  /*2060*/  @!P0 IMAD.IADD R8, R8, 0x1, -R3 ;  /* 0x0000000108088824 */ /* 0x000fe200078e0a03 */
[----:B------:R-:W-:-:S03]  /*2070*/  ISETP.GT.U32.AND P4, PT, R0, R61, PT ;  /* 0x0000003d0000720c */ /* 0x000fc60003f84070 */
[----:B------:R-:W-:Y:S01]  /*2080*/  @!P2 IMAD.IADD R6, R6, 0x1, -R3 ;  /* 0x000000010606a824 */ /* 0x000fe200078e0a03 */
[----:B------:R-:W-:Y:S01]  /*2090*/  ISETP.GT.U32.AND P0, PT, R3, R8, PT ;  /* 0x000000080300720c */ /* 0x000fe20003f04070 */
[--C-:B------:R-:W-:Y:S01]  /*20a0*/  @!P6 IMAD.IADD R65, R65, 0x1, -R0.reuse ;  /* 0x000000014141e824 */ /* 0x100fe200078e0a00 */
[----:B------:R-:W-:Y:S01]  /*20b0*/  ISETP.GE.AND P6, PT, R30, RZ, PT ;  /* 0x000000ff1e00720c */ /* 0x000fe20003fc6270 */
[----:B------:R-:W-:Y:S01]  /*20c0*/  @!P5 IMAD.MOV R55, RZ, RZ, -R55 ;  /* 0x000000ffff37d224 */ /* 0x000fe200078e0a37 */
[C---:B------:R-:W-:Y:S02]  /*20d0*/  ISETP.GT.U32.AND P5, PT, R0.reuse, R67, PT ;  /* 0x000000430000720c */ /* 0x040fe40003fa4070 */
[----:B------:R-:W-:Y:S01]  /*20e0*/  @!P3 IADD3 R57, PT, PT, -R57, RZ, RZ ;  /* 0x000000ff3939b210 */ /* 0x000fe20007ffe1ff */
[--C-:B------:R-:W-:Y:S01]  /*20f0*/  @!P1 IMAD.IADD R63, R63, 0x1, -R0.reuse ;  /* 0x000000013f3f9824 */ /* 0x100fe200078e0a00 */
[----:B------:R-:W-:Y:S01]  /*2100*/  ISETP.GT.U32.AND P3, PT, R3, R6, PT ;  /* 0x000000060300720c */ /* 0x000fe20003f64070 */
[----:B------:R-:W-:Y:S01]  /*2110*/  @!P4 IMAD.IADD R61, R61, 0x1, -R0 ;  /* 0x000000013d3dc824 */ /* 0x000fe200078e0a00 */
[----:B------:R-:W-:-:S02]  /*2120*/  ISETP.GT.U32.AND P2, PT, R0, R69, PT ;  /* 0x000000450000720c */ /* 0x000fc40003f44070 */
[----:B------:R-:W-:Y:S01]  /*2130*/  ISETP.GE.AND P1, PT, R28, RZ, PT ;  /* 0x000000ff1c00720c */ /* 0x000fe20003f26270 */
[--C-:B------:R-:W-:Y:S01]  /*2140*/  @!P0 IMAD.IADD R8, R8, 0x1, -R3.reuse ;  /* 0x0000000108088824 */ /* 0x100fe200078e0a03 */
[----:B------:R-:W-:Y:S02]  /*2150*/  ISETP.GE.AND P0, PT, R38, RZ, PT ;  /* 0x000000ff2600720c */ /* 0x000fe40003f06270 */
[----:B------:R-:W-:Y:S01]  /*2160*/  @!P6 IADD3 R63, PT, PT, -R63, RZ, RZ ;  /* 0x000000ff3f3fe210 */ /* 0x000fe20007ffe1ff */
[----:B------:R-:W-:Y:S01]  /*2170*/  @!P5 IMAD.IADD R67, R67, 0x1, -R0 ;  /* 0x000000014343d824 */ /* 0x000fe200078e0a00 */
[----:B------:R-:W-:Y:S02]  /*2180*/  ISETP.GE.AND P6, PT, R36, RZ, PT ;  /* 0x000000ff2400720c */ /* 0x000fe40003fc6270 */
[----:B------:R-:W-:Y:S01]  /*2190*/  ISETP.GE.AND P4, PT, R26, RZ, PT ;  /* 0x000000ff1a00720c */ /* 0x000fe20003f86270 */
[----:B------:R-:W-:Y:S01]  /*21a0*/  @!P3 IMAD.IADD R6, R6, 0x1, -R3 ;  /* 0x000000010606b824 */ /* 0x000fe200078e0a03 */
[----:B------:R-:W-:-:S02]  /*21b0*/  ISETP.GE.AND P3, PT, R14, RZ, PT ;  /* 0x000000ff0e00720c */ /* 0x000fc40003f66270 */
[----:B------:R-:W-:Y:S01]  /*21c0*/  @!P2 IADD3 R69, PT, PT, R69, -R0, RZ ;  /* 0x800000004545a210 */ /* 0x000fe20007ffe0ff */
[----:B------:R-:W-:Y:S01]  /*21d0*/  @!P1 IMAD.MOV R61, RZ, RZ, -R61 ;  /* 0x000000ffff3d9224 */ /* 0x000fe200078e0a3d */
[----:B------:R-:W-:Y:S01]  /*21e0*/  ISETP.GE.AND P5, PT, R16, RZ, PT ;  /* 0x000000ff1000720c */ /* 0x000fe20003fa6270 */
[----:B------:R-:W-:Y:S01]  /*21f0*/  @!P0 IMAD.MOV R6, RZ, RZ, -R6 ;  /* 0x000000ffff068224 */ /* 0x000fe200078e0a06 */
[----:B------:R-:W-:Y:S02]  /*2200*/  ISETP.GE.AND P2, PT, R32, RZ, PT ;  /* 0x000000ff2000720c */ /* 0x000fe40003f46270 */
[----:B------:R-:W-:Y:S02]  /*2210*/  ISETP.NE.AND P1, PT, R4, RZ, PT ;  /* 0x000000ff0400720c */ /* 0x000fe40003f25270 */
[----:B------:R-:W-:Y:S01]  /*2220*/  LOP3.LUT R3, RZ, R4, RZ, 0x33, !PT ;  /* 0x00000004ff037212 */ /* 0x000fe200078e33ff */
[----:B------:R-:W-:Y:S01]  /*2230*/  @!P4 IMAD.MOV R59, RZ, RZ, -R59 ;  /* 0x000000ffff3bc224 */ /* 0x000fe200078e0a3b */
[----:B------:R-:W-:Y:S01]  /*2240*/  @!P6 IADD3 R8, PT, PT, -R8, RZ, RZ ;  /* 0x000000ff0808e210 */ /* 0x000fe20007ffe1ff */
[----:B------:R-:W-:Y:S01]  /*2250*/  @!P3 IMAD.MOV R69, RZ, RZ, -R69 ;  /* 0x000000ffff45b224 */ /* 0x000fe200078e0a45 */
[----:B------:R-:W-:Y:S01]  /*2260*/  ISETP.NE.AND P4, PT, R5, RZ, PT ;  /* 0x000000ff0500720c */ /* 0x000fe20003f85270 */
[----:B----4-:R-:W-:Y:S01]  /*2270*/  VIADD R4, R135, 0xffffffff ;  /* 0xffffffff87047836 */ /* 0x010fe20000000000 */
[----:B------:R-:W-:Y:S01]  /*2280*/  LOP3.LUT R0, RZ, R5, RZ, 0x33, !PT ;  /* 0x00000005ff007212 */ /* 0x000fe200078e33ff */
[----:B------:R-:W-:Y:S01]  /*2290*/  @!P5 IMAD.MOV R65, RZ, RZ, -R65 ;  /* 0x000000ffff41d224 */ /* 0x000fe200078e0a41 */
[C---:B------:R-:W-:Y:S01]  /*22a0*/  SEL R6, R3.reuse, R6, !P1 ;  /* 0x0000000603067207 */ /* 0x040fe20004800000 */
[----:B------:R-:W-:Y:S01]  /*22b0*/  @!P2 IMAD.MOV R67, RZ, RZ, -R67 ;  /* 0x000000ffff43a224 */ /* 0x000fe200078e0a43 */
[----:B------:R-:W-:Y:S01]  /*22c0*/  SEL R66, R3, R8, !P1 ;  /* 0x0000000803427207 */ /* 0x000fe20004800000 */
[----:B------:R-:W-:Y:S01]  /*22d0*/  IMAD R3, R10, UR7, RZ ;  /* 0x000000070a037c24 */ /* 0x000fe2000f8e02ff */
[C---:B------:R-:W-:Y:S01]  /*22e0*/  SEL R5, R0.reuse, R11, !P4 ;  /* 0x0000000b00057207 */ /* 0x040fe20006000000 */
[----:B------:R-:W-:Y:S01]  /*22f0*/  VIADD R8, R135, 0xfffffffe ;  /* 0xfffffffe87087836 */ /* 0x000fe20000000000 */
[----:B------:R-:W-:-:S02]  /*2300*/  SEL R7, R0, R13, !P4 ;  /* 0x0000000d00077207 */ /* 0x000fc40006000000 */
[C---:B------:R-:W-:Y:S01]  /*2310*/  SEL R11, R0.reuse, R17, !P4 ;  /* 0x00000011000b7207 */ /* 0x040fe20006000000 */
[----:B------:R-:W-:Y:S01]  /*2320*/  IMAD R5, R5, UR16, RZ ;  /* 0x0000001005057c24 */ /* 0x000fe2000f8e02ff */
        /* <DEDUP_REMOVED lines=14> */
[----:B------:R-:W-:-:S02]  /*2410*/  SEL R31, R0, R37, !P4 ;  /* 0x00000025001f7207 */ /* 0x000fc40006000000 */
[----:B------:R-:W-:Y:S01]  /*2420*/  LEA R70, P3, R3, UR14, 0x2 ;  /* 0x0000000e03467c11 */ /* 0x000fe2000f8610ff */
[----:B------:R-:W-:Y:S01]  /*2430*/  IMAD R29, R29, UR16, RZ ;  /* 0x000000101d1d7c24 */ /* 0x000fe2000f8e02ff */
[C---:B------:R-:W-:Y:S01]  /*2440*/  SEL R15, R0.reuse, R15, !P4 ;  /* 0x0000000f000f7207 */ /* 0x040fe20006000000 */
[----:B------:R-:W-:Y:S01]  /*2450*/  IMAD R31, R31, UR16, RZ ;  /* 0x000000101f1f7c24 */ /* 0x000fe2000f8e02ff */
[C---:B------:R-:W-:Y:S02]  /*2460*/  SEL R35, R0.reuse, R41, !P4 ;  /* 0x0000002900237207 */ /* 0x040fe40006000000 */
[C---:B------:R-:W-:Y:S02]  /*2470*/  SEL R37, R0.reuse, R43, !P4 ;  /* 0x0000002b00257207 */ /* 0x040fe40006000000 */
[C---:B------:R-:W-:Y:S01]  /*2480*/  SEL R21, R0.reuse, R21, !P4 ;  /* 0x0000001500157207 */ /* 0x040fe20006000000 */
[----:B------:R-:W-:Y:S01]  /*2490*/  IMAD R35, R35, UR16, RZ ;  /* 0x0000001023237c24 */ /* 0x000fe2000f8e02ff */
[C---:B------:R-:W-:Y:S01]  /*24a0*/  SEL R41, R0.reuse, R47, !P4 ;  /* 0x0000002f00297207 */ /* 0x040fe20006000000 */
[----:B------:R-:W-:Y:S01]  /*24b0*/  IMAD R37, R37, UR16, RZ ;  /* 0x0000001025257c24 */ /* 0x000fe2000f8e02ff */
[----:B------:R-:W-:-:S02]  /*24c0*/  SEL R43, R0, R49, !P4 ;  /* 0x00000031002b7207 */ /* 0x000fc40006000000 */
[C---:B------:R-:W-:Y:S01]  /*24d0*/  SEL R27, R0.reuse, R27, !P4 ;  /* 0x0000001b001b7207 */ /* 0x040fe20006000000 */
[----:B------:R-:W-:Y:S01]  /*24e0*/  IMAD R41, R41, UR16, RZ ;  /* 0x0000001029297c24 */ /* 0x000fe2000f8e02ff */
[C---:B------:R-:W-:Y:S01]  /*24f0*/  SEL R47, R0.reuse, R53, !P4 ;  /* 0x00000035002f7207 */ /* 0x040fe20006000000 */
[----:B------:R-:W-:Y:S01]  /*2500*/  IMAD R43, R43, UR16, RZ ;  /* 0x000000102b2b7c24 */ /* 0x000fe2000f8e02ff */
[C---:B------:R-:W-:Y:S02]  /*2510*/  SEL R49, R0.reuse, R55, !P4 ;  /* 0x0000003700317207 */ /* 0x040fe40006000000 */
[C---:B------:R-:W-:Y:S01]  /*2520*/  SEL R33, R0.reuse, R33, !P4 ;  /* 0x0000002100217207 */ /* 0x040fe20006000000 */
[----:B------:R-:W-:Y:S01]  /*2530*/  IMAD R47, R47, UR16, RZ ;  /* 0x000000102f2f7c24 */ /* 0x000fe2000f8e02ff */
[C---:B------:R-:W-:Y:S01]  /*2540*/  SEL R53, R0.reuse, R59, !P4 ;  /* 0x0000003b00357207 */ /* 0x040fe20006000000 */
[----:B------:R-:W-:Y:S01]  /*2550*/  IMAD R49, R49, UR16, RZ ;  /* 0x0000001031317c24 */ /* 0x000fe2000f8e02ff */
[----:B------:R-:W-:-:S02]  /*2560*/  SEL R55, R0, R61, !P4 ;  /* 0x0000003d00377207 */ /* 0x000fc40006000000 */
[----:B------:R-:W-:Y:S01]  /*2570*/  LEA.HI.X.SX32 R72, R3, UR15, 0x2, P3 ;  /* 0x0000000f03487c11 */ /* 0x000fe200098f16ff */
        /* <DEDUP_REMOVED lines=17> */
[----:B------:R-:W-:Y:S01]  /*2690*/  SEL R0, R0, R71, !P4 ;  /* 0x0000004700007207 */ /* 0x000fe20006000000 */
[----:B------:R-:W-:Y:S01]  /*26a0*/  IMAD R57, R63, UR16, RZ ;  /* 0x000000103f397c24 */ /* 0x000fe2000f8e02ff */
[-C--:B------:R-:W-:Y:S01]  /*26b0*/  LEA R64, P5, R5, R70.reuse, 0x2 ;  /* 0x0000004605407211 */ /* 0x080fe200078a10ff */
[----:B------:R-:W-:Y:S01]  /*26c0*/  IMAD R53, R53, UR16, RZ ;  /* 0x0000001035357c24 */ /* 0x000fe2000f8e02ff */
[----:B------:R-:W-:Y:S01]  /*26d0*/  ISETP.GE.U32.AND P2, PT, R4, 0x7fffffc0, PT ;  /* 0x7fffffc00400780c */ /* 0x000fe20003f46070 */
[C---:B------:R-:W-:Y:S01]  /*26e0*/  VIADD R4, R135.reuse, 0xfffffffd ;  /* 0xfffffffd87047836 */ /* 0x040fe20000000000 */
[----:B------:R-:W-:Y:S01]  /*26f0*/  ISETP.GE.U32.AND P6, PT, R8, 0x7fffffbf, PT ;  /* 0x7fffffbf0800780c */ /* 0x000fe20003fc6070 */
[----:B------:R-:W-:Y:S01]  /*2700*/  VIADD R8, R135, 0xfffffffc ;  /* 0xfffffffc87087836 */ /* 0x000fe20000000000 */
[-C--:B------:R-:W-:Y:S01]  /*2710*/  LEA R62, P3, R3, R70.reuse, 0x2 ;  /* 0x00000046033e7211 */ /* 0x080fe200078610ff */
[----:B------:R-:W-:Y:S01]  /*2720*/  IMAD R71, R0, UR16, RZ ;  /* 0x0000001000477c24 */ /* 0x000fe2000f8e02ff */
[----:B------:R-:W-:Y:S01]  /*2730*/  LEA R68, P4, R7, R70, 0x2 ;  /* 0x0000004607447211 */ /* 0x000fe200078810ff */
[----:B------:R-:W-:Y:S01]  /*2740*/  IMAD R0, R6, UR11, RZ ;  /* 0x0000000b06007c24 */ /* 0x000fe2000f8e02ff */
[----:B------:R-:W-:Y:S01]  /*2750*/  LEA.HI.X.SX32 R65, R5, R72, 0x2, P5 ;  /* 0x0000004805417211 */ /* 0x000fe200028f16ff */
[----:B------:R-:W-:Y:S01]  /*2760*/  IMAD R55, R55, UR16, RZ ;  /* 0x0000001037377c24 */ /* 0x000fe2000f8e02ff */
[----:B------:R-:W-:Y:S01]  /*2770*/  LEA R6, P5, R11, R70, 0x2 ;  /* 0x000000460b067211 */ /* 0x000fe200078a10ff */
[----:B------:R-:W-:Y:S01]  /*2780*/  IMAD R59, R59, UR16, RZ ;  /* 0x000000103b3b7c24 */ /* 0x000fe2000f8e02ff */
[----:B------:R-:W-:Y:S01]  /*2790*/  ISETP.GE.U32.AND P0, PT, R4, 0x7fffffbe, PT ;  /* 0x7fffffbe0400780c */ /* 0x000fe20003f06070 */
[----:B------:R-:W-:Y:S01]  /*27a0*/  IMAD R60, R60, UR16, RZ ;  /* 0x000000103c3c7c24 */ /* 0x000fe2000f8e02ff */
[----:B------:R-:W-:Y:S01]  /*27b0*/  LEA.HI.X.SX32 R63, R3, R72, 0x2, P3 ;  /* 0x00000048033f7211 */ /* 0x000fe200018f16ff */
[----:B------:R-:W-:Y:S01]  /*27c0*/  IMAD R61, R61, UR16, RZ ;  /* 0x000000103d3d7c24 */ /* 0x000fe2000f8e02ff */
[----:B------:R-:W-:Y:S01]  /*27d0*/  ISETP.GE.U32.AND P1, PT, R8, 0x7fffffbd, PT ;  /* 0x7fffffbd0800780c */ /* 0x000fe20003f26070 */
[----:B------:R-:W-:Y:S01]  /*27e0*/  IMAD R3, R66, UR11, RZ ;  /* 0x0000000b42037c24 */ /* 0x000fe2000f8e02ff */
[----:B------:R-:W-:Y:S01]  /*27f0*/  LEA R4, P3, R9, R70, 0x2 ;  /* 0x0000004609047211 */ /* 0x000fe200078610ff */
[----:B------:R-:W-:Y:S01]  /*2800*/  ULOP3.LUT UR11, UR4, 0x600000, URZ, 0xc0, !UPT ;  /* 0x00600000040b7892 */ /* 0x000fe2000f8ec0ff */
[----:B------:R-:W-:-:S02]  /*2810*/  LEA.HI.X.SX32 R69, R7, R72, 0x2, P4 ;  /* 0x0000004807457211 */ /* 0x000fc400020f16ff */
[----:B------:R-:W-:Y:S02]  /*2820*/  LEA R8, P4, R13, R70, 0x2 ;  /* 0x000000460d087211 */ /* 0x000fe400078810ff */
[----:B------:R-:W-:Y:S02]  /*2830*/  LEA.HI.X.SX32 R7, R11, R72, 0x2, P5 ;  /* 0x000000480b077211 */ /* 0x000fe400028f16ff */
[----:B------:R-:W-:Y:S02]  /*2840*/  LEA R12, P5, R17, R70, 0x2 ;  /* 0x00000046110c7211 */ /* 0x000fe400078a10ff */
[----:B------:R-:W-:Y:S02]  /*2850*/  LEA.HI.X.SX32 R5, R9, R72, 0x2, P3 ;  /* 0x0000004809057211 */ /* 0x000fe400018f16ff */
[----:B------:R-:W-:Y:S02]  /*2860*/  LEA R10, P3, R15, R70, 0x2 ;  /* 0x000000460f0a7211 */ /* 0x000fe400078610ff */
        /* <DEDUP_REMOVED lines=21> */
[----:B-1----:R-:W-:Y:S02]  /*29c0*/  LEA R36, P5, R41, R70, 0x2 ;  /* 0x0000004629247211 */ /* 0x002fe400078a10ff */
        /* <DEDUP_REMOVED lines=22> */
[-C--:B------:R-:W-:Y:S02]  /*2b30*/  LEA.HI.X.SX32 R55, R59, R72.reuse, 0x2, P5 ;  /* 0x000000483b377211 */ /* 0x080fe400028f16ff */
[----:B------:R-:W-:Y:S02]  /*2b40*/  LEA R66, P5, R0, UR12, 0x2 ;  /* 0x0000000c00427c11 */ /* 0x000fe4000f8a10ff */
[----:B------:R-:W-:Y:S02]  /*2b50*/  LEA.HI.X.SX32 R53, R57, R72, 0x2, P3 ;  /* 0x0000004839357211 */ /* 0x000fe400018f16ff */
[----:B------:R-:W-:Y:S02]  /*2b60*/  LEA R58, P3, R61, R70, 0x2 ;  /* 0x000000463d3a7211 */ /* 0x000fe400078610ff */
[----:B------:R-:W-:-:S02]  /*2b70*/  LEA.HI.X.SX32 R57, R60, R72, 0x2, P4 ;  /* 0x000000483c397211 */ /* 0x000fc400020f16ff */
[----:B------:R-:W-:Y:S02]  /*2b80*/  LEA R60, P4, R71, R70, 0x2 ;  /* 0x00000046473c7211 */ /* 0x000fe400078810ff */
[----:B------:R-:W-:Y:S02]  /*2b90*/  LEA.HI.X.SX32 R67, R0, UR13, 0x2, P5 ;  /* 0x0000000d00437c11 */ /* 0x000fe4000a8f16ff */
[----:B------:R-:W-:Y:S01]  /*2ba0*/  LEA R70, P5, R3, UR12, 0x2 ;  /* 0x0000000c03467c11 */ /* 0x000fe2000f8a10ff */
[----:B------:R-:W-:Y:S01]  /*2bb0*/  UMOV UR12, 0x1 ;  /* 0x00000001000c7882 */ /* 0x000fe20000000000 */
[-C--:B------:R-:W-:Y:S02]  /*2bc0*/  LEA.HI.X.SX32 R59, R61, R72.reuse, 0x2, P3 ;  /* 0x000000483d3b7211 */ /* 0x080fe400018f16ff */
[----:B------:R-:W-:Y:S01]  /*2bd0*/  LEA.HI.X.SX32 R61, R71, R72, 0x2, P4 ;  /* 0x00000048473d7211 */ /* 0x000fe200020f16ff */
[----:B------:R-:W-:Y:S01]  /*2be0*/  VIADD R72, R135, 0xfffffffa ;  /* 0xfffffffa87487836 */ /* 0x000fe20000000000 */
[----:B------:R-:W-:-:S02]  /*2bf0*/  LEA.HI.X.SX32 R71, R3, UR13, 0x2, P5 ;  /* 0x0000000d03477c11 */ /* 0x000fc4000a8f16ff */
[----:B------:R-:W-:Y:S02]  /*2c00*/  ISETP.NE.U32.AND P3, PT, R2, RZ, PT ;  /* 0x000000ff0200720c */ /* 0x000fe40003f65070 */
[----:B------:R-:W-:Y:S01]  /*2c10*/  IADD3 R3, PT, PT, R135, -0x5, RZ ;  /* 0xfffffffb87037810 */ /* 0x000fe20007ffe0ff */
[----:B------:R-:W-:Y:S10]  /*2c20*/  BRA.U UP0, `(.L_x_5) ;  /* 0x0000000100187547 */ /* 0x000ff4000b800000 */
[----:B------:R-:W-:Y:S01]  /*2c30*/  ELECT P4, URZ, PT ;  /* 0x0000000000ff782f */ /* 0x000fe20003880000 */
[----:B------:R-:W-:Y:S01]  /*2c40*/  IMAD.MOV.U32 R0, RZ, RZ, 0x1 ;  /* 0x00000001ff007424 */ /* 0x000fe200078e00ff */
[----:B------:R-:W-:Y:S01]  /*2c50*/  UMOV UR4, 0x40 ;  /* 0x0000004000047882 */ /* 0x000fe20000000000 */
[----:B------:R-:W-:Y:S01]  /*2c60*/  UVIRTCOUNT.DEALLOC.SMPOOL 0x80 ;  /* 0x000000800000784c */ /* 0x000fe20000000000 */
[----:B------:R-:W-:-:S09]  /*2c70*/  ULEA UR4, UR5, UR4, 0x18 ;  /* 0x0000000405047291 */ /* 0x000fd2000f8ec0ff */
[----:B------:R1:W-:Y:S03]  /*2c80*/  @P4 STS.U8 [UR4], R0 ;  /* 0x00000000ff004988 */ /* 0x0003e60008000004 */
.L_x_5:
[----:B------:R-:W-:Y:S01]  /*2c90*/  UIADD3 UR11, UPT, UPT, UR10, UR11, URZ ;  /* 0x0000000b0a0b7290 */ /* 0x000fe2000fffe0ff */
[----:B------:R-:W-:Y:S01]  /*2ca0*/  ISETP.GE.U32.AND P5, PT, R3, 0x7fffffbc, PT ;  /* 0x7fffffbc0300780c */ /* 0x000fe20003fa6070 */
[----:B------:R-:W-:Y:S01]  /*2cb0*/  VOTEU.ALL UP1, P3 ;  /* 0x0000000000ff7886 */ /* 0x000fe20001820000 */
[----:B------:R-:W-:Y:S01]  /*2cc0*/  UIADD3 UR4, UPT, UPT, UR9, 0x68000, URZ ;  /* 0x0006800009047890 */ /* 0x000fe2000fffe0ff */
[----:B------:R-:W-:Y:S01]  /*2cd0*/  IMAD.U32 R3, RZ, RZ, UR6 ;  /* 0x00000006ff037e24 */ /* 0x000fe2000f8e00ff */
[----:B------:R-:W-:Y:S01]  /*2ce0*/  USHF.L.U32 UR5, UR6, 0x1, URZ ;  /* 0x0000000106057899 */ /* 0x000fe200080006ff */
[----:B------:R-:W-:Y:S01]  /*2cf0*/  LEA R134, R2, UR9, 0x2 ;  /* 0x0000000902867c11 */ /* 0x000fe2000f8e10ff */
[----:B------:R-:W-:Y:S01]  /*2d00*/  VOTEU.ALL UP2, P3 ;  /* 0x0000000000ff7886 */ /* 0x000fe20001840000 */
[----:B------:R-:W-:-:S04]  /*2d10*/  @!UP1 UIADD3 UR14, UPT, UPT, -UR12, 0x100000, URZ ;  /* 0x001000000c0e9890 */ /* 0x000fc8000fffe1ff */
[----:B------:R-:W-:Y:S02]  /*2d20*/  @!UP1 USHF.L.U32 UR15, UR14, 0xb, URZ ;  /* 0x0000000b0e0f9899 */ /* 0x000fe400080006ff */
[----:B------:R-:W-:Y:S01]  /*2d30*/  @!UP1 USHF.L.U32 UR14, UR14, 0x1, URZ ;  /* 0x000000010e0e9899 */ /* 0x000fe200080006ff */
[----:B------:R-:W-:Y:S01]  /*2d40*/  STTM.x128 tmem[UR11], RZ ;  /* 0x000000ff000079ed */ /* 0x000fe200083c000b */
[----:B------:R-:W2:Y:S01]  /*2d50*/  FENCE.VIEW.ASYNC.T ;  /* 0x00000000000073c6 */ /* 0x000ea20000000200 */
[----:B------:R-:W-:-:S04]  /*2d60*/  @!UP1 UIADD3 UR12, UPT, UPT, -UR12, 0x100000, URZ ;  /* 0x001000000c0c9890 */ /* 0x000fc8000fffe1ff */
[----:B------:R-:W-:Y:S02]  /*2d70*/  @!UP1 USHF.L.U32 UR13, UR12, 0xb, URZ ;  /* 0x0000000b0c0d9899 */ /* 0x000fe400080006ff */
[----:B------:R-:W-:Y:S01]  /*2d80*/  @!UP1 USHF.L.U32 UR12, UR12, 0x1, URZ ;  /* 0x000000010c0c9899 */ /* 0x000fe200080006ff */
[----:B--2---:R-:W-:Y:S01]  /*2d90*/  BAR.SYNC.DEFER_BLOCKING 0x0 ;  /* 0x0000000000007b1d */ /* 0x004fe20000010000 */
[----:B------:R-:W-:Y:S01]  /*2da0*/  IMAD.WIDE R80, R3, 0x4, R66 ;  /* 0x0000000403507825 */ /* 0x000fe200078e0242 */
[----:B------:R-:W-:-:S03]  /*2db0*/  ISETP.GE.U32.AND P4, PT, R72, 0x7fffffbb, PT ;  /* 0x7fffffbb4800780c */ /* 0x000fc60003f86070 */
[----:B------:R-:W-:Y:S01]  /*2dc0*/  IMAD.WIDE R78, R3, 0x4, R70 ;  /* 0x00000004034e7825 */ /* 0x000fe200078e0246 */
[----:B------:R-:W-:-:S03]  /*2dd0*/  VOTEU.ALL UP1, P3 ;  /* 0x0000000000ff7886 */ /* 0x000fc60001820000 */
[----:B------:R-:W-:Y:S01]  /*2de0*/  IMAD.U32 R3, RZ, RZ, UR5 ;  /* 0x00000005ff037e24 */ /* 0x000fe2000f8e00ff */
[----:B------:R-:W-:Y:S01]  /*2df0*/  UIMAD UR5, UR6, 0x3, URZ ;  /* 0x00000003060578a4 */ /* 0x000fe2000f8e02ff */
[----:B-1----:R-:W-:Y:S02]  /*2e00*/  VIADD R0, R135, 0xfffffff9 ;  /* 0xfffffff987007836 */ /* 0x002fe40000000000 */
[----:B------:R-:W-:-:S04]  /*2e10*/  IMAD.WIDE R74, R3, 0x4, R66 ;  /* 0x00000004034a7825 */ /* 0x000fc800078e0242 */
[----:B------:R-:W-:-:S04]  /*2e20*/  IMAD.WIDE R76, R3, 0x4, R70 ;  /* 0x00000004034c7825 */ /* 0x000fc800078e0246 */
[----:B------:R-:W-:Y:S01]  /*2e30*/  IMAD.U32 R3, RZ, RZ, UR5 ;  /* 0x00000005ff037e24 */ /* 0x000fe2000f8e00ff */
[----:B------:R-:W-:Y:S01]  /*2e40*/  USHF.L.U32 UR5, UR6, 0x2, URZ ;  /* 0x0000000206057899 */ /* 0x000fe200080006ff */
[----:B------:R-:W-:Y:S01]  /*2e50*/  VIADD R132, R135, 0xffffffc0 ;  /* 0xffffffc087847836 */ /* 0x000fe20000000000 */
[----:B------:R-:W1:Y:S02]  /*2e60*/  FENCE.VIEW.ASYNC.S ;  /* 0x00000000000073c6 */ /* 0x000e640000000000 */
[----:B-1----:R-:W1:Y:S02]  /*2e70*/  @!UP1 SYNCS.EXCH.64 URZ, [UR4], UR14 ;  /* 0x0000000e04ff95b2 */ /* 0x002e640008000100 */
[----:B-1----:R-:W-:Y:S01]  /*2e80*/  BAR.SYNC.DEFER_BLOCKING 0x0 ;  /* 0x0000000000007b1d */ /* 0x002fe20000010000 */
[----:B------:R-:W-:-:S04]  /*2e90*/  IMAD.WIDE R84, R3, 0x4, R66 ;  /* 0x0000000403547825 */ /* 0x000fc800078e0242 */
[----:B------:R-:W-:Y:S01]  /*2ea0*/  IMAD.WIDE R82, R3, 0x4, R70 ;  /* 0x0000000403527825 */ /* 0x000fe200078e0246 */
[----:B------:R-:W-:Y:S01]  /*2eb0*/  MOV R3, UR5 ;  /* 0x0000000500037c02 */ /* 0x000fe20008000f00 */
[----:B------:R-:W-:Y:S01]  /*2ec0*/  UIMAD UR5, UR6, 0x5, URZ ;  /* 0x00000005060578a4 */ /* 0x000fe2000f8e02ff */
[----:B------:R-:W-:Y:S01]  /*2ed0*/  STL.64 [R1+0xb8], R84 ;  /* 0x0000b85401007387 */ /* 0x000fe20000100a00 */
[----:B------:R-:W-:Y:S01]  /*2ee0*/  IMAD.MOV.U32 R2, RZ, RZ, R133 ;  /* 0x000000ffff027224 */ /* 0x000fe200078e0085 */
[----:B------:R-:W-:Y:S01]  /*2ef0*/  IADD3 R133, PT, PT, R135, -0x42, RZ ;  /* 0xffffffbe87857810 */ /* 0x000fe20007ffe0ff */
[----:B------:R-:W-:Y:S01]  /*2f00*/  IMAD.WIDE R72, R3, 0x4, R70 ;  /* 0x0000000403487825 */ /* 0x000fe200078e0246 */
[----:B------:R1:W-:Y:S01]  /*2f10*/  STL.64 [R1+0xb0], R82 ;  /* 0x0000b05201007387 */ /* 0x0003e20000100a00 */
[----:B------:R2:W3:Y:S03]  /*2f20*/  @!UP2 SYNCS.EXCH.64 URZ, [UR9+0x68008], UR12 ;  /* 0x0680080c09ffa5b2 */ /* 0x0004e60008000100 */
[----:B------:R-:W-:Y:S01]  /*2f30*/  @!PT LDS RZ, [RZ] ;  /* 0x00000000fffff984 */ /* 0x000fe20000000800 */
[----:B------:R-:W-:Y:S01]  /*2f40*/  @!PT LDS RZ, [RZ] ;  /* 0x00000000fffff984 */ /* 0x000fe20000000800 */
[----:B------:R-:W-:Y:S01]  /*2f50*/  @!PT LDS RZ, [RZ] ;  /* 0x00000000fffff984 */ /* 0x000fe20000000800 */
[----:B---3--:R-:W-:Y:S04]  /*2f60*/  LDGSTS.E [R134], desc[UR28][R66.64], !P2 ;  /* 0x0000000042867fae */ /* 0x008fe8000d1a101c */
[----:B------:R-:W-:Y:S01]  /*2f70*/  LDGSTS.E [R134+0x200], desc[UR28][R70.64], !P2 ;  /* 0x0020000046867fae */ /* 0x000fe2000d1a101c */
[----:B------:R-:W-:-:S02]  /*2f80*/  ISETP.GE.U32.AND P2, PT, R0, 0x7fffffba, PT ;  /* 0x7fffffba0000780c */ /* 0x000fc40003f46070 */
[----:B------:R-:W-:Y:S01]  /*2f90*/  IADD3 R0, PT, PT, R135, -0x8, RZ ;  /* 0xfffffff887007810 */ /* 0x000fe20007ffe0ff */
[----:B------:R-:W-:Y:S01]  /*2fa0*/  LDGSTS.E [R134+0x400], desc[UR28][R80.64], !P6 ;  /* 0x0040000050867fae */ /* 0x000fe2000f1a101c */
[----:B--2---:R-:W-:-:S03]  /*2fb0*/  UIMAD UR12, UR6, 0x39, URZ ;  /* 0x00000039060c78a4 */ /* 0x004fc6000f8e02ff */
[----:B------:R-:W-:Y:S01]  /*2fc0*/  LDGSTS.E [R134+0x600], desc[UR28][R78.64], !P6 ;  /* 0x006000004e867fae */ /* 0x000fe2000f1a101c */
[----:B------:R-:W-:Y:S01]  /*2fd0*/  ISETP.GE.U32.AND P6, PT, R0, 0x7fffffb9, PT ;  /* 0x7fffffb90000780c */ /* 0x000fe20003fc6070 */
[C---:B------:R-:W-:Y:S01]  /*2fe0*/  VIADD R0, R135.reuse, 0xfffffff7 ;  /* 0xfffffff787007836 */ /* 0x040fe20000000000 */
[----:B------:R-:W-:Y:S01]  /*2ff0*/  UIMAD UR13, UR6, 0x3b, URZ ;  /* 0x0000003b060d78a4 */ /* 0x000fe2000f8e02ff */
[----:B------:R-:W-:Y:S01]  /*3000*/  LDGSTS.E [R134+0x800], desc[UR28][R74.64], !P0 ;  /* 0x008000004a867fae */ /* 0x000fe2000c1a101c */
[----:B------:R-:W-:Y:S01]  /*3010*/  IMAD.U32 R236, RZ, RZ, UR12 ;  /* 0x0000000cffec7e24 */ /* 0x000fe2000f8e00ff */
[----:B------:R-:W-:Y:S02]  /*3020*/  UIMAD UR12, UR6, 0x3c, URZ ;  /* 0x0000003c060c78a4 */ /* 0x000fe4000f8e02ff */
[----:B------:R-:W-:Y:S01]  /*3030*/  LDGSTS.E [R134+0xa00], desc[UR28][R76.64], !P0 ;  /* 0x00a000004c867fae */ /* 0x000fe2000c1a101c */
[----:B------:R-:W-:Y:S01]  /*3040*/  ISETP.GE.U32.AND P0, PT, R0, 0x7fffffb8, PT ;  /* 0x7fffffb80000780c */ /* 0x000fe20003f06070 */
[----:B------:R-:W-:-:S02]  /*3050*/  VIADD R0, R135, 0xfffffff6 ;  /* 0xfffffff687007836 */ /* 0x000fc40000000000 */
[----:B------:R-:W-:Y:S01]  /*3060*/  LDGSTS.E [R134+0xc00], desc[UR28][R84.64], !P1 ;  /* 0x00c0000054867fae */ /* 0x000fe2000c9a101c */
[----:B------:R-:W-:-:S03]  /*3070*/  IMAD.WIDE R234, R236, 0x4, R66 ;  /* 0x00000004ecea7825 */ /* 0x000fc600078e0242 */
[----:B------:R1:W-:Y:S01]  /*3080*/  LDGSTS.E [R134+0xe00], desc[UR28][R82.64], !P1 ;  /* 0x00e0000052867fae */ /* 0x0003e2000c9a101c */
[----:B------:R-:W-:Y:S01]  /*3090*/  ISETP.GE.U32.AND P1, PT, R0, 0x7fffffb7, PT ;  /* 0x7fffffb70000780c */ /* 0x000fe20003f26070 */
[----:B------:R-:W-:Y:S02]  /*30a0*/  VIADD R0, R135, 0xfffffff5 ;  /* 0xfffffff587007836 */ /* 0x000fe40000000000 */
[----:B------:R-:W-:-:S04]  /*30b0*/  IMAD.WIDE R236, R236, 0x4, R70 ;  /* 0x00000004ecec7825 */ /* 0x000fc800078e0246 */
[----:B-1----:R-:W-:-:S04]  /*30c0*/  IMAD.WIDE R82, R3, 0x4, R66 ;  /* 0x0000000403527825 */ /* 0x002fc800078e0242 */
[----:B------:R-:W-:Y:S01]  /*30d0*/  IMAD.U32 R3, RZ, RZ, UR5 ;  /* 0x00000005ff037e24 */ /* 0x000fe2000f8e00ff */
[----:B------:R-:W-:Y:S01]  /*30e0*/  UIMAD UR5, UR6, 0x6, URZ ;  /* 0x00000006060578a4 */ /* 0x000fe2000f8e02ff */
[----:B------:R1:W-:Y:S04]  /*30f0*/  STL.64 [R1+0xa8], R82 ;  /* 0x0000a85201007387 */ /* 0x0003e80000100a00 */
[----:B------:R1:W-:Y:S04]  /*3100*/  LDGSTS.E [R134+0x1000], desc[UR28][R82.64], !P5 ;  /* 0x0100000052867fae */ /* 0x0003e8000e9a101c */
[----:B------:R2:W-:Y:S04]  /*3110*/  STL.64 [R1+0xa0], R72 ;  /* 0x0000a04801007387 */ /* 0x0005e80000100a00 */
[----:B------:R2:W-:Y:S01]  /*3120*/  LDGSTS.E [R134+0x1200], desc[UR28][R72.64], !P5 ;  /* 0x0120000048867fae */ /* 0x0005e2000e9a101c */
[----:B------:R-:W-:Y:S01]  /*3130*/  ISETP.GE.U32.AND P5, PT, R0, 0x7fffffb6, PT ;  /* 0x7fffffb60000780c */ /* 0x000fe20003fa6070 */
[----:B------:R-:W-:-:S02]  /*3140*/  VIADD R0, R135, 0xfffffff4 ;  /* 0xfffffff487007836 */ /* 0x000fc40000000000 */
[----:B-1----:R-:W-:-:S05]  /*3150*/  IMAD.WIDE R82, R3, 0x4, R66 ;  /* 0x0000000403527825 */ /* 0x002fca00078e0242 */
[----:B------:R1:W-:Y:S01]  /*3160*/  STL.64 [R1+0x98], R82 ;  /* 0x0000985201007387 */ /* 0x0003e20000100a00 */
[----:B--2---:R-:W-:-:S03]  /*3170*/  IMAD.WIDE R72, R3, 0x4, R70 ;  /* 0x0000000403487825 */ /* 0x004fc600078e0246 */
[----:B------:R1:W-:Y:S01]  /*3180*/  LDGSTS.E [R134+0x1400], desc[UR28][R82.64], !P4 ;  /* 0x0140000052867fae */ /* 0x0003e2000e1a101c */
[----:B------:R-:W-:Y:S01]  /*3190*/  IMAD.U32 R3, RZ, RZ, UR5 ;  /* 0x00000005ff037e24 */ /* 0x000fe2000f8e00ff */
[----:B------:R-:W-:Y:S02]  /*31a0*/  UIMAD UR5, UR6, 0x7, URZ ;  /* 0x00000007060578a4 */ /* 0x000fe4000f8e02ff */
[----:B------:R2:W-:Y:S04]  /*31b0*/  STL.64 [R1+0x90], R72 ;  /* 0x0000904801007387 */ /* 0x0005e80000100a00 */
[----:B------:R2:W-:Y:S01]  /*31c0*/  LDGSTS.E [R134+0x1600], desc[UR28][R72.64], !P4 ;  /* 0x0160000048867fae */ /* 0x0005e2000e1a101c */
[----:B------:R-:W-:Y:S01]  /*31d0*/  ISETP.GE.U32.AND P4, PT, R0, 0x7fffffb5, PT ;  /* 0x7fffffb50000780c */ /* 0x000fe20003f86070 */
[----:B-1----:R-:W-:Y:S01]  /*31e0*/  IMAD.WIDE R82, R3, 0x4, R66 ;  /* 0x0000000403527825 */ /* 0x002fe200078e0242 */
[----:B------:R-:W-:-:S04]  /*31f0*/  IADD3 R0, PT, PT, R135, -0xd, RZ ;  /* 0xfffffff387007810 */ /* 0x000fc80007ffe0ff */
[----:B------:R1:W-:Y:S01]  /*3200*/  STL.64 [R1+0x88], R82 ;  /* 0x0000885201007387 */ /* 0x0003e20000100a00 */
[----:B--2---:R-:W-:-:S03]  /*3210*/  IMAD.WIDE R72, R3, 0x4, R70 ;  /* 0x0000000403487825 */ /* 0x004fc600078e0246 */
[----:B------:R1:W-:Y:S01]  /*3220*/  LDGSTS.E [R134+0x1800], desc[UR28][R82.64], !P2 ;  /* 0x0180000052867fae */ /* 0x0003e2000d1a101c */
[----:B------:R-:W-:Y:S01]  /*3230*/  IMAD.U32 R3, RZ, RZ, UR5 ;  /* 0x00000005ff037e24 */ /* 0x000fe2000f8e00ff */
[----:B------:R-:W-:Y:S02]  /*3240*/  USHF.L.U32 UR5, UR6, 0x3, URZ ;  /* 0x0000000306057899 */ /* 0x000fe400080006ff */
        /* <DEDUP_REMOVED lines=13> */
[----:B------:R-:W-:-:S02]  /*3320*/  VIADD R0, R135, 0xfffffff1 ;  /* 0xfffffff187007836 */ /* 0x000fc40000000000 */
[----:B-1----:R-:W-:-:S05]  /*3330*/  IMAD.WIDE R82, R3, 0x4, R66 ;  /* 0x0000000403527825 */ /* 0x002fca00078e0242 */
[----:B------:R1:W-:Y:S01]  /*3340*/  STL.64 [R1+0x68], R82 ;  /* 0x0000685201007387 */ /* 0x0003e20000100a00 */
[----:B--2---:R-:W-:Y:S01]  /*3350*/  IMAD.WIDE R72, R3, 0x4, R70 ;  /* 0x0000000403487825 */ /* 0x004fe200078e0246 */
[----:B------:R-:W-:Y:S01]  /*3360*/  MOV R3, UR5 ;  /* 0x0000000500037c02 */ /* 0x000fe20008000f00 */
[----:B------:R-:W-:Y:S01]  /*3370*/  UIMAD UR5, UR6, 0xa, URZ ;  /* 0x0000000a060578a4 */ /* 0x000fe2000f8e02ff */
        /* <DEDUP_REMOVED lines=43> */
[----:B------:R-:W-:Y:S01]  /*3630*/  MOV R249, UR5 ;  /* 0x0000000500f97c02 */ /* 0x000fe20008000f00 */
[----:B------:R-:W-:Y:S01]  /*3640*/  UIMAD UR5, UR6, 0xf, URZ ;  /* 0x0000000f060578a4 */ /* 0x000fe2000f8e02ff */
[----:B-1----:R-:W-:Y:S01]  /*3650*/  IMAD.WIDE R82, R3, 0x4, R66 ;  /* 0x0000000403527825 */ /* 0x002fe200078e0242 */
[----:B------:R-:W-:-:S03]  /*3660*/  ISETP.GE.U32.AND P2, PT, R0, 0x7fffffae, PT ;  /* 0x7fffffae0000780c */ /* 0x000fc60003f46070 */
[----:B------:R-:W-:Y:S01]  /*3670*/  IMAD.WIDE R250, R249, 0x4, R66 ;  /* 0x00000004f9fa7825 */ /* 0x000fe200078e0242 */
[----:B------:R-:W-:Y:S03]  /*3680*/  STL.64 [R1+0x18], R82 ;  /* 0x0000185201007387 */ /* 0x000fe60000100a00 */
[----:B------:R-:W-:Y:S01]  /*3690*/  IMAD.U32 R245, RZ, RZ, UR5 ;  /* 0x00000005fff57e24 */ /* 0x000fe2000f8e00ff */
[----:B------:R-:W-:Y:S01]  /*36a0*/  USHF.L.U32 UR5, UR6, 0x4, URZ ;  /* 0x0000000406057899 */ /* 0x000fe200080006ff */
[--C-:B--2---:R-:W-:Y:S01]  /*36b0*/  IMAD.WIDE R72, R3, 0x4, R70.reuse ;  /* 0x0000000403487825 */ /* 0x104fe200078e0246 */
[----:B------:R-:W-:Y:S03]  /*36c0*/  LDGSTS.E [R134+0x3400], desc[UR28][R82.64], !P6 ;  /* 0x0340000052867fae */ /* 0x000fe6000f1a101c */
[----:B------:R-:W-:Y:S01]  /*36d0*/  IMAD.WIDE R248, R249, 0x4, R70 ;  /* 0x00000004f9f87825 */ /* 0x000fe200078e0246 */
[----:B------:R1:W-:Y:S03]  /*36e0*/  STL.64 [R1+0x10], R72 ;  /* 0x0000104801007387 */ /* 0x0003e60000100a00 */
[----:B------:R-:W-:Y:S01]  /*36f0*/  IMAD.U32 R241, RZ, RZ, UR5 ;  /* 0x00000005fff17e24 */ /* 0x000fe2000f8e00ff */
[----:B------:R-:W-:Y:S01]  /*3700*/  UIMAD UR5, UR6, 0x11, URZ ;  /* 0x00000011060578a4 */ /* 0x000fe2000f8e02ff */
[----:B------:R1:W-:Y:S01]  /*3710*/  LDGSTS.E [R134+0x3600], desc[UR28][R72.64], !P6 ;  /* 0x0360000048867fae */ /* 0x0003e2000f1a101c */
[----:B------:R-:W-:-:S03]  /*3720*/  IMAD.WIDE R246, R245, 0x4, R66 ;  /* 0x00000004f5f67825 */ /* 0x000fc600078e0242 */
[----:B------:R-:W-:Y:S01]  /*3730*/  LDGSTS.E [R134+0x3800], desc[UR28][R250.64], !P0 ;  /* 0x03800000fa867fae */ /* 0x000fe2000c1a101c */
[----:B------:R-:W-:Y:S02]  /*3740*/  VIADD R0, R135, 0xffffffec ;  /* 0xffffffec87007836 */ /* 0x000fe40000000000 */
[----:B------:R-:W-:Y:S01]  /*3750*/  IMAD.WIDE R244, R245, 0x4, R70 ;  /* 0x00000004f5f47825 */ /* 0x000fe200078e0246 */
[----:B------:R-:W-:Y:S02]  /*3760*/  STL.64 [R1+0x5a8], R250 ;  /* 0x0005a8fa01007387 */ /* 0x000fe40000100a00 */
[----:B------:R-:W-:Y:S01]  /*3770*/  ISETP.GE.U32.AND P6, PT, R0, 0x7fffffad, PT ;  /* 0x7fffffad0000780c */ /* 0x000fe20003fc6070 */
[----:B------:R-:W-:Y:S01]  /*3780*/  VIADD R0, R135, 0xffffffeb ;  /* 0xffffffeb87007836 */ /* 0x000fe20000000000 */
[----:B------:R2:W-:Y:S01]  /*3790*/  LDGSTS.E [R134+0x3a00], desc[UR28][R248.64], !P0 ;  /* 0x03a00000f8867fae */ /* 0x0005e2000c1a101c */
[----:B-1----:R-:W-:Y:S01]  /*37a0*/  IMAD.U32 R73, RZ, RZ, UR5 ;  /* 0x00000005ff497e24 */ /* 0x002fe2000f8e00ff */
[----:B------:R-:W-:Y:S01]  /*37b0*/  UIMAD UR5, UR6, 0x12, URZ ;  /* 0x00000012060578a4 */ /* 0x000fe2000f8e02ff */
[----:B------:R-:W-:Y:S01]  /*37c0*/  IMAD.WIDE R242, R241, 0x4, R66 ;  /* 0x00000004f1f27825 */ /* 0x000fe200078e0242 */
[----:B------:R2:W-:Y:S01]  /*37d0*/  STL.64 [R1+0x5b0], R248 ;  /* 0x0005b0f801007387 */ /* 0x0005e20000100a00 */
[----:B------:R-:W-:-:S02]  /*37e0*/  ISETP.GE.U32.AND P0, PT, R0, 0x7fffffac, PT ;  /* 0x7fffffac0000780c */ /* 0x000fc40003f06070 */
[----:B------:R-:W-:Y:S01]  /*37f0*/  VIADD R0, R135, 0xffffffea ;  /* 0xffffffea87007836 */ /* 0x000fe20000000000 */
[----:B------:R1:W-:Y:S01]  /*3800*/  LDGSTS.E [R134+0x3c00], desc[UR28][R246.64], !P1 ;  /* 0x03c00000f6867fae */ /* 0x0003e2000c9a101c */
[----:B------:R-:W-:-:S03]  /*3810*/  IMAD.WIDE R240, R241, 0x4, R70 ;  /* 0x00000004f1f07825 */ /* 0x000fc600078e0246 */
[----:B------:R1:W-:Y:S01]  /*3820*/  STL.64 [R1+0x5b8], R246 ;  /* 0x0005b8f601007387 */ /* 0x0003e20000100a00 */
[----:B------:R-:W-:Y:S01]  /*3830*/  IMAD.WIDE R238, R73, 0x4, R66 ;  /* 0x0000000449ee7825 */ /* 0x000fe200078e0242 */
[----:B--2---:R-:W-:-:S03]  /*3840*/  MOV R249, R77 ;  /* 0x0000004d00f97202 */ /* 0x004fc60000000f00 */
[----:B------:R-:W-:Y:S01]  /*3850*/  IMAD.U32 R77, RZ, RZ, UR5 ;  /* 0x00000005ff4d7e24 */ /* 0x000fe2000f8e00ff */
[----:B------:R-:W-:Y:S01]  /*3860*/  UIMAD UR5, UR6, 0x13, URZ ;  /* 0x00000013060578a4 */ /* 0x000fe2000f8e02ff */
[----:B------:R2:W-:Y:S01]  /*3870*/  LDGSTS.E [R134+0x3e00], desc[UR28][R244.64], !P1 ;  /* 0x03e00000f4867fae */ /* 0x0005e2000c9a101c */
[----:B------:R-:W-:Y:S01]  /*3880*/  ISETP.GE.U32.AND P1, PT, R0, 0x7fffffab, PT ;  /* 0x7fffffab0000780c */ /* 0x000fe20003f26070 */
[----:B------:R-:W-:Y:S02]  /*3890*/  VIADD R0, R135, 0xffffffe9 ;  /* 0xffffffe987007836 */ /* 0x000fe40000000000 */
[----:B------:R3:W-:Y:S01]  /*38a0*/  LDGSTS.E [R134+0x4000], desc[UR28][R242.64], !P5 ;  /* 0x04000000f2867fae */ /* 0x0007e2000e9a101c */
[----:B-1----:R-:W-:Y:S01]  /*38b0*/  IMAD.MOV.U32 R247, RZ, RZ, R81 ;  /* 0x000000fffff77224 */ /* 0x002fe200078e0051 */
[----:B------:R-:W-:Y:S01]  /*38c0*/  MOV R246, R80 ;  /* 0x0000005000f67202 */ /* 0x000fe20000000f00 */
[----:B------:R-:W-:Y:S01]  /*38d0*/  IMAD.U32 R81, RZ, RZ, UR5 ;  /* 0x00000005ff517e24 */ /* 0x000fe2000f8e00ff */
[----:B------:R-:W-:Y:S01]  /*38e0*/  UIMAD UR5, UR6, 0x14, URZ ;  /* 0x00000014060578a4 */ /* 0x000fe2000f8e02ff */
[----:B------:R1:W-:Y:S01]  /*38f0*/  LDGSTS.E [R134+0x4200], desc[UR28][R240.64], !P5 ;  /* 0x04200000f0867fae */ /* 0x0003e2000e9a101c */
[----:B------:R-:W-:Y:S01]  /*3900*/  IMAD.WIDE R72, R73, 0x4, R70 ;  /* 0x0000000449487825 */ /* 0x000fe200078e0246 */
[----:B------:R-:W-:-:S02]  /*3910*/  ISETP.GE.U32.AND P5, PT, R0, 0x7fffffaa, PT ;  /* 0x7fffffaa0000780c */ /* 0x000fc40003fa6070 */
[----:B------:R-:W-:Y:S01]  /*3920*/  IADD3 R0, PT, PT, R135, -0x18, RZ ;  /* 0xffffffe887007810 */ /* 0x000fe20007ffe0ff */
[----:B------:R-:W-:Y:S01]  /*3930*/  IMAD.MOV.U32 R250, RZ, RZ, R74 ;  /* 0x000000fffffa7224 */ /* 0x000fe200078e004a */
[----:B------:R-:W-:Y:S01]  /*3940*/  MOV R85, UR5 ;  /* 0x0000000500557c02 */ /* 0x000fe20008000f00 */
[----:B------:R-:W-:Y:S01]  /*3950*/  UIMAD UR5, UR6, 0x15, URZ ;  /* 0x00000015060578a4 */ /* 0x000fe2000f8e02ff */
[----:B------:R-:W-:Y:S01]  /*3960*/  IMAD.MOV.U32 R251, RZ, RZ, R75 ;  /* 0x000000fffffb7224 */ /* 0x000fe200078e004b */
[----:B------:R-:W-:Y:S01]  /*3970*/  LDGSTS.E [R134+0x4400], desc[UR28][R238.64], !P4 ;  /* 0x04400000ee867fae */ /* 0x000fe2000e1a101c */
[----:B------:R-:W-:Y:S02]  /*3980*/  IMAD.MOV.U32 R248, RZ, RZ, R76 ;  /* 0x000000fffff87224 */ /* 0x000fe400078e004c */
[----:B------:R-:W-:Y:S01]  /*3990*/  IMAD.WIDE R74, R77, 0x4, R66 ;  /* 0x000000044d4a7825 */ /* 0x000fe200078e0242 */
[----:B------:R4:W-:Y:S01]  /*39a0*/  LDGSTS.E [R134+0x4600], desc[UR28][R72.64], !P4 ;  /* 0x0460000048867fae */ /* 0x0009e2000e1a101c */
[----:B------:R-:W-:-:S02]  /*39b0*/  ISETP.GE.U32.AND P4, PT, R0, 0x7fffffa9, PT ;  /* 0x7fffffa90000780c */ /* 0x000fc40003f86070 */
[----:B------:R-:W-:Y:S01]  /*39c0*/  IMAD.U32 R89, RZ, RZ, UR5 ;  /* 0x00000005ff597e24 */ /* 0x000fe2000f8e00ff */
[----:B------:R-:W-:Y:S01]  /*39d0*/  UIMAD UR5, UR6, 0x16, URZ ;  /* 0x00000016060578a4 */ /* 0x000fe2000f8e02ff */
[----:B------:R-:W-:Y:S01]  /*39e0*/  IMAD.WIDE R76, R77, 0x4, R70 ;  /* 0x000000044d4c7825 */ /* 0x000fe200078e0246 */
[----:B------:R2:W-:Y:S03]  /*39f0*/  STL.64 [R1+0x5c0], R244 ;  /* 0x0005c0f401007387 */ /* 0x0005e60000100a00 */
[----:B------:R-:W-:Y:S01]  /*3a00*/  VIADD R0, R135, 0xffffffe7 ;  /* 0xffffffe787007836 */ /* 0x000fe20000000000 */
[----:B------:R5:W-:Y:S01]  /*3a10*/  LDGSTS.E [R134+0x4800], desc[UR28][R74.64], !P2 ;  /* 0x048000004a867fae */ /* 0x000be2000d1a101c */
[----:B------:R-:W-:Y:S01]  /*3a20*/  IMAD.U32 R93, RZ, RZ, UR5 ;  /* 0x00000005ff5d7e24 */ /* 0x000fe2000f8e00ff */
[----:B------:R-:W-:Y:S01]  /*3a30*/  UIMAD UR5, UR6, 0x17, URZ ;  /* 0x00000017060578a4 */ /* 0x000fe2000f8e02ff */
[----:B------:R-:W-:Y:S01]  /*3a40*/  IMAD.WIDE R82, R85, 0x4, R66 ;  /* 0x0000000455527825 */ /* 0x000fe200078e0242 */
[----:B------:R-:W-:Y:S01]  /*3a50*/  LDGSTS.E [R134+0x4a00], desc[UR28][R76.64], !P2 ;  /* 0x04a000004c867fae */ /* 0x000fe2000d1a101c */
[----:B------:R-:W-:-:S02]  /*3a60*/  ISETP.GE.U32.AND P2, PT, R0, 0x7fffffa8, PT ;  /* 0x7fffffa80000780c */ /* 0x000fc40003f46070 */
[----:B------:R-:W-:Y:S01]  /*3a70*/  VIADD R0, R135, 0xffffffe6 ;  /* 0xffffffe687007836 */ /* 0x000fe20000000000 */
[----:B------:R3:W-:Y:S01]  /*3a80*/  STL.64 [R1+0x5c8], R242 ;  /* 0x0005c8f201007387 */ /* 0x0007e20000100a00 */
[----:B------:R-:W-:Y:S01]  /*3a90*/  IMAD.U32 R97, RZ, RZ, UR5 ;  /* 0x00000005ff617e24 */ /* 0x000fe2000f8e00ff */
[----:B------:R-:W-:Y:S01]  /*3aa0*/  UIMAD UR5, UR6, 0x18, URZ ;  /* 0x00000018060578a4 */ /* 0x000fe2000f8e02ff */
[----:B--2---:R-:W-:Y:S01]  /*3ab0*/  IMAD.MOV.U32 R244, RZ, RZ, R78 ;  /* 0x000000fffff47224 */ /* 0x004fe200078e004e */
[----:B------:R1:W-:Y:S01]  /*3ac0*/  STL.64 [R1+0x5d0], R240 ;  /* 0x0005d0f001007387 */ /* 0x0003e20000100a00 */
[----:B------:R-:W-:Y:S02]  /*3ad0*/  IMAD.MOV.U32 R245, RZ, RZ, R79 ;  /* 0x000000fffff57224 */ /* 0x000fe400078e004f */
[C---:B------:R-:W-:Y:S01]  /*3ae0*/  IMAD.WIDE R78, R81.reuse, 0x4, R66 ;  /* 0x00000004514e7825 */ /* 0x040fe200078e0242 */
[----:B------:R-:W-:Y:S03]  /*3af0*/  STL.64 [R1+0x5d8], R238 ;  /* 0x0005d8ee01007387 */ /* 0x000fe60000100a00 */
[----:B------:R-:W-:Y:S01]  /*3b00*/  IMAD.U32 R101, RZ, RZ, UR5 ;  /* 0x00000005ff657e24 */ /* 0x000fe2000f8e00ff */
[----:B------:R-:W-:Y:S01]  /*3b10*/  UIMAD UR5, UR6, 0x19, URZ ;  /* 0x00000019060578a4 */ /* 0x000fe2000f8e02ff */
[----:B------:R-:W-:Y:S01]  /*3b20*/  IMAD.WIDE R80, R81, 0x4, R70 ;  /* 0x0000000451507825 */ /* 0x000fe200078e0246 */
[----:B------:R-:W-:Y:S01]  /*3b30*/  LDGSTS.E [R134+0x4c00], desc[UR28][R78.64], !P6 ;  /* 0x04c000004e867fae */ /* 0x000fe2000f1a101c */
[----:B---3--:R-:W-:-:S02]  /*3b40*/  LOP3.LUT R243, R252, 0x3f, RZ, 0xc0, !PT ;  /* 0x0000003ffcf37812 */ /* 0x008fc400078ec0ff */
[----:B------:R-:W-:Y:S01]  /*3b50*/  IMAD.WIDE R84, R85, 0x4, R70 ;  /* 0x0000000455547825 */ /* 0x000fe200078e0246 */
[----:B------:R-:W-:Y:S01]  /*3b60*/  MOV R105, UR5 ;  /* 0x0000000500697c02 */ /* 0x000fe20008000f00 */
[----:B------:R-:W-:Y:S01]  /*3b70*/  UIMAD UR5, UR6, 0x1a, URZ ;  /* 0x0000001a060578a4 */ /* 0x000fe2000f8e02ff */
[----:B------:R-:W-:Y:S01]  /*3b80*/  LDGSTS.E [R134+0x4e00], desc[UR28][R80.64], !P6 ;  /* 0x04e0000050867fae */ /* 0x000fe2000f1a101c */
[----:B------:R-:W-:Y:S01]  /*3b90*/  ISETP.GE.U32.AND P6, PT, R0, 0x7fffffa7, PT ;  /* 0x7fffffa70000780c */ /* 0x000fe20003fc6070 */
[----:B------:R-:W-:Y:S01]  /*3ba0*/  VIADD R0, R135, 0xffffffe5 ;  /* 0xffffffe587007836 */ /* 0x000fe20000000000 */
[----:B------:R-:W2:Y:S01]  /*3bb0*/  LDC R252, c[0x0][0x3a0] ;  /* 0x0000e800fffc7b82 */ /* 0x000ea20000000800 */
[----:B------:R-:W-:Y:S01]  /*3bc0*/  LDGSTS.E [R134+0x5000], desc[UR28][R82.64], !P0 ;  /* 0x0500000052867fae */ /* 0x000fe2000c1a101c */
[----:B------:R-:W-:Y:S01]  /*3bd0*/  IMAD.U32 R109, RZ, RZ, UR5 ;  /* 0x00000005ff6d7e24 */ /* 0x000fe2000f8e00ff */
[----:B------:R-:W-:Y:S01]  /*3be0*/  UIMAD UR5, UR6, 0x1b, URZ ;  /* 0x0000001b060578a4 */ /* 0x000fe2000f8e02ff */
[----:B------:R-:W-:Y:S01]  /*3bf0*/  IMAD.WIDE R86, R89, 0x4, R66 ;  /* 0x0000000459567825 */ /* 0x000fe200078e0242 */
[----:B------:R-:W-:Y:S01]  /*3c00*/  LDGSTS.E [R134+0x5200], desc[UR28][R84.64], !P0 ;  /* 0x0520000054867fae */ /* 0x000fe2000c1a101c */
[----:B------:R-:W-:-:S02]  /*3c10*/  ISETP.GE.U32.AND P0, PT, R0, 0x7fffffa6, PT ;  /* 0x7fffffa60000780c */ /* 0x000fc40003f06070 */
[----:B------:R-:W-:Y:S01]  /*3c20*/  IMAD.WIDE R88, R89, 0x4, R70 ;  /* 0x0000000459587825 */ /* 0x000fe200078e0246 */
[----:B------:R-:W-:Y:S03]  /*3c30*/  LDGSTS.E [R134+0x5400], desc[UR28][R86.64], !P1 ;  /* 0x0540000056867fae */ /* 0x000fe6000c9a101c */
[----:B------:R-:W-:Y:S01]  /*3c40*/  IMAD.U32 R113, RZ, RZ, UR5 ;  /* 0x00000005ff717e24 */ /* 0x000fe2000f8e00ff */
[----:B------:R-:W-:Y:S01]  /*3c50*/  UIMAD UR5, UR6, 0x1c, URZ ;  /* 0x0000001c060578a4 */ /* 0x000fe2000f8e02ff */
[----:B------:R-:W-:Y:S01]  /*3c60*/  VIADD R0, R135, 0xffffffe4 ;  /* 0xffffffe487007836 */ /* 0x000fe20000000000 */
[----:B------:R-:W-:Y:S01]  /*3c70*/  LDGSTS.E [R134+0x5600], desc[UR28][R88.64], !P1 ;  /* 0x0560000058867fae */ /* 0x000fe2000c9a101c */
[----:B------:R-:W-:-:S03]  /*3c80*/  IMAD.WIDE R90, R93, 0x4, R66 ;  /* 0x000000045d5a7825 */ /* 0x000fc600078e0242 */
[----:B------:R-:W-:Y:S01]  /*3c90*/  ISETP.GE.U32.AND P1, PT, R0, 0x7fffffa5, PT ;  /* 0x7fffffa50000780c */ /* 0x000fe20003f26070 */
[----:B------:R-:W-:Y:S01]  /*3ca0*/  IMAD.U32 R117, RZ, RZ, UR5 ;  /* 0x00000005ff757e24 */ /* 0x000fe2000f8e00ff */
[----:B------:R-:W-:Y:S01]  /*3cb0*/  UIMAD UR5, UR6, 0x1d, URZ ;  /* 0x0000001d060578a4 */ /* 0x000fe2000f8e02ff */
[----:B------:R-:W-:Y:S01]  /*3cc0*/  IMAD.WIDE R92, R93, 0x4, R70 ;  /* 0x000000045d5c7825 */ /* 0x000fe200078e0246 */
[----:B------:R-:W-:Y:S01]  /*3cd0*/  IADD3 R0, PT, PT, R135, -0x1d, RZ ;  /* 0xffffffe387007810 */ /* 0x000fe20007ffe0ff */
[----:B------:R-:W-:Y:S02]  /*3ce0*/  LDGSTS.E [R134+0x5800], desc[UR28][R90.64], !P5 ;  /* 0x058000005a867fae */ /* 0x000fe4000e9a101c */
[C---:B------:R-:W-:Y:S02]  /*3cf0*/  IMAD.WIDE R94, R97.reuse, 0x4, R66 ;  /* 0x00000004615e7825 */ /* 0x040fe400078e0242 */
[----:B------:R-:W-:Y:S01]  /*3d00*/  LDGSTS.E [R134+0x5a00], desc[UR28][R92.64], !P5 ;  /* 0x05a000005c867fae */ /* 0x000fe2000e9a101c */
[----:B------:R-:W-:Y:S01]  /*3d10*/  ISETP.GE.U32.AND P5, PT, R0, 0x7fffffa4, PT ;  /* 0x7fffffa40000780c */ /* 0x000fe20003fa6070 */
[----:B------:R-:W-:Y:S01]  /*3d20*/  IMAD.U32 R121, RZ, RZ, UR5 ;  /* 0x00000005ff797e24 */ /* 0x000fe2000f8e00ff */
[----:B------:R-:W-:Y:S01]  /*3d30*/  UIMAD UR5, UR6, 0x1e, URZ ;  /* 0x0000001e060578a4 */ /* 0x000fe2000f8e02ff */
[----:B------:R-:W-:Y:S01]  /*3d40*/  IMAD.WIDE R96, R97, 0x4, R70 ;  /* 0x0000000461607825 */ /* 0x000fe200078e0246 */
[----:B------:R-:W-:Y:S03]  /*3d50*/  LDGSTS.E [R134+0x5c00], desc[UR28][R94.64], !P4 ;  /* 0x05c000005e867fae */ /* 0x000fe6000e1a101c */
[----:B------:R-:W-:Y:S01]  /*3d60*/  VIADD R0, R135, 0xffffffe2 ;  /* 0xffffffe287007836 */ /* 0x000fe20000000000 */
[----:B------:R-:W-:Y:S01]  /*3d70*/  LDGSTS.E [R134+0x5e00], desc[UR28][R96.64], !P4 ;  /* 0x05e0000060867fae */ /* 0x000fe2000e1a101c */
[C---:B------:R-:W-:Y:S01]  /*3d80*/  IMAD.WIDE R98, R101.reuse, 0x4, R66 ;  /* 0x0000000465627825 */ /* 0x040fe200078e0242 */
[----:B------:R-:W-:Y:S01]  /*3d90*/  MOV R125, UR5 ;  /* 0x00000005007d7c02 */ /* 0x000fe20008000f00 */
[----:B------:R-:W-:Y:S01]  /*3da0*/  UIMAD UR5, UR6, 0x1f, URZ ;  /* 0x0000001f060578a4 */ /* 0x000fe2000f8e02ff */
[----:B------:R-:W-:Y:S01]  /*3db0*/  ISETP.GE.U32.AND P4, PT, R0, 0x7fffffa3, PT ;  /* 0x7fffffa30000780c */ /* 0x000fe20003f86070 */
[----:B------:R-:W-:Y:S01]  /*3dc0*/  IMAD.WIDE R100, R101, 0x4, R70 ;  /* 0x0000000465647825 */ /* 0x000fe200078e0246 */
[----:B------:R-:W-:Y:S03]  /*3dd0*/  LDGSTS.E [R134+0x6000], desc[UR28][R98.64], !P2 ;  /* 0x0600000062867fae */ /* 0x000fe6000d1a101c */
[----:B------:R-:W-:Y:S01]  /*3de0*/  VIADD R0, R135, 0xffffffe1 ;  /* 0xffffffe187007836 */ /* 0x000fe20000000000 */
[----:B------:R-:W-:Y:S01]  /*3df0*/  LDGSTS.E [R134+0x6200], desc[UR28][R100.64], !P2 ;  /* 0x0620000064867fae */ /* 0x000fe2000d1a101c */
[----:B------:R-:W-:-:S03]  /*3e00*/  IMAD.WIDE R102, R105, 0x4, R66 ;  /* 0x0000000469667825 */ /* 0x000fc600078e0242 */
[----:B------:R-:W-:Y:S01]  /*3e10*/  ISETP.GE.U32.AND P2, PT, R0, 0x7fffffa2, PT ;  /* 0x7fffffa20000780c */ /* 0x000fe20003f46070 */
[----:B------:R-:W-:Y:S01]  /*3e20*/  IMAD.WIDE R104, R105, 0x4, R70 ;  /* 0x0000000469687825 */ /* 0x000fe200078e0246 */
[----:B------:R-:W-:Y:S03]  /*3e30*/  LDGSTS.E [R134+0x6400], desc[UR28][R102.64], !P6 ;  /* 0x0640000066867fae */ /* 0x000fe6000f1a101c */
[----:B------:R-:W-:Y:S01]  /*3e40*/  IMAD.U32 R129, RZ, RZ, UR5 ;  /* 0x00000005ff817e24 */ /* 0x000fe2000f8e00ff */
[----:B------:R-:W-:Y:S01]  /*3e50*/  USHF.L.U32 UR5, UR6, 0x5, URZ ;  /* 0x0000000506057899 */ /* 0x000fe200080006ff */
[----:B------:R-:W-:Y:S01]  /*3e60*/  VIADD R0, R135, 0xffffffe0 ;  /* 0xffffffe087007836 */ /* 0x000fe20000000000 */
[----:B------:R-:W-:Y:S01]  /*3e70*/  LDGSTS.E [R134+0x6600], desc[UR28][R104.64], !P6 ;  /* 0x0660000068867fae */ /* 0x000fe2000f1a101c */
[----:B------:R-:W-:-:S03]  /*3e80*/  IMAD.WIDE R106, R109, 0x4, R66 ;  /* 0x000000046d6a7825 */ /* 0x000fc600078e0242 */
[----:B------:R-:W-:Y:S01]  /*3e90*/  ISETP.GE.U32.AND P6, PT, R0, 0x7fffffa1, PT ;  /* 0x7fffffa10000780c */ /* 0x000fe20003fc6070 */
[----:B------:R-:W-:Y:S01]  /*3ea0*/  IMAD.WIDE R108, R109, 0x4, R70 ;  /* 0x000000046d6c7825 */ /* 0x000fe200078e0246 */
[----:B------:R-:W-:Y:S03]  /*3eb0*/  LDGSTS.E [R134+0x6800], desc[UR28][R106.64], !P0 ;  /* 0x068000006a867fae */ /* 0x000fe6000c1a101c */
[----:B------:R-:W-:Y:S01]  /*3ec0*/  VIADD R0, R135, 0xffffffdf ;  /* 0xffffffdf87007836 */ /* 0x000fe20000000000 */
[----:B------:R-:W-:Y:S01]  /*3ed0*/  LDGSTS.E [R134+0x6a00], desc[UR28][R108.64], !P0 ;  /* 0x06a000006c867fae */ /* 0x000fe2000c1a101c */
[----:B------:R-:W-:Y:S01]  /*3ee0*/  IMAD.U32 R137, RZ, RZ, UR5 ;  /* 0x00000005ff897e24 */ /* 0x000fe2000f8e00ff */
[----:B------:R-:W-:Y:S01]  /*3ef0*/  UIMAD UR5, UR6, 0x21, URZ ;  /* 0x00000021060578a4 */ /* 0x000fe2000f8e02ff */
[----:B------:R-:W-:Y:S01]  /*3f00*/  IMAD.WIDE R110, R113, 0x4, R66 ;  /* 0x00000004716e7825 */ /* 0x000fe200078e0242 */
[----:B------:R-:W-:Y:S01]  /*3f10*/  ISETP.GE.U32.AND P0, PT, R0, 0x7fffffa0, PT ;  /* 0x7fffffa00000780c */ /* 0x000fe20003f06070 */
[----:B------:R4:W-:Y:S01]  /*3f20*/  STL.64 [R1+0x5e0], R72 ;  /* 0x0005e04801007387 */ /* 0x0009e20000100a00 */
[----:B------:R-:W-:Y:S01]  /*3f30*/  IADD3 R0, PT, PT, R135, -0x22, RZ ;  /* 0xffffffde87007810 */ /* 0x000fe20007ffe0ff */
[----:B------:R-:W-:-:S02]  /*3f40*/  IMAD.WIDE R112, R113, 0x4, R70 ;  /* 0x0000000471707825 */ /* 0x000fc400078e0246 */
[----:B------:R-:W-:Y:S02]  /*3f50*/  LDGSTS.E [R134+0x6c00], desc[UR28][R110.64], !P1 ;  /* 0x06c000006e867fae */ /* 0x000fe4000c9a101c */
[----:B------:R-:W-:Y:S01]  /*3f60*/  IMAD.U32 R141, RZ, RZ, UR5 ;  /* 0x00000005ff8d7e24 */ /* 0x000fe2000f8e00ff */
[----:B------:R-:W-:Y:S01]  /*3f70*/  UIMAD UR5, UR6, 0x22, URZ ;  /* 0x00000022060578a4 */ /* 0x000fe2000f8e02ff */
[----:B------:R-:W-:Y:S01]  /*3f80*/  LDGSTS.E [R134+0x6e00], desc[UR28][R112.64], !P1 ;  /* 0x06e0000070867fae */ /* 0x000fe2000c9a101c */
[C---:B------:R-:W-:Y:S01]  /*3f90*/  IMAD.WIDE R114, R117.reuse, 0x4, R66 ;  /* 0x0000000475727825 */ /* 0x040fe200078e0242 */
[----:B------:R-:W-:Y:S02]  /*3fa0*/  ISETP.GE.U32.AND P1, PT, R0, 0x7fffff9f, PT ;  /* 0x7fffff9f0000780c */ /* 0x000fe40003f26070 */
[----:B------:R5:W-:Y:S01]  /*3fb0*/  STL.64 [R1+0x5e8], R74 ;  /* 0x0005e84a01007387 */ /* 0x000be20000100a00 */
[----:B------:R-:W-:-:S03]  /*3fc0*/  IMAD.WIDE R116, R117, 0x4, R70 ;  /* 0x0000000475747825 */ /* 0x000fc600078e0246 */
[----:B------:R-:W-:Y:S01]  /*3fd0*/  LDGSTS.E [R134+0x7000], desc[UR28][R114.64], !P5 ;  /* 0x0700000072867fae */ /* 0x000fe2000e9a101c */
[----:B------:R-:W-:Y:S02]  /*3fe0*/  VIADD R0, R135, 0xffffffdd ;  /* 0xffffffdd87007836 */ /* 0x000fe40000000000 */
[----:B------:R-:W-:Y:S01]  /*3ff0*/  IMAD.U32 R145, RZ, RZ, UR5 ;  /* 0x00000005ff917e24 */ /* 0x000fe2000f8e00ff */
[----:B------:R-:W-:Y:S01]  /*4000*/  LDGSTS.E [R134+0x7200], desc[UR28][R116.64], !P5 ;  /* 0x0720000074867fae */ /* 0x000fe2000e9a101c */
[C---:B------:R-:W-:Y:S01]  /*4010*/  IMAD.WIDE R118, R121.reuse, 0x4, R66 ;  /* 0x0000000479767825 */ /* 0x040fe200078e0242 */
[----:B------:R-:W-:Y:S01]  /*4020*/  UIMAD UR5, UR6, 0x23, URZ ;  /* 0x00000023060578a4 */ /* 0x000fe2000f8e02ff */
[----:B------:R-:W-:Y:S01]  /*4030*/  ISETP.GE.U32.AND P5, PT, R0, 0x7fffff9e, PT ;  /* 0x7fffff9e0000780c */ /* 0x000fe20003fa6070 */
[----:B------:R-:W-:Y:S01]  /*4040*/  STL.64 [R1+0x5f0], R76 ;  /* 0x0005f04c01007387 */ /* 0x000fe20000100a00 */
[----:B------:R-:W-:-:S03]  /*4050*/  IMAD.WIDE R120, R121, 0x4, R70 ;  /* 0x0000000479787825 */ /* 0x000fc600078e0246 */
[----:B------:R-:W-:Y:S01]  /*4060*/  LDGSTS.E [R134+0x7400], desc[UR28][R118.64], !P4 ;  /* 0x0740000076867fae */ /* 0x000fe2000e1a101c */
[----:B------:R-:W-:Y:S01]  /*4070*/  VIADD R0, R135, 0xffffffdc ;  /* 0xffffffdc87007836 */ /* 0x000fe20000000000 */
[----:B------:R-:W-:Y:S01]  /*4080*/  MOV R149, UR5 ;  /* 0x0000000500957c02 */ /* 0x000fe20008000f00 */
[C---:B------:R-:W-:Y:S01]  /*4090*/  IMAD.WIDE R122, R125.reuse, 0x4, R66 ;  /* 0x000000047d7a7825 */ /* 0x040fe200078e0242 */
[----:B------:R-:W-:Y:S01]  /*40a0*/  LDGSTS.E [R134+0x7600], desc[UR28][R120.64], !P4 ;  /* 0x0760000078867fae */ /* 0x000fe2000e1a101c */
        /* <DEDUP_REMOVED lines=16> */
[----:B------:R-:W-:Y:S01]  /*41b0*/  IMAD.WIDE R136, R137, 0x4, R70 ;  /* 0x0000000489887825 */ /* 0x000fe200078e0246 */
[----:B------:R-:W-:Y:S01]  /*41c0*/  IADD3 R0, PT, PT, R135, -0x27, RZ ;  /* 0xffffffd987007810 */ /* 0x000fe20007ffe0ff */
[----:B------:R-:W-:Y:S02]  /*41d0*/  LDGSTS.E [R134+0x8000], desc[UR28][R130.64], !P0 ;  /* 0x0800000082867fae */ /* 0x000fe4000c1a101c */
[----:B------:R-:W-:Y:S01]  /*41e0*/  IMAD.U32 R157, RZ, RZ, UR5 ;  /* 0x00000005ff9d7e24 */ /* 0x000fe2000f8e00ff */
[----:B------:R-:W-:Y:S01]  /*41f0*/  UIMAD UR5, UR6, 0x26, URZ ;  /* 0x00000026060578a4 */ /* 0x000fe2000f8e02ff */
[----:B------:R-:W-:Y:S01]  /*4200*/  LDGSTS.E [R134+0x8200], desc[UR28][R136.64], !P0 ;  /* 0x0820000088867fae */ /* 0x000fe2000c1a101c */
[C---:B------:R-:W-:Y:S01]  /*4210*/  IMAD.WIDE R138, R141.reuse, 0x4, R66 ;  /* 0x000000048d8a7825 */ /* 0x040fe200078e0242 */
[----:B------:R-:W-:Y:S02]  /*4220*/  ISETP.GE.U32.AND P0, PT, R0, 0x7fffff9a, PT ;  /* 0x7fffff9a0000780c */ /* 0x000fe40003f06070 */
[----:B------:R-:W-:Y:S01]  /*4230*/  STL.64 [R1+0x5f8], R78 ;  /* 0x0005f84e01007387 */ /* 0x000fe20000100a00 */
[----:B------:R-:W-:-:S03]  /*4240*/  IMAD.WIDE R140, R141, 0x4, R70 ;  /* 0x000000048d8c7825 */ /* 0x000fc600078e0246 */
[----:B------:R-:W-:Y:S01]  /*4250*/  LDGSTS.E [R134+0x8400], desc[UR28][R138.64], !P1 ;  /* 0x084000008a867fae */ /* 0x000fe2000c9a101c */
[----:B------:R-:W-:Y:S02]  /*4260*/  VIADD R0, R135, 0xffffffd8 ;  /* 0xffffffd887007836 */ /* 0x000fe40000000000 */
[----:B------:R-:W-:Y:S01]  /*4270*/  IMAD.U32 R161, RZ, RZ, UR5 ;  /* 0x00000005ffa17e24 */ /* 0x000fe2000f8e00ff */
[----:B------:R-:W-:Y:S01]  /*4280*/  UIMAD UR5, UR6, 0x27, URZ ;  /* 0x00000027060578a4 */ /* 0x000fe2000f8e02ff */
[----:B------:R-:W-:Y:S01]  /*4290*/  LDGSTS.E [R134+0x8600], desc[UR28][R140.64], !P1 ;  /* 0x086000008c867fae */ /* 0x000fe2000c9a101c */
[----:B------:R-:W-:Y:S01]  /*42a0*/  IMAD.WIDE R142, R145, 0x4, R66 ;  /* 0x00000004918e7825 */ /* 0x000fe200078e0242 */
[----:B------:R-:W-:-:S03]  /*42b0*/  ISETP.GE.U32.AND P1, PT, R0, 0x7fffff99, PT ;  /* 0x7fffff990000780c */ /* 0x000fc60003f26070 */
[----:B------:R-:W-:Y:S01]  /*42c0*/  IMAD.WIDE R144, R145, 0x4, R70 ;  /* 0x0000000491907825 */ /* 0x000fe200078e0246 */
[----:B------:R-:W-:Y:S03]  /*42d0*/  LDGSTS.E [R134+0x8800], desc[UR28][R142.64], !P5 ;  /* 0x088000008e867fae */ /* 0x000fe6000e9a101c */
[----:B------:R-:W-:Y:S01]  /*42e0*/  VIADD R0, R135, 0xffffffd7 ;  /* 0xffffffd787007836 */ /* 0x000fe20000000000 */
[----:B------:R-:W-:Y:S01]  /*42f0*/  LDGSTS.E [R134+0x8a00], desc[UR28][R144.64], !P5 ;  /* 0x08a0000090867fae */ /* 0x000fe2000e9a101c */
[----:B------:R-:W-:Y:S01]  /*4300*/  IMAD.U32 R165, RZ, RZ, UR5 ;  /* 0x00000005ffa57e24 */ /* 0x000fe2000f8e00ff */
[----:B------:R-:W-:Y:S01]  /*4310*/  UIMAD UR5, UR6, 0x28, URZ ;  /* 0x00000028060578a4 */ /* 0x000fe2000f8e02ff */
[----:B------:R-:W-:Y:S01]  /*4320*/  IMAD.WIDE R146, R149, 0x4, R66 ;  /* 0x0000000495927825 */ /* 0x000fe200078e0242 */
[----:B------:R-:W-:-:S03]  /*4330*/  ISETP.GE.U32.AND P5, PT, R0, 0x7fffff98, PT ;  /* 0x7fffff980000780c */ /* 0x000fc60003fa6070 */
[----:B------:R-:W-:Y:S01]  /*4340*/  IMAD.WIDE R148, R149, 0x4, R70 ;  /* 0x0000000495947825 */ /* 0x000fe200078e0246 */
[----:B------:R-:W-:Y:S01]  /*4350*/  LDGSTS.E [R134+0x8c00], desc[UR28][R146.64], !P4 ;  /* 0x08c0000092867fae */ /* 0x000fe2000e1a101c */
[----:B------:R-:W-:Y:S01]  /*4360*/  MOV R169, UR5 ;  /* 0x0000000500a97c02 */ /* 0x000fe20008000f00 */
[----:B------:R-:W-:Y:S01]  /*4370*/  UIMAD UR5, UR6, 0x29, URZ ;  /* 0x00000029060578a4 */ /* 0x000fe2000f8e02ff */
        /* <DEDUP_REMOVED lines=53> */
[C---:B------:R-:W-:Y:S02]  /*46d0*/  IMAD.WIDE R178, R181.reuse, 0x4, R66 ;  /* 0x00000004b5b27825 */ /* 0x040fe400078e0242 */
[----:B------:R-:W-:Y:S01]  /*46e0*/  LDGSTS.E [R134+0xaa00], desc[UR28][R176.64], !P2 ;  /* 0x0aa00000b0867fae */ /* 0x000fe2000d1a101c */
[----:B------:R-:W-:Y:S01]  /*46f0*/  ISETP.GE.U32.AND P2, PT, R0, 0x7fffff90, PT ;  /* 0x7fffff900000780c */ /* 0x000fe20003f46070 */
[----:B------:R-:W-:Y:S02]  /*4700*/  IMAD.WIDE R180, R181, 0x4, R70 ;  /* 0x00000004b5b47825 */ /* 0x000fe400078e0246 */
[----:B------:R-:W-:Y:S02]  /*4710*/  LDGSTS.E [R134+0xac00], desc[UR28][R178.64], !P6 ;  /* 0x0ac00000b2867fae */ /* 0x000fe4000f1a101c */
[----:B------:R-:W-:-:S02]  /*4720*/  VIADD R0, R135, 0xffffffce ;  /* 0xffffffce87007836 */ /* 0x000fc40000000000 */
        /* <DEDUP_REMOVED lines=25> */
[----:B------:R-:W-:-:S03]  /*48c0*/  IMAD.WIDE R194, R196, 0x4, R66 ;  /* 0x00000004c4c27825 */ /* 0x000fc600078e0242 */
[----:B------:R-:W-:Y:S01]  /*48d0*/  ISETP.GE.U32.AND P5, PT, R0, 0x7fffff8c, PT ;  /* 0x7fffff8c0000780c */ /* 0x000fe20003fa6070 */
[----:B------:R-:W-:Y:S01]  /*48e0*/  IMAD.U32 R204, RZ, RZ, UR5 ;  /* 0x00000005ffcc7e24 */ /* 0x000fe2000f8e00ff */
[----:B------:R-:W-:Y:S01]  /*48f0*/  UIMAD UR5, UR6, 0x32, URZ ;  /* 0x00000032060578a4 */ /* 0x000fe2000f8e02ff */
[----:B------:R-:W-:Y:S01]  /*4900*/  IMAD.WIDE R196, R196, 0x4, R70 ;  /* 0x00000004c4c47825 */ /* 0x000fe200078e0246 */
[C---:B------:R-:W-:Y:S01]  /*4910*/  IADD3 R0, PT, PT, R135.reuse, -0x36, RZ ;  /* 0xffffffca87007810 */ /* 0x040fe20007ffe0ff */
[----:B------:R-:W-:Y:S02]  /*4920*/  LDGSTS.E [R134+0xbc00], desc[UR28][R194.64], !P4 ;  /* 0x0bc00000c2867fae */ /* 0x000fe4000e1a101c */
[----:B------:R-:W-:Y:S01]  /*4930*/  IMAD.WIDE R198, R200, 0x4, R66 ;  /* 0x00000004c8c67825 */ /* 0x000fe200078e0242 */
[----:B------:R-:W-:Y:S01]  /*4940*/  MOV R208, UR5 ;  /* 0x0000000500d07c02 */ /* 0x000fe20008000f00 */
[----:B------:R-:W-:Y:S01]  /*4950*/  LDGSTS.E [R134+0xbe00], desc[UR28][R196.64], !P4 ;  /* 0x0be00000c4867fae */ /* 0x000fe2000e1a101c */
[----:B------:R-:W-:Y:S01]  /*4960*/  ISETP.GE.U32.AND P4, PT, R0, 0x7fffff8b, PT ;  /* 0x7fffff8b0000780c */ /* 0x000fe20003f86070 */
[----:B------:R-:W-:Y:S01]  /*4970*/  IMAD.WIDE R200, R200, 0x4, R70 ;  /* 0x00000004c8c87825 */ /* 0x000fe200078e0246 */
[----:B------:R-:W-:Y:S01]  /*4980*/  UIMAD UR5, UR6, 0x33, URZ ;  /* 0x00000033060578a4 */ /* 0x000fe2000f8e02ff */
[----:B------:R-:W-:Y:S02]  /*4990*/  LDGSTS.E [R134+0xc000], desc[UR28][R198.64], !P2 ;  /* 0x0c000000c6867fae */ /* 0x000fe4000d1a101c */
[----:B------:R-:W-:-:S02]  /*49a0*/  VIADD R0, R135, 0xffffffc9 ;  /* 0xffffffc987007836 */ /* 0x000fc40000000000 */
[----:B------:R-:W-:Y:S01]  /*49b0*/  LDGSTS.E [R134+0xc200], desc[UR28][R200.64], !P2 ;  /* 0x0c200000c8867fae */ /* 0x000fe2000d1a101c */
[----:B------:R-:W-:Y:S02]  /*49c0*/  IMAD.WIDE R202, R204, 0x4, R66 ;  /* 0x00000004ccca7825 */ /* 0x000fe400078e0242 */
[----:B------:R-:W-:Y:S02]  /*49d0*/  ISETP.GE.U32.AND P2, PT, R0, 0x7fffff8a, PT ;  /* 0x7fffff8a0000780c */ /* 0x000fe40003f46070 */
        /* <DEDUP_REMOVED lines=18> */
[C---:B------:R-:W-:Y:S01]  /*4b00*/  VIADD R0, R135.reuse, 0xffffffc6 ;  /* 0xffffffc687007836 */ /* 0x040fe20000000000 */
[----:B------:R-:W-:Y:S01]  /*4b10*/  LDGSTS.E [R134+0xce00], desc[UR28][R212.64], !P1 ;  /* 0x0ce00000d4867fae */ /* 0x000fe2000c9a101c */
[----:B------:R-:W-:Y:S01]  /*4b20*/  IMAD.U32 R220, RZ, RZ, UR5 ;  /* 0x00000005ffdc7e24 */ /* 0x000fe2000f8e00ff */
[----:B------:R-:W-:Y:S01]  /*4b30*/  UIMAD UR5, UR6, 0x36, URZ ;  /* 0x00000036060578a4 */ /* 0x000fe2000f8e02ff */
[----:B------:R-:W-:Y:S01]  /*4b40*/  IMAD.WIDE R214, R216, 0x4, R66 ;  /* 0x00000004d8d67825 */ /* 0x000fe200078e0242 */
[----:B------:R-:W-:Y:S02]  /*4b50*/  ISETP.GE.U32.AND P1, PT, R0, 0x7fffff87, PT ;  /* 0x7fffff870000780c */ /* 0x000fe40003f26070 */
[----:B------:R-:W-:Y:S01]  /*4b60*/  IADD3 R0, PT, PT, R135, -0x3b, RZ ;  /* 0xffffffc587007810 */ /* 0x000fe20007ffe0ff */
[----:B------:R-:W-:Y:S01]  /*4b70*/  IMAD.WIDE R216, R216, 0x4, R70 ;  /* 0x00000004d8d87825 */ /* 0x000fe200078e0246 */
[----:B------:R-:W-:Y:S03]  /*4b80*/  LDGSTS.E [R134+0xd000], desc[UR28][R214.64], !P5 ;  /* 0x0d000000d6867fae */ /* 0x000fe6000e9a101c */
[----:B------:R-:W-:Y:S01]  /*4b90*/  IMAD.WIDE R218, R220, 0x4, R66 ;  /* 0x00000004dcda7825 */ /* 0x000fe200078e0242 */
[----:B------:R-:W-:Y:S01]  /*4ba0*/  LDGSTS.E [R134+0xd200], desc[UR28][R216.64], !P5 ;  /* 0x0d200000d8867fae */ /* 0x000fe2000e9a101c */
[----:B------:R-:W-:-:S02]  /*4bb0*/  ISETP.GE.U32.AND P5, PT, R0, 0x7fffff86, PT ;  /* 0x7fffff860000780c */ /* 0x000fc40003fa6070 */
[----:B------:R-:W-:Y:S01]  /*4bc0*/  IMAD.U32 R224, RZ, RZ, UR5 ;  /* 0x00000005ffe07e24 */ /* 0x000fe2000f8e00ff */
[----:B------:R-:W-:Y:S01]  /*4bd0*/  UIMAD UR5, UR6, 0x37, URZ ;  /* 0x00000037060578a4 */ /* 0x000fe2000f8e02ff */
[----:B------:R-:W-:Y:S01]  /*4be0*/  IMAD.WIDE R220, R220, 0x4, R70 ;  /* 0x00000004dcdc7825 */ /* 0x000fe200078e0246 */
[----:B------:R-:W-:Y:S03]  /*4bf0*/  LDGSTS.E [R134+0xd400], desc[UR28][R218.64], !P4 ;  /* 0x0d400000da867fae */ /* 0x000fe6000e1a101c */
[C---:B------:R-:W-:Y:S01]  /*4c00*/  VIADD R0, R135.reuse, 0xffffffc4 ;  /* 0xffffffc487007836 */ /* 0x040fe20000000000 */
[----:B------:R-:W-:Y:S01]  /*4c10*/  LDGSTS.E [R134+0xd600], desc[UR28][R220.64], !P4 ;  /* 0x0d600000dc867fae */ /* 0x000fe2000e1a101c */
[----:B------:R-:W-:Y:S01]  /*4c20*/  IMAD.WIDE R222, R224, 0x4, R66 ;  /* 0x00000004e0de7825 */ /* 0x000fe200078e0242 */
        /* <DEDUP_REMOVED lines=15> */
[----:B------:R-:W-:Y:S01]  /*4d20*/  IMAD.U32 R3, RZ, RZ, UR13 ;  /* 0x0000000dff037e24 */ /* 0x000fe2000f8e00ff */
[----:B------:R-:W-:Y:S01]  /*4d30*/  ISETP.GE.U32.AND P6, PT, R0, 0x7fffff83, PT ;  /* 0x7fffff830000780c */ /* 0x000fe20003fc6070 */
[----:B------:R-:W-:-:S04]  /*4d40*/  IMAD.WIDE R230, R232, 0x4, R66 ;  /* 0x00000004e8e67825 */ /* 0x000fc800078e0242 */
[----:B------:R-:W-:Y:S01]  /*4d50*/  IMAD.WIDE R232, R232, 0x4, R70 ;  /* 0x00000004e8e87825 */ /* 0x000fe200078e0246 */
[----:B------:R-:W-:Y:S03]  /*4d60*/  LDGSTS.E [R134+0xe000], desc[UR28][R230.64], !P0 ;  /* 0x0e000000e6867fae */ /* 0x000fe6000c1a101c */
[----:B------:R-:W-:Y:S01]  /*4d70*/  VIADD R0, R135, 0xffffffc1 ;  /* 0xffffffc187007836 */ /* 0x000fe20000000000 */
[----:B------:R-:W-:Y:S01]  /*4d80*/  LDGSTS.E [R134+0xe200], desc[UR28][R232.64], !P0 ;  /* 0x0e200000e8867fae */ /* 0x000fe2000c1a101c */
[----:B-1----:R-:W-:-:S03]  /*4d90*/  IMAD.WIDE R240, R3, 0x4, R66 ;  /* 0x0000000403f07825 */ /* 0x002fc600078e0242 */
[----:B------:R-:W-:Y:S01]  /*4da0*/  ISETP.GE.U32.AND P0, PT, R0, 0x7fffff82, PT ;  /* 0x7fffff820000780c */ /* 0x000fe20003f06070 */
[----:B------:R-:W-:Y:S01]  /*4db0*/  LDGSTS.E [R134+0xe400], desc[UR28][R234.64], !P1 ;  /* 0x0e400000ea867fae */ /* 0x000fe2000c9a101c */
[----:B------:R-:W-:Y:S01]  /*4dc0*/  MOV R0, UR5 ;  /* 0x0000000500007c02 */ /* 0x000fe20008000f00 */
[----:B----4-:R-:W-:Y:S01]  /*4dd0*/  IMAD.WIDE R72, R3, 0x4, R70 ;  /* 0x0000000403487825 */ /* 0x010fe200078e0246 */
[----:B------:R-:W-:Y:S01]  /*4de0*/  UIMAD UR5, UR6, 0x3d, URZ ;  /* 0x0000003d060578a4 */ /* 0x000fe2000f8e02ff */
[----:B------:R-:W-:Y:S01]  /*4df0*/  LDGSTS.E [R134+0xe600], desc[UR28][R236.64], !P1 ;  /* 0x0e600000ec867fae */ /* 0x000fe2000c9a101c */
[----:B------:R-:W-:Y:S01]  /*4e00*/  ISETP.GE.U32.AND P1, PT, R132, 0x7fffff81, PT ;  /* 0x7fffff818400780c */ /* 0x000fe20003f26070 */
[----:B-----5:R-:W-:-:S04]  /*4e10*/  IMAD.WIDE R74, R0, 0x4, R66 ;  /* 0x00000004004a7825 */ /* 0x020fc800078e0242 */
[----:B------:R-:W-:Y:S01]  /*4e20*/  IMAD.WIDE R238, R0, 0x4, R70 ;  /* 0x0000000400ee7825 */ /* 0x000fe200078e0246 */
[----:B------:R1:W-:Y:S03]  /*4e30*/  LDGSTS.E [R134+0xe800], desc[UR28][R74.64], !P5 ;  /* 0x0e8000004a867fae */ /* 0x0003e6000e9a101c */
[----:B------:R-:W-:Y:S01]  /*4e40*/  IMAD.U32 R0, RZ, RZ, UR12 ;  /* 0x0000000cff007e24 */ /* 0x000fe2000f8e00ff */
[----:B------:R-:W-:Y:S01]  /*4e50*/  LDGSTS.E [R134+0xea00], desc[UR28][R238.64], !P5 ;  /* 0x0ea00000ee867fae */ /* 0x000fe2000e9a101c */
[----:B------:R-:W-:Y:S01]  /*4e60*/  ISETP.GE.AND P5, PT, R243, R132, PT ;  /* 0x00000084f300720c */ /* 0x000fe20003fa6270 */
[----:B------:R-:W-:Y:S01]  /*4e70*/  VIADD R3, R135, 0xffffff9e ;  /* 0xffffff9e87037836 */ /* 0x000fe20000000000 */
[----:B------:R-:W3:Y:S01]  /*4e80*/  LDC R132, c[0x0][0x3a0] ;  /* 0x0000e800ff847b82 */ /* 0x000ee20000000800 */
[----:B------:R1:W-:Y:S01]  /*4e90*/  STL.64 [R1+0xe8], R74 ;  /* 0x0000e84a01007387 */ /* 0x0003e20000100a00 */
[----:B------:R-:W-:Y:S01]  /*4ea0*/  UIMAD UR12, UR6, 0x3e, URZ ;  /* 0x0000003e060c78a4 */ /* 0x000fe2000f8e02ff */
[----:B------:R-:W-:-:S02]  /*4eb0*/  IMAD.MOV.U32 R242, RZ, RZ, R246 ;  /* 0x000000fffff27224 */ /* 0x000fc400078e00f6 */
[----:B------:R-:W-:Y:S04]  /*4ec0*/  STL.64 [R1+0xf0], R238 ;  /* 0x0000f0ee01007387 */ /* 0x000fe80000100a00 */
[----:B------:R-:W-:Y:S04]  /*4ed0*/  STL.64 [R1+0xf8], R240 ;  /* 0x0000f8f001007387 */ /* 0x000fe80000100a00 */
[----:B------:R-:W-:Y:S01]  /*4ee0*/  LDGSTS.E [R134+0xec00], desc[UR28][R240.64], !P4 ;  /* 0x0ec00000f0867fae */ /* 0x000fe2000e1a101c */
[----:B-1----:R-:W-:-:S03]  /*4ef0*/  IMAD.WIDE R74, R0, 0x4, R66 ;  /* 0x00000004004a7825 */ /* 0x002fc600078e0242 */
[----:B------:R1:W-:Y:S04]  /*4f00*/  STL.64 [R1+0x100], R72 ;  /* 0x0001004801007387 */ /* 0x0003e80000100a00 */
[----:B------:R1:W-:Y:S01]  /*4f10*/  LDGSTS.E [R134+0xee00], desc[UR28][R72.64], !P4 ;  /* 0x0ee0000048867fae */ /* 0x0003e2000e1a101c */
[----:B------:R-:W-:Y:S02]  /*4f20*/  ISETP.GE.U32.AND P4, PT, R3, 0x7fffff5f, PT ;  /* 0x7fffff5f0300780c */ /* 0x000fe40003f86070 */
[----:B------:R-:W-:Y:S01]  /*4f30*/  IADD3 R3, PT, PT, R135, -0x41, RZ ;  /* 0xffffffbf87037810 */ /* 0x000fe20007ffe0ff */
[----:B------:R-:W-:Y:S04]  /*4f40*/  LDGSTS.E [R134+0xf000], desc[UR28][R74.64], !P2 ;  /* 0x0f0000004a867fae */ /* 0x000fe8000d1a101c */
[----:B------:R-:W-:Y:S01]  /*4f50*/  STL.64 [R1+0x108], R74 ;  /* 0x0001084a01007387 */ /* 0x000fe20000100a00 */
[----:B-1----:R-:W-:-:S04]  /*4f60*/  IMAD.WIDE R72, R0, 0x4, R70 ;  /* 0x0000000400487825 */ /* 0x002fc800078e0246 */
[----:B------:R-:W-:Y:S01]  /*4f70*/  IMAD.U32 R0, RZ, RZ, UR5 ;  /* 0x00000005ff007e24 */ /* 0x000fe2000f8e00ff */
[----:B------:R1:W-:Y:S01]  /*4f80*/  LDGSTS.E [R134+0xf200], desc[UR28][R72.64], !P2 ;  /* 0x0f20000048867fae */ /* 0x0003e2000d1a101c */
[----:B------:R-:W-:Y:S01]  /*4f90*/  ISETP.GE.U32.AND P2, PT, R3, 0x7fffff80, PT ;  /* 0x7fffff800300780c */ /* 0x000fe20003f46070 */
[----:B------:R-:W-:Y:S01]  /*4fa0*/  IMAD.U32 R3, RZ, RZ, UR12 ;  /* 0x0000000cff037e24 */ /* 0x000fe2000f8e00ff */
[----:B------:R-:W-:Y:S01]  /*4fb0*/  UIMAD UR5, UR6, 0x3f, URZ ;  /* 0x0000003f060578a4 */ /* 0x000fe2000f8e02ff */
[----:B------:R1:W-:Y:S01]  /*4fc0*/  STL.64 [R1+0x110], R72 ;  /* 0x0001104801007387 */ /* 0x0003e20000100a00 */
[----:B------:R-:W-:Y:S01]  /*4fd0*/  IMAD.WIDE R238, R0, 0x4, R66 ;  /* 0x0000000400ee7825 */ /* 0x000fe200078e0242 */
[----:B------:R-:W-:-:S03]  /*4fe0*/  USHF.L.U32 UR6, UR6, 0x6, URZ ;  /* 0x0000000606067899 */ /* 0x000fc600080006ff */
[----:B------:R-:W-:Y:S01]  /*4ff0*/  IMAD.WIDE R78, R0, 0x4, R70 ;  /* 0x00000004004e7825 */ /* 0x000fe200078e0246 */
[----:B------:R-:W-:Y:S03]  /*5000*/  LDGSTS.E [R134+0xf400], desc[UR28][R238.64], !P6 ;  /* 0x0f400000ee867fae */ /* 0x000fe6000f1a101c */
[----:B------:R-:W-:Y:S01]  /*5010*/  IMAD.WIDE R76, R3, 0x4, R66 ;  /* 0x00000004034c7825 */ /* 0x000fe200078e0242 */
[----:B------:R4:W-:Y:S01]  /*5020*/  LDGSTS.E [R134+0xf600], desc[UR28][R78.64], !P6 ;  /* 0x0f6000004e867fae */ /* 0x0009e2000f1a101c */
[----:B------:R-:W-:Y:S01]  /*5030*/  ISETP.GE.AND P6, PT, R243, R135, PT ;  /* 0x00000087f300720c */ /* 0x000fe20003fc6270 */
[----:B-1----:R-:W1:Y:S01]  /*5040*/  LDC R72, c[0x0][0x3a0] ;  /* 0x0000e800ff487b82 */ /* 0x002e620000000800 */
[----:B------:R-:W-:Y:S01]  /*5050*/  IMAD.WIDE R74, R3, 0x4, R70 ;  /* 0x00000004034a7825 */ /* 0x000fe200078e0246 */
[----:B------:R5:W-:Y:S01]  /*5060*/  LDGSTS.E [R134+0xf800], desc[UR28][R76.64], !P0 ;  /* 0x0f8000004c867fae */ /* 0x000be2000c1a101c */
[----:B------:R-:W-:-:S02]  /*5070*/  SEL R3, RZ, 0x4, P5 ;  /* 0x00000004ff037807 */ /* 0x000fc40002800000 */
[----:B------:R-:W-:Y:S01]  /*5080*/  VIADD R73, R135, 0x3f ;  /* 0x0000003f87497836 */ /* 0x000fe20000000000 */
[----:B------:R-:W-:Y:S01]  /*5090*/  STL.64 [R1+0x118], R238 ;  /* 0x000118ee01007387 */ /* 0x000fe20000100a00 */
[----:B------:R-:W-:-:S03]  /*50a0*/  IMAD.U32 R0, RZ, RZ, UR5 ;  /* 0x00000005ff007e24 */ /* 0x000fc6000f8e00ff */
[----:B------:R3:W-:Y:S01]  /*50b0*/  LDGSTS.E [R134+0xfa00], desc[UR28][R74.64], !P0 ;  /* 0x0fa000004a867fae */ /* 0x0007e2000c1a101c */
[C---:B------:R-:W-:Y:S02]  /*50c0*/  ISETP.GT.AND P0, PT, R73.reuse, 0x3f, PT ;  /* 0x0000003f4900780c */ /* 0x040fe40003f04270 */
[----:B------:R-:W-:Y:S01]  /*50d0*/  ISETP.GT.AND P5, PT, R73, 0x7f, PT ;  /* 0x0000007f4900780c */ /* 0x000fe20003fa4270 */
[----:B------:R4:W-:Y:S04]  /*50e0*/  STL.64 [R1+0x120], R78 ;  /* 0x0001204e01007387 */ /* 0x0009e80000100a00 */
[----:B------:R5:W-:Y:S04]  /*50f0*/  STL.64 [R1+0x128], R76 ;  /* 0x0001284c01007387 */ /* 0x000be80000100a00 */
[----:B------:R3:W-:Y:S01]  /*5100*/  STL.64 [R1+0x130], R74 ;  /* 0x0001304a01007387 */ /* 0x0007e20000100a00 */
[----:B-1----:R-:W-:-:S02]  /*5110*/  VIADD R72, R72, 0xffffff00 ;  /* 0xffffff0048487836 */ /* 0x002fc40000000000 */
[----:B----4-:R-:W-:-:S04]  /*5120*/  IMAD.WIDE R78, R0, 0x4, R66 ;  /* 0x00000004004e7825 */ /* 0x010fc800078e0242 */
[----:B-----5:R-:W-:Y:S01]  /*5130*/  IMAD.WIDE R76, R0, 0x4, R70 ;  /* 0x00000004004c7825 */ /* 0x020fe200078e0246 */
[----:B------:R-:W-:Y:S03]  /*5140*/  STL.64 [R1+0x138], R78 ;  /* 0x0001384e01007387 */ /* 0x000fe60000100a00 */
[----:B---3--:R-:W-:Y:S01]  /*5150*/  VIADD R75, R132, 0xffffff80 ;  /* 0xffffff80844b7836 */ /* 0x008fe20000000000 */
[----:B------:R-:W-:Y:S01]  /*5160*/  SEL R132, RZ, 0x4, !P0 ;  /* 0x00000004ff847807 */ /* 0x000fe20004000000 */
[----:B--2---:R-:W-:Y:S01]  /*5170*/  VIADD R74, R252, 0xffffff40 ;  /* 0xffffff40fc4a7836 */ /* 0x004fe20000000000 */
[----:B------:R-:W-:Y:S01]  /*5180*/  SEL R252, R3, RZ, P5 ;  /* 0x000000ff03fc7207 */ /* 0x000fe20002800000 */
[----:B------:R-:W-:Y:S01]  /*5190*/  STL.64 [R1+0x140], R76 ;  /* 0x0001404c01007387 */ /* 0x000fe20000100a00 */
[----:B------:R-:W-:Y:S02]  /*51a0*/  SEL R132, R132, RZ, !P6 ;  /* 0x000000ff84847207 */ /* 0x000fe40007000000 */
[----:B------:R-:W-:Y:S01]  /*51b0*/  ISETP.GE.AND P6, PT, R243, R75, PT ;  /* 0x0000004bf300720c */ /* 0x000fe20003fc6270 */
[----:B------:R1:W-:Y:S01]  /*51c0*/  LDGSTS.E [R134+0xfc00], desc[UR28][R78.64], !P1 ;  /* 0x0fc000004e867fae */ /* 0x0003e2000c9a101c */
[----:B------:R-:W-:-:S02]  /*51d0*/  ISETP.GT.AND P5, PT, R73, 0xbf, PT ;  /* 0x000000bf4900780c */ /* 0x000fc40003fa4270 */
[----:B------:R-:W-:Y:S01]  /*51e0*/  SEL R0, RZ, 0x4, P6 ;  /* 0x00000004ff007807 */ /* 0x000fe20003000000 */
[----:B------:R2:W-:Y:S01]  /*51f0*/  LDGSTS.E [R134+0xfe00], desc[UR28][R76.64], !P1 ;  /* 0x0fe000004c867fae */ /* 0x0005e2000c9a101c */
[----:B------:R-:W-:Y:S01]  /*5200*/  ISETP.GE.AND P6, PT, R243, R74, PT ;  /* 0x0000004af300720c */ /* 0x000fe20003fc6270 */
[----:B------:R-:W-:Y:S01]  /*5210*/  VIADD R74, R135, 0xffffffbc ;  /* 0xffffffbc874a7836 */ /* 0x000fe20000000000 */
[----:B------:R-:W-:Y:S01]  /*5220*/  SEL R3, R0, RZ, P5 ;  /* 0x000000ff00037207 */ /* 0x000fe20002800000 */
[----:B------:R-:W0:Y:S01]  /*5230*/  LDGDEPBAR ;  /* 0x00000000000079af */ /* 0x000e220000000000 */
[----:B------:R-:W-:Y:S02]  /*5240*/  ISETP.GT.AND P5, PT, R73, 0xff, PT ;  /* 0x000000ff4900780c */ /* 0x000fe40003fa4270 */
[----:B------:R-:W-:Y:S01]  /*5250*/  SEL R0, RZ, 0x4, P6 ;  /* 0x00000004ff007807 */ /* 0x000fe20003000000 */
[----:B------:R3:W-:Y:S01]  /*5260*/  STL [R1+0x8], R3 ;  /* 0x0000080301007387 */ /* 0x0007e20000100800 */
[----:B------:R-:W-:Y:S01]  /*5270*/  ISETP.GE.AND P6, PT, R243, R72, PT ;  /* 0x00000048f300720c */ /* 0x000fe20003fc6270 */
[----:B------:R-:W-:Y:S01]  /*5280*/  IMAD.MOV.U32 R243, RZ, RZ, R247 ;  /* 0x000000fffff37224 */ /* 0x000fe200078e00f7 */
[----:B------:R-:W-:-:S02]  /*5290*/  SEL R72, R0, RZ, P5 ;  /* 0x000000ff00487207 */ /* 0x000fc40002800000 */
[----:B------:R-:W-:Y:S02]  /*52a0*/  SEL R0, RZ, 0x4, P6 ;  /* 0x00000004ff007807 */ /* 0x000fe40003000000 */
[----:B------:R-:W-:Y:S01]  /*52b0*/  LOP3.LUT R73, R2, 0x20, RZ, 0x3c, !PT ;  /* 0x0000002002497812 */ /* 0x000fe200078e3cff */
[----:B------:R4:W-:Y:S01]  /*52c0*/  STL [R1+0xd4], R72 ;  /* 0x0000d44801007387 */ /* 0x0009e20000100800 */
[----:B------:R-:W-:Y:S02]  /*52d0*/  ISETP.GE.U32.AND P1, PT, R133, 0x7fffff7f, PT ;  /* 0x7fffff7f8500780c */ /* 0x000fe40003f26070 */
[----:B---3--:R-:W-:Y:S01]  /*52e0*/  IADD3 R3, PT, PT, R135, -0x43, RZ ;  /* 0xffffffbd87037810 */ /* 0x008fe20007ffe0ff */
[----:B------:R3:W-:Y:S01]  /*52f0*/  STL [R1+0x3a0], R0 ;  /* 0x0003a00001007387 */ /* 0x0007e20000100800 */
[----:B------:R-:W-:Y:S01]  /*5300*/  ISETP.NE.U32.AND P6, PT, R132, RZ, PT ;  /* 0x000000ff8400720c */ /* 0x000fe20003fc5070 */
[----:B------:R-:W-:Y:S01]  /*5310*/  VIADD R133, R73, UR9 ;  /* 0x0000000949857c36 */ /* 0x000fe20008000000 */
[----:B------:R-:W-:Y:S01]  /*5320*/  ISETP.GE.U32.AND P5, PT, R3, 0x7fffff7e, PT ;  /* 0x7fffff7e0300780c */ /* 0x000fe20003fa6070 */
[----:B------:R-:W-:Y:S01]  /*5330*/  STL [R1+0x538], R73 ;  /* 0x0005384901007387 */ /* 0x000fe20000100800 */
[----:B------:R-:W-:-:S02]  /*5340*/  LOP3.LUT R3, R2, 0x60, RZ, 0x3c, !PT ;  /* 0x0000006002037812 */ /* 0x000fc400078e3cff */
[C---:B----4-:R-:W-:Y:S01]  /*5350*/  LOP3.LUT R72, R2.reuse, 0x40, RZ, 0x3c, !PT ;  /* 0x0000004002487812 */ /* 0x050fe200078e3cff */
[----:B------:R-:W-:Y:S02]  /*5360*/  VIADD R2, R2, UR9 ;  /* 0x0000000902027c36 */ /* 0x000fe40008000000 */
[----:B---3--:R-:W-:Y:S01]  /*5370*/  IMAD.U32 R0, RZ, RZ, UR6 ;  /* 0x00000006ff007e24 */ /* 0x008fe2000f8e00ff */
[----:B------:R-:W-:Y:S01]  /*5380*/  IADD3 R132, PT, PT, R72, UR9, RZ ;  /* 0x0000000948847c10 */ /* 0x000fe2000fffe0ff */
[----:B------:R3:W-:Y:S04]  /*5390*/  STL [R1+0x534], R72 ;  /* 0x0005344801007387 */ /* 0x0007e80000100800 */
[----:B------:R4:W-:Y:S04]  /*53a0*/  STL [R1+0x530], R3 ;  /* 0x0005300301007387 */ /* 0x0009e80000100800 */
[----:B------:R-:W-:Y:S04]  /*53b0*/  LDGSTS.E [R2+0x50000], desc[UR28][R62.64], P6 ;  /* 0x500000003e027fae */ /* 0x000fe8000b1a101c */
[----:B---3--:R-:W3:Y:S01]  /*53c0*/  LDL.LU.64 R72, [R1+0xb8] ;  /* 0x0000b80001487983 */ /* 0x008ee20000300a00 */
[----:B----4-:R-:W-:-:S03]  /*53d0*/  VIADD R3, R3, UR9 ;  /* 0x0000000903037c36 */ /* 0x010fc60008000000 */
[----:B------:R-:W4:Y:S04]  /*53e0*/  LDL.LU.64 R246, [R1+0xb0] ;  /* 0x0000b00001f67983 */ /* 0x000f280000300a00 */
[----:B------:R-:W-:Y:S04]  /*53f0*/  LDGSTS.E [R2+0x50400], desc[UR28][R6.64], P6 ;  /* 0x5040000006027fae */ /* 0x000fe8000b1a101c */
        /* <DEDUP_REMOVED lines=30> */
[----:B------:R-:W0:Y:S01]  /*55e0*/  LDGDEPBAR ;  /* 0x00000000000079af */ /* 0x000e220000000000 */
[C---:B-1----:R-:W-:Y:S01]  /*55f0*/  IMAD.WIDE R78, R0.reuse, 0x4, R66 ;  /* 0x00000004004e7825 */ /* 0x042fe200078e0242 */
[----:B------:R-:W-:Y:S03]  /*5600*/  BAR.SYNC.DEFER_BLOCKING 0x0 ;  /* 0x0000000000007b1d */ /* 0x000fe60000010000 */
[----:B------:R-:W-:Y:S01]  /*5610*/  IMAD.WIDE R70, R0, 0x4, R70 ;  /* 0x0000000400467825 */ /* 0x000fe200078e0246 */
[----:B------:R-:W-:-:S03]  /*5620*/  ISETP.GE.U32.AND P6, PT, R74, 0x7fffff7d, PT ;  /* 0x7fffff7d4a00780c */ /* 0x000fc60003fc6070 */
[C---:B--2---:R-:W-:Y:S01]  /*5630*/  IMAD.WIDE R76, R0.reuse, 0x4, R242 ;  /* 0x00000004004c7825 */ /* 0x044fe200078e02f2 */
[----:B------:R-:W-:Y:S03]  /*5640*/  STL [R1+0x528], R2 ;  /* 0x0005280201007387 */ /* 0x000fe60000100800 */
[----:B------:R-:W-:Y:S01]  /*5650*/  IMAD.WIDE R66, R0, 0x4, R244 ;  /* 0x0000000400427825 */ /* 0x000fe200078e02f4 */
[----:B------:R-:W2:Y:S03]  /*5660*/  LDL.LU.64 R238, [R1+0xa8] ;  /* 0x0000a80001ee7983 */ /* 0x000ea60000300a00 */
[C---:B------:R-:W-:Y:S01]  /*5670*/  VIADD R75, R135.reuse, 0xffffffbb ;  /* 0xffffffbb874b7836 */ /* 0x040fe20000000000 */
[----:B------:R-:W5:Y:S01]  /*5680*/  LDL.LU.64 R240, [R1+0xa0] ;  /* 0x0000a00001f07983 */ /* 0x000f620000300a00 */
[----:B------:R-:W-:-:S03]  /*5690*/  IADD3 R74, PT, PT, R135, -0x46, RZ ;  /* 0xffffffba874a7810 */ /* 0x000fc60007ffe0ff */
[----:B------:R-:W5:Y:S04]  /*56a0*/  LDL.LU.64 R242, [R1+0x98] ;  /* 0x0000980001f27983 */ /* 0x000f680000300a00 */
[----:B------:R-:W-:Y:S04]  /*56b0*/  STL.64 [R1+0x398], R78 ;  /* 0x0003984e01007387 */ /* 0x000fe80000100a00 */
[----:B------:R1:W-:Y:S04]  /*56c0*/  STL.64 [R1+0x390], R70 ;  /* 0x0003904601007387 */ /* 0x0003e80000100a00 */
[----:B------:R-:W-:Y:S01]  /*56d0*/  @!PT LDS RZ, [RZ] ;  /* 0x00000000fffff984 */ /* 0x000fe20000000800 */
[----:B------:R-:W-:Y:S01]  /*56e0*/  @!PT LDS RZ, [RZ] ;  /* 0x00000000fffff984 */ /* 0x000fe20000000800 */
[----:B------:R-:W-:Y:S01]  /*56f0*/  @!PT LDS RZ, [RZ] ;  /* 0x00000000fffff984 */ /* 0x000fe20000000800 */
[----:B------:R-:W-:Y:S04]  /*5700*/  LDGSTS.E [R134+0x10000], desc[UR28][R78.64], !P2 ;  /* 0x100000004e867fae */ /* 0x000fe8000d1a101c */
[----:B------:R-:W5:Y:S04]  /*5710*/  LDL.LU.64 R244, [R1+0x90] ;  /* 0x0000900001f47983 */ /* 0x000f680000300a00 */
[----:B------:R1:W-:Y:S01]  /*5720*/  LDGSTS.E [R134+0x10200], desc[UR28][R70.64], !P2 ;  /* 0x1020000046867fae */ /* 0x0003e2000d1a101c */
[----:B------:R-:W-:-:S03]  /*5730*/  ISETP.GE.U32.AND P2, PT, R75, 0x7fffff7c, PT ;  /* 0x7fffff7c4b00780c */ /* 0x000fc60003f46070 */
[----:B------:R1:W-:Y:S04]  /*5740*/  STL.64 [R1+0x388], R76 ;  /* 0x0003884c01007387 */ /* 0x0003e80000100a00 */
[----:B------:R1:W-:Y:S04]  /*5750*/  LDGSTS.E [R134+0x10400], desc[UR28][R76.64], !P1 ;  /* 0x104000004c867fae */ /* 0x0003e8000c9a101c */
[----:B------:R3:W-:Y:S01]  /*5760*/  LDGSTS.E [R134+0x10600], desc[UR28][R66.64], !P1 ;  /* 0x1060000042867fae */ /* 0x0007e2000c9a101c */
[----:B------:R-:W-:Y:S01]  /*5770*/  ISETP.GE.U32.AND P1, PT, R74, 0x7fffff7b, PT ;  /* 0x7fffff7b4a00780c */ /* 0x000fe20003f26070 */
[----:B-1----:R-:W-:-:S02]  /*5780*/  IMAD.WIDE R70, R0, 0x4, R248 ;  /* 0x0000000400467825 */ /* 0x002fc400078e02f8 */
[----:B------:R-:W-:Y:S02]  /*5790*/  STL.64 [R1+0x380], R66 ;  /* 0x0003804201007387 */ /* 0x000fe40000100a00 */
[C---:B------:R-:W-:Y:S02]  /*57a0*/  IMAD.WIDE R76, R0.reuse, 0x4, R250 ;  /* 0x00000004004c7825 */ /* 0x040fe400078e02fa */
[----:B------:R-:W5:Y:S04]  /*57b0*/  LDL.LU.64 R250, [R1+0x88] ;  /* 0x0000880001fa7983 */ /* 0x000f680000300a00 */
[----:B------:R-:W5:Y:S04]  /*57c0*/  LDL.LU.64 R248, [R1+0x80] ;  /* 0x0000800001f87983 */ /* 0x000f680000300a00 */
[----:B------:R-:W-:Y:S04]  /*57d0*/  STL.64 [R1+0x378], R76 ;  /* 0x0003784c01007387 */ /* 0x000fe80000100a00 */
[----:B------:R1:W-:Y:S04]  /*57e0*/  STL.64 [R1+0x370], R70 ;  /* 0x0003704601007387 */ /* 0x0003e80000100a00 */
[----:B------:R-:W-:Y:S04]  /*57f0*/  LDGSTS.E [R134+0x10800], desc[UR28][R76.64], !P5 ;  /* 0x108000004c867fae */ /* 0x000fe8000e9a101c */
[----:B------:R-:W-:Y:S01]  /*5800*/  LDGSTS.E [R134+0x10a00], desc[UR28][R70.64], !P5 ;  /* 0x10a0000046867fae */ /* 0x000fe2000e9a101c */
[----:B---3--:R-:W-:-:S04]  /*5810*/  IMAD.WIDE R74, R0, 0x4, R72 ;  /* 0x00000004004a7825 */ /* 0x008fc800078e0248 */
[----:B----4-:R-:W-:Y:S01]  /*5820*/  IMAD.WIDE R72, R0, 0x4, R246 ;  /* 0x0000000400487825 */ /* 0x010fe200078e02f6 */
[----:B------:R2:W-:Y:S04]  /*5830*/  STL.64 [R1+0x368], R74 ;  /* 0x0003684a01007387 */ /* 0x0005e80000100a00 */
[----:B------:R-:W3:Y:S04]  /*5840*/  LDL.LU.64 R246, [R1+0x78] ;  /* 0x0000780001f67983 */ /* 0x000ee80000300a00 */
[----:B------:R5:W-:Y:S04]  /*5850*/  STL.64 [R1+0x360], R72 ;  /* 0x0003604801007387 */ /* 0x000be80000100a00 */
[----:B-1----:R-:W4:Y:S01]  /*5860*/  LDL.LU.64 R70, [R1+0x70] ;  /* 0x0000700001467983 */ /* 0x002f220000300a00 */
[----:B------:R-:W-:-:S03]  /*5870*/  VIADD R67, R135, 0xffffffb9 ;  /* 0xffffffb987437836 */ /* 0x000fc60000000000 */
[----:B------:R2:W-:Y:S04]  /*5880*/  LDGSTS.E [R134+0x10c00], desc[UR28][R74.64], !P6 ;  /* 0x10c000004a867fae */ /* 0x0005e8000f1a101c */
[----:B------:R5:W-:Y:S01]  /*5890*/  LDGSTS.E [R134+0x10e00], desc[UR28][R72.64], !P6 ;  /* 0x10e0000048867fae */ /* 0x000be2000f1a101c */
[----:B------:R-:W-:Y:S01]  /*58a0*/  VIADD R66, R135, 0xffffffb8 ;  /* 0xffffffb887427836 */ /* 0x000fe20000000000 */
[----:B------:R-:W-:-:S04]  /*58b0*/  ISETP.GE.U32.AND P5, PT, R67, 0x7fffff7a, PT ;  /* 0x7fffff7a4300780c */ /* 0x000fc80003fa6070 */
[----:B------:R-:W-:Y:S01]  /*58c0*/  ISETP.GE.U32.AND P6, PT, R66, 0x7fffff79, PT ;  /* 0x7fffff794200780c */ /* 0x000fe20003fc6070 */
[----:B--2---:R-:W-:-:S04]  /*58d0*/  IMAD.WIDE R74, R0, 0x4, R238 ;  /* 0x00000004004a7825 */ /* 0x004fc800078e02ee */
[C---:B-----5:R-:W-:Y:S01]  /*58e0*/  IMAD.WIDE R72, R0.reuse, 0x4, R240 ;  /* 0x0000000400487825 */ /* 0x060fe200078e02f0 */
[----:B------:R1:W-:Y:S03]  /*58f0*/  STL.64 [R1+0x358], R74 ;  /* 0x0003584a01007387 */ /* 0x0003e60000100a00 */
[C---:B------:R-:W-:Y:S01]  /*5900*/  IMAD.WIDE R240, R0.reuse, 0x4, R242 ;  /* 0x0000000400f07825 */ /* 0x040fe200078e02f2 */
[----:B------:R2:W-:Y:S04]  /*5910*/  STL.64 [R1+0x350], R72 ;  /* 0x0003504801007387 */ /* 0x0005e80000100a00 */
[----:B------:R-:W5:Y:S04]  /*5920*/  LDL.LU.64 R78, [R1+0x68] ;  /* 0x00006800014e7983 */ /* 0x000f680000300a00 */
[----:B------:R-:W5:Y:S01]  /*5930*/  LDL.LU.64 R76, [R1+0x60] ;  /* 0x00006000014c7983 */ /* 0x000f620000300a00 */
[----:B------:R-:W-:-:S03]  /*5940*/  IMAD.WIDE R238, R0, 0x4, R244 ;  /* 0x0000000400ee7825 */ /* 0x000fc600078e02f4 */
[----:B------:R-:W-:Y:S04]  /*5950*/  STL.64 [R1+0x348], R240 ;  /* 0x000348f001007387 */ /* 0x000fe80000100a00 */
[----:B------:R1:W-:Y:S04]  /*5960*/  LDGSTS.E [R134+0x11000], desc[UR28][R74.64], !P2 ;  /* 0x110000004a867fae */ /* 0x0003e8000d1a101c */
[----:B------:R2:W-:Y:S04]  /*5970*/  STL.64 [R1+0x340], R238 ;  /* 0x000340ee01007387 */ /* 0x0005e80000100a00 */
[----:B------:R2:W-:Y:S04]  /*5980*/  LDGSTS.E [R134+0x11200], desc[UR28][R72.64], !P2 ;  /* 0x1120000048867fae */ /* 0x0005e8000d1a101c */
[----:B-1----:R-:W5:Y:S04]  /*5990*/  LDL.LU.64 R74, [R1+0x58] ;  /* 0x00005800014a7983 */ /* 0x002f680000300a00 */
[----:B------:R-:W-:Y:S04]  /*59a0*/  LDGSTS.E [R134+0x11400], desc[UR28][R240.64], !P1 ;  /* 0x11400000f0867fae */ /* 0x000fe8000c9a101c */
[----:B--2---:R-:W2:Y:S01]  /*59b0*/  LDL.LU.64 R72, [R1+0x50] ;  /* 0x0000500001487983 */ /* 0x004ea20000300a00 */
[----:B------:R-:W-:-:S03]  /*59c0*/  IMAD.WIDE R250, R0, 0x4, R250 ;  /* 0x0000000400fa7825 */ /* 0x000fc600078e02fa */
[----:B------:R1:W-:Y:S01]  /*59d0*/  LDGSTS.E [R134+0x11600], desc[UR28][R238.64], !P1 ;  /* 0x11600000ee867fae */ /* 0x0003e2000c9a101c */
[----:B------:R-:W-:-:S03]  /*59e0*/  IMAD.WIDE R248, R0, 0x4, R248 ;  /* 0x0000000400f87825 */ /* 0x000fc600078e02f8 */
[----:B------:R-:W-:Y:S04]  /*59f0*/  LDGSTS.E [R134+0x11800], desc[UR28][R250.64], !P5 ;  /* 0x11800000fa867fae */ /* 0x000fe8000e9a101c */
[----:B------:R-:W-:Y:S04]  /*5a00*/  LDGSTS.E [R134+0x11a00], desc[UR28][R248.64], !P5 ;  /* 0x11a00000f8867fae */ /* 0x000fe8000e9a101c */
[----:B------:R-:W1:Y:S04]  /*5a10*/  LDL.LU.64 R238, [R1+0x48] ;  /* 0x0000480001ee7983 */ /* 0x000e680000300a00 */
[----:B------:R-:W2:Y:S04]  /*5a20*/  LDL.LU.64 R240, [R1+0x40] ;  /* 0x0000400001f07983 */ /* 0x000ea80000300a00 */
[----:B------:R-:W-:Y:S04]  /*5a30*/  STL.64 [R1+0x338], R250 ;  /* 0x000338fa01007387 */ /* 0x000fe80000100a00 */
[----:B------:R-:W2:Y:S04]  /*5a40*/  LDL.LU.64 R242, [R1+0x38] ;  /* 0x0000380001f27983 */ /* 0x000ea80000300a00 */
[----:B------:R-:W2:Y:S04]  /*5a50*/  LDL.LU.64 R244, [R1+0x30] ;  /* 0x0000300001f47983 */ /* 0x000ea80000300a00 */
[----:B------:R-:W-:Y:S01]  /*5a60*/  STL.64 [R1+0x330], R248 ;  /* 0x000330f801007387 */ /* 0x000fe20000100a00 */
[----:B---3--:R-:W-:-:S04]  /*5a70*/  IMAD.WIDE R246, R0, 0x4, R246 ;  /* 0x0000000400f67825 */ /* 0x008fc800078e02f6 */
[----:B----4-:R-:W-:Y:S01]  /*5a80*/  IMAD.WIDE R70, R0, 0x4, R70 ;  /* 0x0000000400467825 */ /* 0x010fe200078e0246 */
[----:B------:R3:W-:Y:S04]  /*5a90*/  STL.64 [R1+0x328], R246 ;  /* 0x000328f601007387 */ /* 0x0007e80000100a00 */
[----:B------:R4:W-:Y:S04]  /*5aa0*/  STL.64 [R1+0x320], R70 ;  /* 0x0003204601007387 */ /* 0x0009e80000100a00 */
[----:B------:R1:W-:Y:S04]  /*5ab0*/  LDGSTS.E [R134+0x11c00], desc[UR28][R246.64], !P6 ;  /* 0x11c00000f6867fae */ /* 0x0003e8000f1a101c */
[----:B------:R1:W-:Y:S04]  /*5ac0*/  LDGSTS.E [R134+0x11e00], desc[UR28][R70.64], !P6 ;  /* 0x11e0000046867fae */ /* 0x0003e8000f1a101c */
[----:B---3--:R-:W3:Y:S04]  /*5ad0*/  LDL.LU.64 R246, [R1+0x28] ;  /* 0x0000280001f67983 */ /* 0x008ee80000300a00 */
[----:B------:R-:W3:Y:S04]  /*5ae0*/  LDL.LU.64 R248, [R1+0x20] ;  /* 0x0000200001f87983 */ /* 0x000ee80000300a00 */
[----:B------:R-:W3:Y:S04]  /*5af0*/  LDL.LU.64 R250, [R1+0x18] ;  /* 0x0000180001fa7983 */ /* 0x000ee80000300a00 */
[----:B----4-:R-:W4:Y:S01]  /*5b00*/  LDL.LU.64 R70, [R1+0x10] ;  /* 0x0000100001467983 */ /* 0x010f220000300a00 */
[----:B------:R-:W-:-:S02]  /*5b10*/  VIADD R67, R135, 0xffffffb7 ;  /* 0xffffffb787437836 */ /* 0x000fc40000000000 */
[----:B------:R-:W-:-:S03]  /*5b20*/  VIADD R66, R135, 0xffffffb6 ;  /* 0xffffffb687427836 */ /* 0x000fc60000000000 */
[----:B------:R-:W-:Y:S02]  /*5b30*/  ISETP.GE.U32.AND P2, PT, R67, 0x7fffff78, PT ;  /* 0x7fffff784300780c */ /* 0x000fe40003f46070 */
[----:B------:R-:W-:Y:S02]  /*5b40*/  ISETP.GE.U32.AND P1, PT, R66, 0x7fffff77, PT ;  /* 0x7fffff774200780c */ /* 0x000fe40003f26070 */
[C---:B------:R-:W-:Y:S01]  /*5b50*/  IADD3 R67, PT, PT, R135.reuse, -0x4b, RZ ;  /* 0xffffffb587437810 */ /* 0x040fe20007ffe0ff */
[----:B------:R-:W-:-:S03]  /*5b60*/  VIADD R66, R135, 0xffffffb4 ;  /* 0xffffffb487427836 */ /* 0x000fc60000000000 */
[----:B------:R-:W-:Y:S01]  /*5b70*/  ISETP.GE.U32.AND P5, PT, R67, 0x7fffff76, PT ;  /* 0x7fffff764300780c */ /* 0x000fe20003fa6070 */
[C---:B------:R-:W-:Y:S01]  /*5b80*/  VIADD R67, R135.reuse, 0xffffffb3 ;  /* 0xffffffb387437836 */ /* 0x040fe20000000000 */
[----:B------:R-:W-:Y:S01]  /*5b90*/  ISETP.GE.U32.AND P6, PT, R66, 0x7fffff75, PT ;  /* 0x7fffff754200780c */ /* 0x000fe20003fc6070 */
[----:B------:R-:W-:Y:S02]  /*5ba0*/  VIADD R66, R135, 0xffffffb2 ;  /* 0xffffffb287427836 */ /* 0x000fe40000000000 */
[----:B-----5:R-:W-:-:S04]  /*5bb0*/  IMAD.WIDE R78, R0, 0x4, R78 ;  /* 0x00000004004e7825 */ /* 0x020fc800078e024e */
[----:B------:R-:W-:Y:S01]  /*5bc0*/  IMAD.WIDE R76, R0, 0x4, R76 ;  /* 0x00000004004c7825 */ /* 0x000fe200078e024c */
[----:B------:R5:W-:Y:S04]  /*5bd0*/  STL.64 [R1+0x318], R78 ;  /* 0x0003184e01007387 */ /* 0x000be80000100a00 */
[----:B------:R5:W-:Y:S04]  /*5be0*/  STL.64 [R1+0x310], R76 ;  /* 0x0003104c01007387 */ /* 0x000be80000100a00 */
[----:B------:R-:W-:Y:S04]  /*5bf0*/  LDGSTS.E [R134+0x12000], desc[UR28][R78.64], !P2 ;  /* 0x120000004e867fae */ /* 0x000fe8000d1a101c */
[----:B------:R1:W-:Y:S01]  /*5c00*/  LDGSTS.E [R134+0x12200], desc[UR28][R76.64], !P2 ;  /* 0x122000004c867fae */ /* 0x0003e2000d1a101c */
[----:B------:R-:W-:-:S03]  /*5c10*/  ISETP.GE.U32.AND P2, PT, R67, 0x7fffff74, PT ;  /* 0x7fffff744300780c */ /* 0x000fc60003f46070 */
[----:B-----5:R-:W5:Y:S01]  /*5c20*/  LDL.LU.64 R78, [R1+0x5f8] ;  /* 0x0005f800014e7983 */ /* 0x020f620000300a00 */
[----:B------:R-:W-:-:S03]  /*5c30*/  IMAD.WIDE R74, R0, 0x4, R74 ;  /* 0x00000004004a7825 */ /* 0x000fc600078e024a */
[----:B------:R-:W5:Y:S01]  /*5c40*/  LDL.LU.64 R76, [R1+0x5f0] ;  /* 0x0005f000014c7983 */ /* 0x000f620000300a00 */
[----:B--2---:R-:W-:-:S03]  /*5c50*/  IMAD.WIDE R72, R0, 0x4, R72 ;  /* 0x0000000400487825 */ /* 0x004fc600078e0248 */
[----:B------:R2:W-:Y:S04]  /*5c60*/  STL.64 [R1+0x308], R74 ;  /* 0x0003084a01007387 */ /* 0x0005e80000100a00 */
[----:B------:R2:W-:Y:S04]  /*5c70*/  STL.64 [R1+0x300], R72 ;  /* 0x0003004801007387 */ /* 0x0005e80000100a00 */
[----:B------:R2:W-:Y:S04]  /*5c80*/  LDGSTS.E [R134+0x12400], desc[UR28][R74.64], !P1 ;  /* 0x124000004a867fae */ /* 0x0005e8000c9a101c */
[----:B------:R-:W-:Y:S01]  /*5c90*/  LDGSTS.E [R134+0x12600], desc[UR28][R72.64], !P1 ;  /* 0x1260000048867fae */ /* 0x000fe2000c9a101c */
[----:B-1----:R-:W-:-:S04]  /*5ca0*/  IMAD.WIDE R238, R0, 0x4, R238 ;  /* 0x0000000400ee7825 */ /* 0x002fc800078e02ee */
[----:B------:R-:W-:Y:S01]  /*5cb0*/  IMAD.WIDE R240, R0, 0x4, R240 ;  /* 0x0000000400f07825 */ /* 0x000fe200078e02f0 */
[----:B--2---:R-:W2:Y:S01]  /*5cc0*/  LDL.LU.64 R74, [R1+0x5e8] ;  /* 0x0005e800014a7983 */ /* 0x004ea20000300a00 */
[----:B------:R-:W-:-:S03]  /*5cd0*/  ISETP.GE.U32.AND P1, PT, R66, 0x7fffff73, PT ;  /* 0x7fffff734200780c */ /* 0x000fc60003f26070 */
[----:B------:R-:W2:Y:S01]  /*5ce0*/  LDL.LU.64 R72, [R1+0x5e0] ;  /* 0x0005e00001487983 */ /* 0x000ea20000300a00 */
[----:B------:R-:W-:-:S03]  /*5cf0*/  IMAD.WIDE R242, R0, 0x4, R242 ;  /* 0x0000000400f27825 */ /* 0x000fc600078e02f2 */
[----:B------:R1:W-:Y:S01]  /*5d00*/  STL.64 [R1+0x2f8], R238 ;  /* 0x0002f8ee01007387 */ /* 0x0003e20000100a00 */
[----:B------:R-:W-:-:S03]  /*5d10*/  IMAD.WIDE R244, R0, 0x4, R244 ;  /* 0x0000000400f47825 */ /* 0x000fc600078e02f4 */
[----:B------:R1:W-:Y:S04]  /*5d20*/  STL.64 [R1+0x2f0], R240 ;  /* 0x0002f0f001007387 */ /* 0x0003e80000100a00 */
[----:B------:R1:W-:Y:S04]  /*5d30*/  LDGSTS.E [R134+0x12800], desc[UR28][R238.64], !P5 ;  /* 0x12800000ee867fae */ /* 0x0003e8000e9a101c */
[----:B------:R2:W-:Y:S04]  /*5d40*/  LDGSTS.E [R134+0x12a00], desc[UR28][R240.64], !P5 ;  /* 0x12a00000f0867fae */ /* 0x0005e8000e9a101c */
[----:B------:R2:W-:Y:S04]  /*5d50*/  LDGSTS.E [R134+0x12c00], desc[UR28][R242.64], !P6 ;  /* 0x12c00000f2867fae */ /* 0x0005e8000f1a101c */
[----:B-1----:R-:W2:Y:S04]  /*5d60*/  LDL.LU.64 R238, [R1+0x5d8] ;  /* 0x0005d80001ee7983 */ /* 0x002ea80000300a00 */
[----:B------:R-:W2:Y:S04]  /*5d70*/  LDL.LU.64 R240, [R1+0x5d0] ;  /* 0x0005d00001f07983 */ /* 0x000ea80000300a00 */
[----:B------:R1:W-:Y:S04]  /*5d80*/  STL.64 [R1+0x2e8], R242 ;  /* 0x0002e8f201007387 */ /* 0x0003e80000100a00 */
[----:B------:R1:W-:Y:S04]  /*5d90*/  STL.64 [R1+0x2e0], R244 ;  /* 0x0002e0f401007387 */ /* 0x0003e80000100a00 */
[----:B------:R-:W-:Y:S04]  /*5da0*/  LDGSTS.E [R134+0x12e00], desc[UR28][R244.64], !P6 ;  /* 0x12e00000f4867fae */ /* 0x000fe8000f1a101c */
[----:B-1----:R-:W2:Y:S04]  /*5db0*/  LDL.LU.64 R242, [R1+0x5c8] ;  /* 0x0005c80001f27983 */ /* 0x002ea80000300a00 */
[----:B------:R-:W2:Y:S01]  /*5dc0*/  LDL.LU.64 R244, [R1+0x5c0] ;  /* 0x0005c00001f47983 */ /* 0x000ea20000300a00 */
[----:B---3--:R-:W-:-:S04]  /*5dd0*/  IMAD.WIDE R246, R0, 0x4, R246 ;  /* 0x0000000400f67825 */ /* 0x008fc800078e02f6 */
[C---:B------:R-:W-:Y:S01]  /*5de0*/  IMAD.WIDE R248, R0.reuse, 0x4, R248 ;  /* 0x0000000400f87825 */ /* 0x040fe200078e02f8 */
[----:B------:R1:W-:Y:S03]  /*5df0*/  STL.64 [R1+0x2d8], R246 ;  /* 0x0002d8f601007387 */ /* 0x0003e60000100a00 */
[C---:B------:R-:W-:Y:S01]  /*5e00*/  IMAD.WIDE R250, R0.reuse, 0x4, R250 ;  /* 0x0000000400fa7825 */ /* 0x040fe200078e02fa */
[----:B------:R3:W-:Y:S03]  /*5e10*/  STL.64 [R1+0x2d0], R248 ;  /* 0x0002d0f801007387 */ /* 0x0007e60000100a00 */
[----:B----4-:R-:W-:Y:S01]  /*5e20*/  IMAD.WIDE R70, R0, 0x4, R70 ;  /* 0x0000000400467825 */ /* 0x010fe200078e0246 */
[----:B------:R-:W-:Y:S04]  /*5e30*/  LDGSTS.E [R134+0x13000], desc[UR28][R246.64], !P2 ;  /* 0x13000000f6867fae */ /* 0x000fe8000d1a101c */
[----:B------:R-:W-:Y:S04]  /*5e40*/  LDGSTS.E [R134+0x13200], desc[UR28][R248.64], !P2 ;  /* 0x13200000f8867fae */ /* 0x000fe8000d1a101c */
[----:B------:R-:W-:Y:S04]  /*5e50*/  LDGSTS.E [R134+0x13400], desc[UR28][R250.64], !P1 ;  /* 0x13400000fa867fae */ /* 0x000fe8000c9a101c */
[----:B-1----:R-:W4:Y:S04]  /*5e60*/  LDL.LU.64 R246, [R1+0x5b8] ;  /* 0x0005b80001f67983 */ /* 0x002f280000300a00 */
[----:B---3--:R-:W3:Y:S04]  /*5e70*/  LDL.LU.64 R248, [R1+0x5b0] ;  /* 0x0005b00001f87983 */ /* 0x008ee80000300a00 */
[----:B------:R1:W-:Y:S04]  /*5e80*/  STL.64 [R1+0x2c8], R250 ;  /* 0x0002c8fa01007387 */ /* 0x0003e80000100a00 */
[----:B------:R2:W-:Y:S01]  /*5e90*/  STL.64 [R1+0x2c0], R70 ;  /* 0x0002c04601007387 */ /* 0x0005e20000100a00 */
[C---:B------:R-:W-:Y:S01]  /*5ea0*/  VIADD R67, R135.reuse, 0xffffffb1 ;  /* 0xffffffb187437836 */ /* 0x040fe20000000000 */
[----:B------:R-:W-:-:S02]  /*5eb0*/  IADD3 R66, PT, PT, R135, -0x50, RZ ;  /* 0xffffffb087427810 */ /* 0x000fc40007ffe0ff */
[----:B------:R2:W-:Y:S04]  /*5ec0*/  LDGSTS.E [R134+0x13600], desc[UR28][R70.64], !P1 ;  /* 0x1360000046867fae */ /* 0x0005e8000c9a101c */
[----:B-1----:R-:W3:Y:S01]  /*5ed0*/  LDL.LU.64 R250, [R1+0x5a8] ;  /* 0x0005a80001fa7983 */ /* 0x002ee20000300a00 */
[----:B------:R-:W-:Y:S01]  /*5ee0*/  ISETP.GE.U32.AND P5, PT, R67, 0x7fffff72, PT ;  /* 0x7fffff724300780c */ /* 0x000fe20003fa6070 */
[C---:B------:R-:W-:Y:S01]  /*5ef0*/  VIADD R67, R135.reuse, 0xffffffaf ;  /* 0xffffffaf87437836 */ /* 0x040fe20000000000 */
[----:B------:R-:W-:Y:S01]  /*5f00*/  ISETP.GE.U32.AND P6, PT, R66, 0x7fffff71, PT ;  /* 0x7fffff714200780c */ /* 0x000fe20003fc6070 */
[----:B------:R-:W-:-:S03]  /*5f10*/  VIADD R66, R135, 0xffffffae ;  /* 0xffffffae87427836 */ /* 0x000fc60000000000 */
[----:B------:R-:W-:Y:S01]  /*5f20*/  ISETP.GE.U32.AND P2, PT, R67, 0x7fffff70, PT ;  /* 0x7fffff704300780c */ /* 0x000fe20003f46070 */
[C---:B------:R-:W-:Y:S01]  /*5f30*/  VIADD R67, R135.reuse, 0xffffffad ;  /* 0xffffffad87437836 */ /* 0x040fe20000000000 */
[----:B------:R-:W-:Y:S01]  /*5f40*/  ISETP.GE.U32.AND P1, PT, R66, 0x7fffff6f, PT ;  /* 0x7fffff6f4200780c */ /* 0x000fe20003f26070 */
[----:B------:R-:W-:Y:S02]  /*5f50*/  VIADD R66, R135, 0xffffffac ;  /* 0xffffffac87427836 */ /* 0x000fe40000000000 */
[----:B-----5:R-:W-:-:S04]  /*5f60*/  IMAD.WIDE R76, R0, 0x4, R76 ;  /* 0x00000004004c7825 */ /* 0x020fc800078e024c */
[----:B--2---:R-:W-:-:S04]  /*5f70*/  IMAD.WIDE R74, R0, 0x4, R74 ;  /* 0x00000004004a7825 */ /* 0x004fc800078e024a */
[----:B------:R-:W-:-:S04]  /*5f80*/  IMAD.WIDE R238, R0, 0x4, R238 ;  /* 0x0000000400ee7825 */ /* 0x000fc800078e02ee */
[----:B------:R-:W-:-:S04]  /*5f90*/  IMAD.WIDE R240, R0, 0x4, R240 ;  /* 0x0000000400f07825 */ /* 0x000fc800078e02f0 */
[----:B------:R-:W-:-:S04]  /*5fa0*/  IMAD.WIDE R242, R0, 0x4, R242 ;  /* 0x0000000400f27825 */ /* 0x000fc800078e02f2 */
[----:B------:R-:W-:-:S04]  /*5fb0*/  IMAD.WIDE R70, R0, 0x4, R244 ;  /* 0x0000000400467825 */ /* 0x000fc800078e02f4 */
[----:B----4-:R-:W-:-:S04]  /*5fc0*/  IMAD.WIDE R246, R0, 0x4, R246 ;  /* 0x0000000400f67825 */ /* 0x010fc800078e02f6 */
[----:B---3--:R-:W-:-:S04]  /*5fd0*/  IMAD.WIDE R248, R0, 0x4, R248 ;  /* 0x0000000400f87825 */ /* 0x008fc800078e02f8 */
[----:B------:R-:W-:-:S05]  /*5fe0*/  IMAD.WIDE R250, R0, 0x4, R250 ;  /* 0x0000000400fa7825 */ /* 0x000fca00078e02fa */
[----:B------:R-:W-:Y:S04]  /*5ff0*/  LDGSTS.E [R134+0x13800], desc[UR28][R250.64], !P5 ;  /* 0x13800000fa867fae */ /* 0x000fe8000e9a101c */
[----:B------:R-:W-:Y:S04]  /*6000*/  STL.64 [R1+0x2b8], R250 ;  /* 0x0002b8fa01007387 */ /* 0x000fe80000100a00 */
[----:B------:R-:W-:Y:S01]  /*6010*/  LDGSTS.E [R134+0x13a00], desc[UR28][R248.64], !P5 ;  /* 0x13a00000f8867fae */ /* 0x000fe2000e9a101c */
[----:B------:R-:W-:-:S03]  /*6020*/  ISETP.GE.U32.AND P5, PT, R67, 0x7fffff6e, PT ;  /* 0x7fffff6e4300780c */ /* 0x000fc60003fa6070 */
[----:B------:R-:W-:Y:S01]  /*6030*/  STL.64 [R1+0x2b0], R248 ;  /* 0x0002b0f801007387 */ /* 0x000fe20000100a00 */
[----:B------:R-:W-:-:S03]  /*6040*/  IADD3 R67, PT, PT, R135, -0x55, RZ ;  /* 0xffffffab87437810 */ /* 0x000fc60007ffe0ff */
[----:B------:R-:W-:Y:S04]  /*6050*/  LDGSTS.E [R134+0x13c00], desc[UR28][R246.64], !P6 ;  /* 0x13c00000f6867fae */ /* 0x000fe8000f1a101c */
[----:B------:R-:W-:Y:S04]  /*6060*/  STL.64 [R1+0x2a8], R246 ;  /* 0x0002a8f601007387 */ /* 0x000fe80000100a00 */
[----:B------:R1:W-:Y:S01]  /*6070*/  LDGSTS.E [R134+0x13e00], desc[UR28][R70.64], !P6 ;  /* 0x13e0000046867fae */ /* 0x0003e2000f1a101c */
[----:B------:R-:W-:Y:S01]  /*6080*/  ISETP.GE.U32.AND P6, PT, R66, 0x7fffff6d, PT ;  /* 0x7fffff6d4200780c */ /* 0x000fe20003fc6070 */
[----:B------:R-:W-:-:S02]  /*6090*/  VIADD R66, R135, 0xffffffaa ;  /* 0xffffffaa87427836 */ /* 0x000fc40000000000 */
[----:B------:R1:W-:Y:S04]  /*60a0*/  STL.64 [R1+0x2a0], R70 ;  /* 0x0002a04601007387 */ /* 0x0003e80000100a00 */
[----:B------:R-:W-:Y:S04]  /*60b0*/  LDGSTS.E [R134+0x14000], desc[UR28][R242.64], !P2 ;  /* 0x14000000f2867fae */ /* 0x000fe8000d1a101c */
[----:B------:R-:W-:Y:S01]  /*60c0*/  LDGSTS.E [R134+0x14200], desc[UR28][R240.64], !P2 ;  /* 0x14200000f0867fae */ /* 0x000fe2000d1a101c */
[----:B-1----:R-:W-:-:S03]  /*60d0*/  IMAD.WIDE R70, R0, 0x4, R72 ;  /* 0x0000000400467825 */ /* 0x002fc600078e0248 */
[----:B------:R-:W-:Y:S01]  /*60e0*/  STL.64 [R1+0x298], R242 ;  /* 0x000298f201007387 */ /* 0x000fe20000100a00 */
[----:B------:R-:W-:-:S03]  /*60f0*/  ISETP.GE.U32.AND P2, PT, R67, 0x7fffff6c, PT ;  /* 0x7fffff6c4300780c */ /* 0x000fc60003f46070 */
[----:B------:R-:W-:Y:S01]  /*6100*/  LDGSTS.E [R134+0x14400], desc[UR28][R238.64], !P1 ;  /* 0x14400000ee867fae */ /* 0x000fe2000c9a101c */
[----:B------:R-:W-:-:S03]  /*6110*/  VIADD R67, R135, 0xffffffa9 ;  /* 0xffffffa987437836 */ /* 0x000fc60000000000 */
[----:B------:R-:W-:Y:S01]  /*6120*/  STL.64 [R1+0x290], R240 ;  /* 0x000290f001007387 */ /* 0x000fe20000100a00 */
[----:B------:R-:W-:-:S03]  /*6130*/  IMAD.WIDE R72, R0, 0x4, R78 ;  /* 0x0000000400487825 */ /* 0x000fc600078e024e */
[----:B------:R1:W-:Y:S01]  /*6140*/  LDGSTS.E [R134+0x14600], desc[UR28][R70.64], !P1 ;  /* 0x1460000046867fae */ /* 0x0003e2000c9a101c */
[----:B------:R-:W-:-:S03]  /*6150*/  ISETP.GE.U32.AND P1, PT, R66, 0x7fffff6b, PT ;  /* 0x7fffff6b4200780c */ /* 0x000fc60003f26070 */
[----:B------:R-:W-:Y:S01]  /*6160*/  STL.64 [R1+0x288], R238 ;  /* 0x000288ee01007387 */ /* 0x000fe20000100a00 */
[----:B------:R-:W-:-:S03]  /*6170*/  VIADD R66, R135, 0xffffffa8 ;  /* 0xffffffa887427836 */ /* 0x000fc60000000000 */
[----:B------:R1:W-:Y:S04]  /*6180*/  STL.64 [R1+0x280], R70 ;  /* 0x0002804601007387 */ /* 0x0003e80000100a00 */
[----:B------:R2:W-:Y:S04]  /*6190*/  STL.64 [R1+0x278], R74 ;  /* 0x0002784a01007387 */ /* 0x0005e80000100a00 */
[----:B------:R2:W-:Y:S01]  /*61a0*/  LDGSTS.E [R134+0x14800], desc[UR28][R74.64], !P5 ;  /* 0x148000004a867fae */ /* 0x0005e2000e9a101c */
[----:B-1----:R-:W-:-:S03]  /*61b0*/  IMAD.WIDE R70, R0, 0x4, R80 ;  /* 0x0000000400467825 */ /* 0x002fc600078e0250 */
[----:B------:R1:W-:Y:S04]  /*61c0*/  STL.64 [R1+0x270], R76 ;  /* 0x0002704c01007387 */ /* 0x0003e80000100a00 */
[----:B------:R1:W-:Y:S01]  /*61d0*/  LDGSTS.E [R134+0x14a00], desc[UR28][R76.64], !P5 ;  /* 0x14a000004c867fae */ /* 0x0003e2000e9a101c */
[----:B------:R-:W-:Y:S01]  /*61e0*/  ISETP.GE.U32.AND P5, PT, R67, 0x7fffff6a, PT ;  /* 0x7fffff6a4300780c */ /* 0x000fe20003fa6070 */
[----:B------:R-:W-:Y:S02]  /*61f0*/  VIADD R67, R135, 0xffffffa7 ;  /* 0xffffffa787437836 */ /* 0x000fe40000000000 */
[----:B------:R3:W-:Y:S01]  /*6200*/  LDGSTS.E [R134+0x14c00], desc[UR28][R72.64], !P6 ;  /* 0x14c0000048867fae */ /* 0x0007e2000f1a101c */
[----:B--2---:R-:W-:-:S03]  /*6210*/  IMAD.WIDE R74, R0, 0x4, R84 ;  /* 0x00000004004a7825 */ /* 0x004fc600078e0254 */
[----:B------:R3:W-:Y:S01]  /*6220*/  STL.64 [R1+0x268], R72 ;  /* 0x0002684801007387 */ /* 0x0007e20000100a00 */
[----:B-1----:R-:W-:-:S03]  /*6230*/  IMAD.WIDE R76, R0, 0x4, R82 ;  /* 0x00000004004c7825 */ /* 0x002fc600078e0252 */
[----:B------:R1:W-:Y:S01]  /*6240*/  LDGSTS.E [R134+0x14e00], desc[UR28][R70.64], !P6 ;  /* 0x14e0000046867fae */ /* 0x0003e2000f1a101c */
[----:B------:R-:W-:-:S03]  /*6250*/  ISETP.GE.U32.AND P6, PT, R66, 0x7fffff69, PT ;  /* 0x7fffff694200780c */ /* 0x000fc60003fc6070 */
[----:B------:R1:W-:Y:S01]  /*6260*/  STL.64 [R1+0x260], R70 ;  /* 0x0002604601007387 */ /* 0x0003e20000100a00 */
[C---:B---3--:R-:W-:Y:S01]  /*6270*/  IMAD.WIDE R72, R0.reuse, 0x4, R86 ;  /* 0x0000000400487825 */ /* 0x048fe200078e0256 */
[----:B------:R-:W-:Y:S02]  /*6280*/  IADD3 R66, PT, PT, R135, -0x5a, RZ ;  /* 0xffffffa687427810 */ /* 0x000fe40007ffe0ff */
[----:B------:R2:W-:Y:S04]  /*6290*/  LDGSTS.E [R134+0x15000], desc[UR28][R76.64], !P2 ;  /* 0x150000004c867fae */ /* 0x0005e8000d1a101c */
[----:B------:R3:W-:Y:S01]  /*62a0*/  LDGSTS.E [R134+0x15200], desc[UR28][R74.64], !P2 ;  /* 0x152000004a867fae */ /* 0x0007e2000d1a101c */
[----:B-1----:R-:W-:-:S03]  /*62b0*/  IMAD.WIDE R70, R0, 0x4, R88 ;  /* 0x0000000400467825 */ /* 0x002fc600078e0258 */
[----:B------:R2:W-:Y:S01]  /*62c0*/  STL.64 [R1+0x258], R76 ;  /* 0x0002584c01007387 */ /* 0x0005e20000100a00 */
[----:B------:R-:W-:-:S03]  /*62d0*/  ISETP.GE.U32.AND P2, PT, R67, 0x7fffff68, PT ;  /* 0x7fffff684300780c */ /* 0x000fc60003f46070 */
[----:B------:R1:W-:Y:S01]  /*62e0*/  LDGSTS.E [R134+0x15400], desc[UR28][R72.64], !P1 ;  /* 0x1540000048867fae */ /* 0x0003e2000c9a101c */
[----:B------:R-:W-:-:S03]  /*62f0*/  VIADD R67, R135, 0xffffffa5 ;  /* 0xffffffa587437836 */ /* 0x000fc60000000000 */
[----:B------:R3:W-:Y:S04]  /*6300*/  STL.64 [R1+0x250], R74 ;  /* 0x0002504a01007387 */ /* 0x0007e80000100a00 */
[----:B------:R4:W-:Y:S01]  /*6310*/  LDGSTS.E [R134+0x15600], desc[UR28][R70.64], !P1 ;  /* 0x1560000046867fae */ /* 0x0009e2000c9a101c */
[----:B--2---:R-:W-:Y:S01]  /*6320*/  IMAD.WIDE R76, R0, 0x4, R90 ;  /* 0x00000004004c7825 */ /* 0x004fe200078e025a */
[----:B------:R-:W-:Y:S02]  /*6330*/  ISETP.GE.U32.AND P1, PT, R66, 0x7fffff67, PT ;  /* 0x7fffff674200780c */ /* 0x000fe40003f26070 */
[----:B------:R1:W-:Y:S01]  /*6340*/  STL.64 [R1+0x248], R72 ;  /* 0x0002484801007387 */ /* 0x0003e20000100a00 */
[----:B------:R-:W-:Y:S02]  /*6350*/  VIADD R66, R135, 0xffffffa4 ;  /* 0xffffffa487427836 */ /* 0x000fe40000000000 */
[C---:B---3--:R-:W-:Y:S01]  /*6360*/  IMAD.WIDE R74, R0.reuse, 0x4, R92 ;  /* 0x00000004004a7825 */ /* 0x048fe200078e025c */
[----:B------:R4:W-:Y:S04]  /*6370*/  STL.64 [R1+0x240], R70 ;  /* 0x0002404601007387 */ /* 0x0009e80000100a00 */
[----:B------:R2:W-:Y:S01]  /*6380*/  LDGSTS.E [R134+0x15800], desc[UR28][R76.64], !P5 ;  /* 0x158000004c867fae */ /* 0x0005e2000e9a101c */
[----:B-1----:R-:W-:-:S03]  /*6390*/  IMAD.WIDE R72, R0, 0x4, R94 ;  /* 0x0000000400487825 */ /* 0x002fc600078e025e */
[----:B------:R2:W-:Y:S01]  /*63a0*/  STL.64 [R1+0x238], R76 ;  /* 0x0002384c01007387 */ /* 0x0005e20000100a00 */
[----:B------:R-:W-:Y:S01]  /*63b0*/  USHF.L.U32 UR7, UR7, 0x6, URZ ;  /* 0x0000000607077899 */ /* 0x000fe200080006ff */
[----:B------:R-:W1:Y:S01]  /*63c0*/  LDC R94, c[0x0][0x3a0] ;  /* 0x0000e800ff5e7b82 */ /* 0x000e620000000800 */
[----:B----4-:R-:W-:Y:S01]  /*63d0*/  IMAD.WIDE R70, R0, 0x4, R96 ;  /* 0x0000000400467825 */ /* 0x010fe200078e0260 */
[----:B------:R3:W-:Y:S01]  /*63e0*/  LDGSTS.E [R134+0x15a00], desc[UR28][R74.64], !P5 ;  /* 0x15a000004a867fae */ /* 0x0007e2000e9a101c */
[----:B------:R-:W-:-:S03]  /*63f0*/  ISETP.GE.U32.AND P5, PT, R67, 0x7fffff66, PT ;  /* 0x7fffff664300780c */ /* 0x000fc60003fa6070 */
[----:B------:R3:W-:Y:S01]  /*6400*/  STL.64 [R1+0x230], R74 ;  /* 0x0002304a01007387 */ /* 0x0007e20000100a00 */
[----:B--2---:R-:W-:-:S03]  /*6410*/  IMAD.WIDE R76, R0, 0x4, R98 ;  /* 0x00000004004c7825 */ /* 0x004fc600078e0262 */
[----:B------:R2:W-:Y:S04]  /*6420*/  LDGSTS.E [R134+0x15c00], desc[UR28][R72.64], !P6 ;  /* 0x15c0000048867fae */ /* 0x0005e8000f1a101c */
[----:B------:R2:W-:Y:S04]  /*6430*/  STL.64 [R1+0x228], R72 ;  /* 0x0002284801007387 */ /* 0x0005e80000100a00 */
[----:B------:R4:W-:Y:S01]  /*6440*/  LDGSTS.E [R134+0x15e00], desc[UR28][R70.64], !P6 ;  /* 0x15e0000046867fae */ /* 0x0009e2000f1a101c */
[----:B---3--:R-:W-:Y:S01]  /*6450*/  IMAD.WIDE R74, R0, 0x4, R100 ;  /* 0x00000004004a7825 */ /* 0x008fe200078e0264 */
[----:B------:R-:W-:-:S02]  /*6460*/  ISETP.GE.U32.AND P6, PT, R66, 0x7fffff65, PT ;  /* 0x7fffff654200780c */ /* 0x000fc40003fc6070 */
[----:B------:R4:W-:Y:S01]  /*6470*/  STL.64 [R1+0x220], R70 ;  /* 0x0002204601007387 */ /* 0x0009e20000100a00 */
[----:B------:R-:W-:Y:S02]  /*6480*/  VIADD R67, R135, 0xffffffa3 ;  /* 0xffffffa387437836 */ /* 0x000fe40000000000 */
[C---:B--2---:R-:W-:Y:S01]  /*6490*/  IMAD.WIDE R72, R0.reuse, 0x4, R102 ;  /* 0x0000000400487825 */ /* 0x044fe200078e0266 */
[----:B------:R2:W-:Y:S04]  /*64a0*/  STL.64 [R1+0x218], R76 ;  /* 0x0002184c01007387 */ /* 0x0005e80000100a00 */
[----:B------:R2:W-:Y:S01]  /*64b0*/  LDGSTS.E [R134+0x16000], desc[UR28][R76.64], !P2 ;  /* 0x160000004c867fae */ /* 0x0005e2000d1a101c */
[----:B----4-:R-:W-:-:S03]  /*64c0*/  IMAD.WIDE R70, R0, 0x4, R104 ;  /* 0x0000000400467825 */ /* 0x010fc600078e0268 */
[----:B------:R3:W-:Y:S01]  /*64d0*/  STL.64 [R1+0x210], R74 ;  /* 0x0002104a01007387 */ /* 0x0007e20000100a00 */
[----:B------:R-:W-:-:S03]  /*64e0*/  VIADD R66, R135, 0xffffffa2 ;  /* 0xffffffa287427836 */ /* 0x000fc60000000000 */
[----:B------:R3:W-:Y:S01]  /*64f0*/  LDGSTS.E [R134+0x16200], desc[UR28][R74.64], !P2 ;  /* 0x162000004a867fae */ /* 0x0007e2000d1a101c */
[----:B------:R-:W-:-:S03]  /*6500*/  IMAD.WIDE R80, R0, 0x4, R106 ;  /* 0x0000000400507825 */ /* 0x000fc600078e026a */
[----:B------:R4:W-:Y:S01]  /*6510*/  STL.64 [R1+0x208], R72 ;  /* 0x0002084801007387 */ /* 0x0009e20000100a00 */
[C---:B------:R-:W-:Y:S01]  /*6520*/  IMAD.WIDE R78, R0.reuse, 0x4, R108 ;  /* 0x00000004004e7825 */ /* 0x040fe200078e026c */
[----:B------:R-:W-:Y:S01]  /*6530*/  ISETP.GE.U32.AND P2, PT, R67, 0x7fffff64, PT ;  /* 0x7fffff644300780c */ /* 0x000fe20003f46070 */
[----:B------:R-:W5:Y:S01]  /*6540*/  LDC R106, c[0x0][0x3a0] ;  /* 0x0000e800ff6a7b82 */ /* 0x000f620000000800 */
[----:B------:R4:W-:Y:S01]  /*6550*/  LDGSTS.E [R134+0x16400], desc[UR28][R72.64], !P1 ;  /* 0x1640000048867fae */ /* 0x0009e2000c9a101c */
[----:B--2---:R-:W-:-:S03]  /*6560*/  IMAD.WIDE R76, R0, 0x4, R110 ;  /* 0x00000004004c7825 */ /* 0x004fc600078e026e */
[----:B------:R2:W-:Y:S01]  /*6570*/  STL.64 [R1+0x200], R70 ;  /* 0x0002004601007387 */ /* 0x0005e20000100a00 */
[----:B---3--:R-:W-:Y:S01]  /*6580*/  IMAD.WIDE R74, R0, 0x4, R112 ;  /* 0x00000004004a7825 */ /* 0x008fe200078e0270 */
[----:B------:R-:W-:Y:S01]  /*6590*/  IADD3 R67, PT, PT, R135, -0x5f, RZ ;  /* 0xffffffa187437810 */ /* 0x000fe20007ffe0ff */
[----:B------:R-:W3:Y:S01]  /*65a0*/  LDC R110, c[0x0][0x3a0] ;  /* 0x0000e800ff6e7b82 */ /* 0x000ee20000000800 */
[----:B------:R2:W-:Y:S01]  /*65b0*/  LDGSTS.E [R134+0x16600], desc[UR28][R70.64], !P1 ;  /* 0x1660000046867fae */ /* 0x0005e2000c9a101c */
[----:B------:R-:W-:-:S03]  /*65c0*/  ISETP.GE.U32.AND P1, PT, R66, 0x7fffff63, PT ;  /* 0x7fffff634200780c */ /* 0x000fc60003f26070 */
[----:B------:R1:W-:Y:S03]  /*65d0*/  STL.64 [R1+0x1f8], R80 ;  /* 0x0001f85001007387 */ /* 0x0003e60000100a00 */
[----:B----4-:R-:W4:Y:S01]  /*65e0*/  LDC R73, c[0x0][0x3a0] ;  /* 0x0000e800ff497b82 */ /* 0x010f220000000800 */
[----:B------:R1:W-:Y:S07]  /*65f0*/  LDGSTS.E [R134+0x16800], desc[UR28][R80.64], !P5 ;  /* 0x1680000050867fae */ /* 0x0003ee000e9a101c */
[----:B--2---:R-:W2:Y:S01]  /*6600*/  LDC R71, c[0x0][0x3a0] ;  /* 0x0000e800ff477b82 */ /* 0x004ea20000000800 */
[----:B------:R1:W-:Y:S04]  /*6610*/  STL.64 [R1+0x1f0], R78 ;  /* 0x0001f04e01007387 */ /* 0x0003e80000100a00 */
[----:B------:R5:W-:Y:S01]  /*6620*/  LDGSTS.E [R134+0x16a00], desc[UR28][R78.64], !P5 ;  /* 0x16a000004e867fae */ /* 0x000be2000e9a101c */
[----:B------:R-:W-:-:S02]  /*6630*/  IMAD.WIDE R82, R0, 0x4, R114 ;  /* 0x0000000400527825 */ /* 0x000fc400078e0272 */
[----:B------:R-:W2:Y:S01]  /*6640*/  LDC R72, c[0x0][0x3a0] ;  /* 0x0000e800ff487b82 */ /* 0x000ea20000000800 */
[----:B------:R5:W-:Y:S04]  /*6650*/  STL.64 [R1+0x1e8], R76 ;  /* 0x0001e84c01007387 */ /* 0x000be80000100a00 */
[----:B------:R5:W-:Y:S01]  /*6660*/  LDGSTS.E [R134+0x16c00], desc[UR28][R76.64], !P6 ;  /* 0x16c000004c867fae */ /* 0x000be2000f1a101c */
[----:B-1----:R-:W-:Y:S01]  /*6670*/  IMAD.WIDE R80, R0, 0x4, R116 ;  /* 0x0000000400507825 */ /* 0x002fe200078e0274 */
[----:B------:R-:W-:Y:S01]  /*6680*/  ISETP.GE.U32.AND P5, PT, R67, 0x7fffff62, PT ;  /* 0x7fffff624300780c */ /* 0x000fe20003fa6070 */
[----:B------:R-:W1:Y:S01]  /*6690*/  LDC R70, c[0x0][0x3a0] ;  /* 0x0000e800ff467b82 */ /* 0x000e620000000800 */
[----:B------:R3:W-:Y:S04]  /*66a0*/  STL.64 [R1+0x1e0], R74 ;  /* 0x0001e04a01007387 */ /* 0x0007e80000100a00 */
[----:B------:R3:W-:Y:S01]  /*66b0*/  LDGSTS.E [R134+0x16e00], desc[UR28][R74.64], !P6 ;  /* 0x16e000004a867fae */ /* 0x0007e2000f1a101c */
[----:B------:R-:W-:-:S02]  /*66c0*/  VIADD R66, R135, 0xffffffa0 ;  /* 0xffffffa087427836 */ /* 0x000fc40000000000 */
[C---:B-----5:R-:W-:Y:S01]  /*66d0*/  IMAD.WIDE R78, R0.reuse, 0x4, R118 ;  /* 0x00000004004e7825 */ /* 0x060fe200078e0276 */
[----:B------:R5:W-:Y:S01]  /*66e0*/  STL.64 [R1+0x1d8], R82 ;  /* 0x0001d85201007387 */ /* 0x000be20000100a00 */
[----:B------:R-:W1:Y:S02]  /*66f0*/  LDC R114, c[0x0][0x3a0] ;  /* 0x0000e800ff727b82 */ /* 0x000e640000000800 */
[----:B------:R-:W-:Y:S01]  /*6700*/  IMAD.WIDE R76, R0, 0x4, R120 ;  /* 0x00000004004c7825 */ /* 0x000fe200078e0278 */
[----:B------:R5:W-:Y:S05]  /*6710*/  LDGSTS.E [R134+0x17000], desc[UR28][R82.64], !P2 ;  /* 0x1700000052867fae */ /* 0x000bea000d1a101c */
[----:B---3--:R-:W3:Y:S01]  /*6720*/  LDC R75, c[0x0][0x3a0] ;  /* 0x0000e800ff4b7b82 */ /* 0x008ee20000000800 */
[----:B------:R2:W-:Y:S01]  /*6730*/  STL.64 [R1+0x1d0], R80 ;  /* 0x0001d05001007387 */ /* 0x0005e20000100a00 */
[----:B------:R-:W-:-:S03]  /*6740*/  ISETP.GE.U32.AND P6, PT, R66, 0x7fffff61, PT ;  /* 0x7fffff614200780c */ /* 0x000fc60003fc6070 */
[----:B------:R2:W-:Y:S01]  /*6750*/  LDGSTS.E [R134+0x17200], desc[UR28][R80.64], !P2 ;  /* 0x1720000050867fae */ /* 0x0005e2000d1a101c */
[----:B------:R-:W-:Y:S02]  /*6760*/  VIADD R135, R135, 0xffffff9f ;  /* 0xffffff9f87877836 */ /* 0x000fe40000000000 */
[C---:B------:R-:W-:Y:S01]  /*6770*/  IMAD.WIDE R84, R0.reuse, 0x4, R122 ;  /* 0x0000000400547825 */ /* 0x040fe200078e027a */
[----:B------:R2:W-:Y:S01]  /*6780*/  STL.64 [R1+0x1c8], R78 ;  /* 0x0001c84e01007387 */ /* 0x0005e20000100a00 */
[----:B------:R-:W1:Y:S03]  /*6790*/  LDC R74, c[0x0][0x3a0] ;  /* 0x0000e800ff4a7b82 */ /* 0x000e660000000800 */
[----:B------:R4:W-:Y:S04]  /*67a0*/  LDGSTS.E [R134+0x17400], desc[UR28][R78.64], !P1 ;  /* 0x174000004e867fae */ /* 0x0009e8000c9a101c */
[----:B------:R4:W-:Y:S01]  /*67b0*/  STL.64 [R1+0x1c0], R76 ;  /* 0x0001c04c01007387 */ /* 0x0009e20000100a00 */
[----:B-----5:R-:W-:Y:S01]  /*67c0*/  IMAD.WIDE R82, R0, 0x4, R124 ;  /* 0x0000000400527825 */ /* 0x020fe200078e027c */
[----:B------:R-:W-:Y:S01]  /*67d0*/  ISETP.GE.U32.AND P2, PT, R135, 0x7fffff60, PT ;  /* 0x7fffff608700780c */ /* 0x000fe20003f46070 */
[----:B------:R-:W5:Y:S01]  /*67e0*/  LDC R118, c[0x0][0x3a0] ;  /* 0x0000e800ff767b82 */ /* 0x000f620000000800 */
[----:B------:R4:W-:Y:S01]  /*67f0*/  LDGSTS.E [R134+0x17600], desc[UR28][R76.64], !P1 ;  /* 0x176000004c867fae */ /* 0x0009e2000c9a101c */
[----:B--2---:R-:W-:-:S02]  /*6800*/  VIADD R67, R71, 0xffffff9d ;  /* 0xffffff9d47437836 */ /* 0x004fc40000000000 */
[C---:B------:R-:W-:Y:S01]  /*6810*/  IMAD.WIDE R80, R0.reuse, 0x4, R126 ;  /* 0x0000000400507825 */ /* 0x040fe200078e027e */
[----:B------:R2:W-:Y:S03]  /*6820*/  LDGSTS.E [R134+0x17800], desc[UR28][R84.64], !P5 ;  /* 0x1780000054867fae */ /* 0x0005e6000e9a101c */
[----:B----4-:R-:W-:Y:S01]  /*6830*/  IMAD.WIDE R78, R0, 0x4, R128 ;  /* 0x00000004004e7825 */ /* 0x010fe200078e0280 */
[----:B------:R-:W4:Y:S01]  /*6840*/  LDC R71, c[0x0][0x3a0] ;  /* 0x0000e800ff477b82 */ /* 0x000f220000000800 */
[----:B------:R1:W-:Y:S02]  /*6850*/  LDGSTS.E [R134+0x17a00], desc[UR28][R82.64], !P5 ;  /* 0x17a0000052867fae */ /* 0x0003e4000e9a101c */
[----:B------:R-:W-:Y:S02]  /*6860*/  VIADD R66, R73, 0xffffff9c ;  /* 0xffffff9c49427836 */ /* 0x000fe40000000000 */
[----:B------:R1:W-:Y:S03]  /*6870*/  LDGSTS.E [R134+0x17c00], desc[UR28][R80.64], !P6 ;  /* 0x17c0000050867fae */ /* 0x0003e6000f1a101c */
[----:B------:R-:W4:Y:S01]  /*6880*/  LDC R76, c[0x0][0x3a0] ;  /* 0x0000e800ff4c7b82 */ /* 0x000f220000000800 */
[----:B------:R1:W-:Y:S01]  /*6890*/  LDGSTS.E [R134+0x17e00], desc[UR28][R78.64], !P6 ;  /* 0x17e000004e867fae */ /* 0x0003e2000f1a101c */
[----:B------:R-:W-:Y:S01]  /*68a0*/  ISETP.GE.U32.AND P6, PT, R66, 0x7fffff5d, PT ;  /* 0x7fffff5d4200780c */ /* 0x000fe20003fc6070 */
[----:B---3--:R-:W-:-:S02]  /*68b0*/  VIADD R66, R75, 0xffffff9a ;  /* 0xffffff9a4b427836 */ /* 0x008fc40000000000 */
[----:B------:R2:W-:Y:S01]  /*68c0*/  STL.64 [R1+0x1b8], R84 ;  /* 0x0001b85401007387 */ /* 0x0005e20000100a00 */
[----:B------:R-:W-:Y:S02]  /*68d0*/  ISETP.GE.U32.AND P5, PT, R67, 0x7fffff5e, PT ;  /* 0x7fffff5e4300780c */ /* 0x000fe40003fa6070 */
[----:B------:R-:W3:Y:S01]  /*68e0*/  LDC R73, c[0x0][0x3a0] ;  /* 0x0000e800ff497b82 */ /* 0x000ee20000000800 */
[----:B------:R1:W-:Y:S01]  /*68f0*/  STL.64 [R1+0x1b0], R82 ;  /* 0x0001b05201007387 */ /* 0x0003e20000100a00 */
[----:B------:R-:W-:-:S03]  /*6900*/  IADD3 R67, PT, PT, R72, -0x65, RZ ;  /* 0xffffff9b48437810 */ /* 0x000fc60007ffe0ff */
[----:B------:R5:W-:Y:S03]  /*6910*/  STL.64 [R1+0x1a8], R80 ;  /* 0x0001a85001007387 */ /* 0x000be60000100a00 */
[----:B------:R-:W3:Y:S01]  /*6920*/  LDC R75, c[0x0][0x3a0] ;  /* 0x0000e800ff4b7b82 */ /* 0x000ee20000000800 */
[C---:B--2---:R-:W-:Y:S01]  /*6930*/  IMAD.WIDE R84, R0.reuse, 0x4, R130 ;  /* 0x0000000400547825 */ /* 0x044fe200078e0282 */
[----:B------:R2:W-:Y:S03]  /*6940*/  STL.64 [R1+0x1a0], R78 ;  /* 0x0001a04e01007387 */ /* 0x0005e60000100a00 */
[C---:B-1----:R-:W-:Y:S01]  /*6950*/  IMAD.WIDE R82, R0.reuse, 0x4, R136 ;  /* 0x0000000400527825 */ /* 0x042fe200078e0288 */
[----:B------:R1:W-:Y:S02]  /*6960*/  LDGSTS.E [R134+0x18000], desc[UR28][R84.64], !P2 ;  /* 0x1800000054867fae */ /* 0x0003e4000d1a101c */
[----:B------:R-:W3:Y:S01]  /*6970*/  LDC R72, c[0x0][0x3a0] ;  /* 0x0000e800ff487b82 */ /* 0x000ee20000000800 */
[C---:B-----5:R-:W-:Y:S01]  /*6980*/  IMAD.WIDE R80, R0.reuse, 0x4, R138 ;  /* 0x0000000400507825 */ /* 0x060fe200078e028a */
[----:B------:R5:W-:Y:S03]  /*6990*/  LDGSTS.E [R134+0x18200], desc[UR28][R82.64], !P2 ;  /* 0x1820000052867fae */ /* 0x000be6000d1a101c */
[----:B--2---:R-:W-:Y:S01]  /*69a0*/  IMAD.WIDE R78, R0, 0x4, R140 ;  /* 0x00000004004e7825 */ /* 0x004fe200078e028c */
[----:B------:R-:W-:Y:S01]  /*69b0*/  ISETP.GE.U32.AND P2, PT, R67, 0x7fffff5c, PT ;  /* 0x7fffff5c4300780c */ /* 0x000fe20003f46070 */
[----:B------:R2:W-:Y:S01]  /*69c0*/  LDGSTS.E [R134+0x18400], desc[UR28][R80.64], !P4 ;  /* 0x1840000050867fae */ /* 0x0005e2000e1a101c */
[----:B------:R-:W2:Y:S01]  /*69d0*/  LDC R77, c[0x0][0x3a0] ;  /* 0x0000e800ff4d7b82 */ /* 0x000ea20000000800 */
[----:B------:R-:W-:-:S02]  /*69e0*/  VIADD R67, R70, 0xffffff99 ;  /* 0xffffff9946437836 */ /* 0x000fc40000000000 */
[----:B------:R1:W-:Y:S04]  /*69f0*/  STL.64 [R1+0x198], R84 ;  /* 0x0001985401007387 */ /* 0x0003e80000100a00 */
[----:B------:R2:W-:Y:S01]  /*6a00*/  LDGSTS.E [R134+0x18600], desc[UR28][R78.64], !P4 ;  /* 0x186000004e867fae */ /* 0x0005e2000e1a101c */
[----:B------:R-:W-:Y:S01]  /*6a10*/  ISETP.GE.U32.AND P4, PT, R66, 0x7fffff5b, PT ;  /* 0x7fffff5b4200780c */ /* 0x000fe20003f86070 */
[----:B------:R-:W2:Y:S01]  /*6a20*/  LDC R70, c[0x0][0x3a0] ;  /* 0x0000e800ff467b82 */ /* 0x000ea20000000800 */
[----:B----4-:R-:W-:Y:S01]  /*6a30*/  VIADD R66, R76, 0xffffff98 ;  /* 0xffffff984c427836 */ /* 0x010fe20000000000 */
[----:B------:R5:W-:Y:S01]  /*6a40*/  STL.64 [R1+0x190], R82 ;  /* 0x0001905201007387 */ /* 0x000be20000100a00 */
[----:B-1----:R-:W-:-:S03]  /*6a50*/  IMAD.WIDE R84, R0, 0x4, R142 ;  /* 0x0000000400547825 */ /* 0x002fc600078e028e */
[----:B------:R2:W-:Y:S02]  /*6a60*/  STL.64 [R1+0x188], R80 ;  /* 0x0001885001007387 */ /* 0x0005e40000100a00 */
[----:B------:R-:W1:Y:S02]  /*6a70*/  LDC R76, c[0x0][0x3a0] ;  /* 0x0000e800ff4c7b82 */ /* 0x000e640000000800 */
[----:B------:R4:W-:Y:S01]  /*6a80*/  STL.64 [R1+0x180], R78 ;  /* 0x0001804e01007387 */ /* 0x0009e20000100a00 */
[----:B-----5:R-:W-:-:S03]  /*6a90*/  IMAD.WIDE R82, R0, 0x4, R144 ;  /* 0x0000000400527825 */ /* 0x020fc600078e0290 */
[----:B------:R5:W-:Y:S01]  /*6aa0*/  STL.64 [R1+0x178], R84 ;  /* 0x0001785401007387 */ /* 0x000be20000100a00 */
[----:B------:R-:W-:-:S03]  /*6ab0*/  IMAD.WIDE R250, R0, 0x4, R208 ;  /* 0x0000000400fa7825 */ /* 0x000fc600078e02d0 */
[----:B------:R5:W-:Y:S01]  /*6ac0*/  LDGSTS.E [R134+0x18800], desc[UR28][R84.64], !P5 ;  /* 0x1880000054867fae */ /* 0x000be2000e9a101c */
[----:B------:R-:W-:-:S04]  /*6ad0*/  IMAD.WIDE R248, R0, 0x4, R210 ;  /* 0x0000000400f87825 */ /* 0x000fc800078e02d2 */
        /* <DEDUP_REMOVED lines=12> */
[----:B------:R-:W-:Y:S01]  /*6ba0*/  IMAD.WIDE R236, R0, 0x4, R236 ;  /* 0x0000000400ec7825 */ /* 0x000fe200078e02ec */
[----:B------:R-:W-:Y:S01]  /*6bb0*/  ISETP.NE.U32.AND P1, PT, R252, RZ, PT ;  /* 0x000000fffc00720c */ /* 0x000fe20003f25070 */
[----:B------:R-:W1:Y:S02]  /*6bc0*/  LDC R122, c[0x0][0x3a0] ;  /* 0x0000e800ff7a7b82 */ /* 0x000e640000000800 */
[C---:B--2---:R-:W-:Y:S01]  /*6bd0*/  IMAD.WIDE R80, R0.reuse, 0x4, R146 ;  /* 0x0000000400507825 */ /* 0x044fe200078e0292 */
[----:B------:R2:W-:Y:S03]  /*6be0*/  STL.64 [R1+0x170], R82 ;  /* 0x0001705201007387 */ /* 0x0005e60000100a00 */
[C---:B----4-:R-:W-:Y:S01]  /*6bf0*/  IMAD.WIDE R78, R0.reuse, 0x4, R148 ;  /* 0x00000004004e7825 */ /* 0x050fe200078e0294 */
[----:B------:R2:W-:Y:S01]  /*6c00*/  LDGSTS.E [R134+0x18a00], desc[UR28][R82.64], !P5 ;  /* 0x18a0000052867fae */ /* 0x0005e2000e9a101c */
[----:B------:R-:W-:Y:S01]  /*6c10*/  ISETP.GE.U32.AND P5, PT, R67, 0x7fffff5a, PT ;  /* 0x7fffff5a4300780c */ /* 0x000fe20003fa6070 */
[----:B------:R-:W4:Y:S01]  /*6c20*/  LDC R130, c[0x0][0x3a0] ;  /* 0x0000e800ff827b82 */ /* 0x000f220000000800 */
[C---:B-----5:R-:W-:Y:S01]  /*6c30*/  IMAD.WIDE R84, R0.reuse, 0x4, R150 ;  /* 0x0000000400547825 */ /* 0x060fe200078e0296 */
[----:B------:R5:W-:Y:S03]  /*6c40*/  STL.64 [R1+0x168], R80 ;  /* 0x0001685001007387 */ /* 0x000be60000100a00 */
[----:B------:R-:W-:Y:S01]  /*6c50*/  VIADD R67, R71, 0xffffff97 ;  /* 0xffffff9747437836 */ /* 0x000fe20000000000 */
[----:B------:R5:W-:Y:S02]  /*6c60*/  LDGSTS.E [R134+0x18c00], desc[UR28][R80.64], !P6 ;  /* 0x18c0000050867fae */ /* 0x000be4000f1a101c */
[----:B------:R-:W1:Y:S01]  /*6c70*/  LDC R71, c[0x0][0x3a0] ;  /* 0x0000e800ff477b82 */ /* 0x000e620000000800 */
[----:B--2---:R-:W-:Y:S01]  /*6c80*/  IMAD.WIDE R82, R0, 0x4, R152 ;  /* 0x0000000400527825 */ /* 0x004fe200078e0298 */
[----:B------:R2:W-:Y:S04]  /*6c90*/  STL.64 [R1+0x160], R78 ;  /* 0x0001604e01007387 */ /* 0x0005e80000100a00 */
[----:B------:R2:W-:Y:S01]  /*6ca0*/  LDGSTS.E [R134+0x18e00], desc[UR28][R78.64], !P6 ;  /* 0x18e000004e867fae */ /* 0x0005e2000f1a101c */
[----:B------:R-:W-:-:S02]  /*6cb0*/  ISETP.GE.U32.AND P6, PT, R66, 0x7fffff59, PT ;  /* 0x7fffff594200780c */ /* 0x000fc40003fc6070 */
[----:B------:R-:W-:Y:S01]  /*6cc0*/  IADD3 R110, PT, PT, R110, -0x86, RZ ;  /* 0xffffff7a6e6e7810 */ /* 0x000fe20007ffe0ff */
[----:B-----5:R-:W-:Y:S01]  /*6cd0*/  IMAD.WIDE R80, R0, 0x4, R154 ;  /* 0x0000000400507825 */ /* 0x020fe200078e029a */
[----:B------:R-:W-:Y:S01]  /*6ce0*/  IADD3 R66, PT, PT, R74, -0x6a, RZ ;  /* 0xffffff964a427810 */ /* 0x000fe20007ffe0ff */
[----:B------:R5:W-:Y:S01]  /*6cf0*/  LDGSTS.E [R134+0x19000], desc[UR28][R84.64], !P2 ;  /* 0x1900000054867fae */ /* 0x000be2000d1a101c */
[----:B------:R-:W1:Y:S03]  /*6d00*/  LDC R74, c[0x0][0x3a0] ;  /* 0x0000e800ff4a7b82 */ /* 0x000e660000000800 */
[----:B------:R4:W-:Y:S01]  /*6d10*/  LDGSTS.E [R134+0x19200], desc[UR28][R82.64], !P2 ;  /* 0x1920000052867fae */ /* 0x0009e2000d1a101c */
[----:B--2---:R-:W-:Y:S01]  /*6d20*/  IMAD.WIDE R78, R0, 0x4, R156 ;  /* 0x00000004004e7825 */ /* 0x004fe200078e029c */
[----:B------:R-:W-:Y:S02]  /*6d30*/  ISETP.GE.U32.AND P2, PT, R67, 0x7fffff58, PT ;  /* 0x7fffff584300780c */ /* 0x000fe40003f46070 */
[----:B------:R2:W-:Y:S01]  /*6d40*/  LDGSTS.E [R134+0x19400], desc[UR28][R80.64], !P4 ;  /* 0x1940000050867fae */ /* 0x0005e2000e1a101c */
[----:B------:R-:W1:Y:S01]  /*6d50*/  LDC R126, c[0x0][0x3a0] ;  /* 0x0000e800ff7e7b82 */ /* 0x000e620000000800 */
[----:B---3--:R-:W-:-:S02]  /*6d60*/  VIADD R67, R73, 0xffffff95 ;  /* 0xffffff9549437836 */ /* 0x008fc40000000000 */
[----:B------:R3:W-:Y:S01]  /*6d70*/  LDGSTS.E [R134+0x19600], desc[UR28][R78.64], !P4 ;  /* 0x196000004e867fae */ /* 0x0007e2000e1a101c */
[----:B------:R-:W-:Y:S01]  /*6d80*/  ISETP.GE.U32.AND P4, PT, R66, 0x7fffff57, PT ;  /* 0x7fffff574200780c */ /* 0x000fe20003f86070 */
[----:B------:R-:W-:Y:S02]  /*6d90*/  VIADD R66, R75, 0xffffff94 ;  /* 0xffffff944b427836 */ /* 0x000fe40000000000 */
[----:B------:R5:W-:Y:S01]  /*6da0*/  STL.64 [R1+0x158], R84 ;  /* 0x0001585401007387 */ /* 0x000be20000100a00 */
[----:B------:R-:W1:Y:S03]  /*6db0*/  LDC R73, c[0x0][0x3a0] ;  /* 0x0000e800ff497b82 */ /* 0x000e660000000800 */
[----:B------:R4:W-:Y:S04]  /*6dc0*/  STL.64 [R1+0x150], R82 ;  /* 0x0001505201007387 */ /* 0x0009e80000100a00 */
[----:B------:R2:W-:Y:S01]  /*6dd0*/  STL.64 [R1+0x148], R80 ;  /* 0x0001485001007387 */ /* 0x0005e20000100a00 */
[----:B------:R-:W1:Y:S01]  /*6de0*/  LDC R75, c[0x0][0x3a0] ;  /* 0x0000e800ff4b7b82 */ /* 0x000e620000000800 */
[----:B-----5:R-:W-:-:S02]  /*6df0*/  IMAD.WIDE R84, R0, 0x4, R158 ;  /* 0x0000000400547825 */ /* 0x020fc400078e029e */
[----:B------:R3:W-:Y:S02]  /*6e00*/  STL.64 [R1+0xe0], R78 ;  /* 0x0000e04e01007387 */ /* 0x0007e40000100a00 */
[C---:B----4-:R-:W-:Y:S02]  /*6e10*/  IMAD.WIDE R82, R0.reuse, 0x4, R160 ;  /* 0x0000000400527825 */ /* 0x050fe400078e02a0 */
[----:B------:R4:W-:Y:S01]  /*6e20*/  STL.64 [R1+0xd8], R84 ;  /* 0x0000d85401007387 */ /* 0x0009e20000100a00 */
[----:B------:R-:W5:Y:S01]  /*6e30*/  LDC R135, c[0x0][0x3a0] ;  /* 0x0000e800ff877b82 */ /* 0x000f620000000800 */
[C---:B--2---:R-:W-:Y:S02]  /*6e40*/  IMAD.WIDE R80, R0.reuse, 0x4, R162 ;  /* 0x0000000400507825 */ /* 0x044fe400078e02a2 */
[----:B------:R4:W-:Y:S02]  /*6e50*/  LDGSTS.E [R134+0x19800], desc[UR28][R84.64], !P5 ;  /* 0x1980000054867fae */ /* 0x0009e4000e9a101c */
[----:B---3--:R-:W-:-:S02]  /*6e60*/  IMAD.WIDE R78, R0, 0x4, R164 ;  /* 0x00000004004e7825 */ /* 0x008fc400078e02a4 */
[----:B------:R2:W-:Y:S01]  /*6e70*/  STL.64 [R1+0xc8], R82 ;  /* 0x0000c85201007387 */ /* 0x0005e20000100a00 */
[----:B------:R-:W3:Y:S03]  /*6e80*/  LDC R138, c[0x0][0x3a0] ;  /* 0x0000e800ff8a7b82 */ /* 0x000ee60000000800 */
[----:B------:R2:W-:Y:S01]  /*6e90*/  LDGSTS.E [R134+0x19a00], desc[UR28][R82.64], !P5 ;  /* 0x19a0000052867fae */ /* 0x0005e2000e9a101c */
[----:B------:R-:W-:Y:S01]  /*6ea0*/  ISETP.GE.U32.AND P5, PT, R67, 0x7fffff56, PT ;  /* 0x7fffff564300780c */ /* 0x000fe20003fa6070 */
[----:B----4-:R-:W-:Y:S02]  /*6eb0*/  IMAD.WIDE R84, R0, 0x4, R166 ;  /* 0x0000000400547825 */ /* 0x010fe400078e02a6 */
[----:B------:R4:W-:Y:S01]  /*6ec0*/  STL.64 [R1+0xc0], R80 ;  /* 0x0000c05001007387 */ /* 0x0009e20000100a00 */
[----:B------:R-:W3:Y:S01]  /*6ed0*/  LDC R142, c[0x0][0x3a0] ;  /* 0x0000e800ff8e7b82 */ /* 0x000ee20000000800 */
[----:B------:R-:W-:-:S02]  /*6ee0*/  VIADD R67, R70, 0xffffff93 ;  /* 0xffffff9346437836 */ /* 0x000fc40000000000 */
[----:B------:R4:W-:Y:S01]  /*6ef0*/  LDGSTS.E [R134+0x19c00], desc[UR28][R80.64], !P6 ;  /* 0x19c0000050867fae */ /* 0x0009e2000f1a101c */
[----:B--2---:R-:W-:-:S03]  /*6f00*/  IMAD.WIDE R82, R0, 0x4, R168 ;  /* 0x0000000400527825 */ /* 0x004fc600078e02a8 */
[----:B------:R2:W-:Y:S01]  /*6f10*/  STL.64 [R1+0xb8], R78 ;  /* 0x0000b84e01007387 */ /* 0x0005e20000100a00 */
[----:B------:R-:W3:Y:S03]  /*6f20*/  LDC R70, c[0x0][0x3a0] ;  /* 0x0000e800ff467b82 */ /* 0x000ee60000000800 */
[----:B------:R2:W-:Y:S01]  /*6f30*/  LDGSTS.E [R134+0x19e00], desc[UR28][R78.64], !P6 ;  /* 0x19e000004e867fae */ /* 0x0005e2000f1a101c */
[----:B------:R-:W-:Y:S01]  /*6f40*/  ISETP.GE.U32.AND P6, PT, R66, 0x7fffff55, PT ;  /* 0x7fffff554200780c */ /* 0x000fe20003fc6070 */
[----:B----4-:R-:W-:Y:S02]  /*6f50*/  IMAD.WIDE R80, R0, 0x4, R170 ;  /* 0x0000000400507825 */ /* 0x010fe400078e02aa */
[----:B------:R4:W-:Y:S01]  /*6f60*/  LDGSTS.E [R134+0x1a000], desc[UR28][R84.64], !P2 ;  /* 0x1a00000054867fae */ /* 0x0009e2000d1a101c */
[----:B------:R-:W3:Y:S01]  /*6f70*/  LDC R150, c[0x0][0x3a0] ;  /* 0x0000e800ff967b82 */ /* 0x000ee20000000800 */
[----:B-1----:R-:W-:-:S02]  /*6f80*/  VIADD R66, R76, 0xffffff92 ;  /* 0xffffff924c427836 */ /* 0x002fc40000000000 */
[----:B------:R1:W-:Y:S01]  /*6f90*/  LDGSTS.E [R134+0x1a200], desc[UR28][R82.64], !P2 ;  /* 0x1a20000052867fae */ /* 0x0003e2000d1a101c */
[----:B--2---:R-:W-:Y:S01]  /*6fa0*/  IMAD.WIDE R78, R0, 0x4, R172 ;  /* 0x00000004004e7825 */ /* 0x004fe200078e02ac */
[----:B------:R-:W-:Y:S02]  /*6fb0*/  ISETP.GE.U32.AND P2, PT, R67, 0x7fffff54, PT ;  /* 0x7fffff544300780c */ /* 0x000fe40003f46070 */
[----:B------:R2:W-:Y:S01]  /*6fc0*/  LDGSTS.E [R134+0x1a400], desc[UR28][R80.64], !P4 ;  /* 0x1a40000050867fae */ /* 0x0005e2000e1a101c */
[----:B------:R-:W3:Y:S03]  /*6fd0*/  LDC R76, c[0x0][0x3a0] ;  /* 0x0000e800ff4c7b82 */ /* 0x000ee60000000800 */
[----:B------:R4:W-:Y:S04]  /*6fe0*/  STL.64 [R1+0xb0], R84 ;  /* 0x0000b05401007387 */ /* 0x0009e80000100a00 */
[----:B------:R1:W-:Y:S01]  /*6ff0*/  LDGSTS.E [R134+0x1a600], desc[UR28][R78.64], !P4 ;  /* 0x1a6000004e867fae */ /* 0x0003e2000e1a101c */
[----:B------:R-:W-:Y:S01]  /*7000*/  ISETP.GE.U32.AND P4, PT, R66, 0x7fffff53, PT ;  /* 0x7fffff534200780c */ /* 0x000fe20003f86070 */
[----:B------:R-:W-:Y:S01]  /*7010*/  VIADD R118, R118, 0xffffff78 ;  /* 0xffffff7876767836 */ /* 0x000fe20000000000 */
[----:B------:R-:W3:Y:S01]  /*7020*/  LDC R146, c[0x0][0x3a0] ;  /* 0x0000e800ff927b82 */ /* 0x000ee20000000800 */
[----:B------:R1:W-:Y:S01]  /*7030*/  STL.64 [R1+0xa8], R82 ;  /* 0x0000a85201007387 */ /* 0x0003e20000100a00 */
[----:B------:R-:W-:Y:S01]  /*7040*/  IADD3 R67, PT, PT, R72, -0x6f, RZ ;  /* 0xffffff9148437810 */ /* 0x000fe20007ffe0ff */
[----:B----4-:R-:W-:-:S02]  /*7050*/  IMAD.WIDE R84, R0, 0x4, R174 ;  /* 0x0000000400547825 */ /* 0x010fc400078e02ae */
[----:B------:R2:W-:Y:S03]  /*7060*/  STL.64 [R1+0xa0], R80 ;  /* 0x0000a05001007387 */ /* 0x0005e60000100a00 */
[----:B------:R-:W4:Y:S01]  /*7070*/  LDC R72, c[0x0][0x3a0] ;  /* 0x0000e800ff487b82 */ /* 0x000f220000000800 */
[----:B------:R5:W-:Y:S01]  /*7080*/  STL.64 [R1+0x98], R78 ;  /* 0x0000984e01007387 */ /* 0x000be20000100a00 */
[----:B-1----:R-:W-:-:S03]  /*7090*/  IMAD.WIDE R82, R0, 0x4, R176 ;  /* 0x0000000400527825 */ /* 0x002fc600078e02b0 */
[----:B------:R1:W-:Y:S03]  /*70a0*/  STL.64 [R1+0x90], R84 ;  /* 0x0000905401007387 */ /* 0x0003e60000100a00 */
[----:B------:R-:W3:Y:S01]  /*70b0*/  LDC R154, c[0x0][0x3a0] ;  /* 0x0000e800ff9a7b82 */ /* 0x000ee20000000800 */
[C---:B--2---:R-:W-:Y:S01]  /*70c0*/  IMAD.WIDE R80, R0.reuse, 0x4, R178 ;  /* 0x0000000400507825 */ /* 0x044fe200078e02b2 */
[----:B------:R1:W-:Y:S03]  /*70d0*/  LDGSTS.E [R134+0x1a800], desc[UR28][R84.64], !P5 ;  /* 0x1a80000054867fae */ /* 0x0003e6000e9a101c */
[----:B-----5:R-:W-:Y:S01]  /*70e0*/  IMAD.WIDE R78, R0, 0x4, R180 ;  /* 0x00000004004e7825 */ /* 0x020fe200078e02b4 */
[----:B------:R2:W-:Y:S02]  /*70f0*/  STL.64 [R1+0x88], R82 ;  /* 0x0000885201007387 */ /* 0x0005e40000100a00 */
[----:B------:R-:W5:Y:S01]  /*7100*/  LDC R158, c[0x0][0x3a0] ;  /* 0x0000e800ff9e7b82 */ /* 0x000f620000000800 */
[----:B------:R-:W-:Y:S01]  /*7110*/  VIADD R66, R74, 0xffffff90 ;  /* 0xffffff904a427836 */ /* 0x000fe20000000000 */
[----:B------:R2:W-:Y:S01]  /*7120*/  LDGSTS.E [R134+0x1aa00], desc[UR28][R82.64], !P5 ;  /* 0x1aa0000052867fae */ /* 0x0005e2000e9a101c */
[----:B------:R-:W-:Y:S01]  /*7130*/  ISETP.GE.U32.AND P5, PT, R67, 0x7fffff52, PT ;  /* 0x7fffff524300780c */ /* 0x000fe20003fa6070 */
[----:B------:R-:W-:-:S02]  /*7140*/  VIADD R67, R73, 0xffffff8f ;  /* 0xffffff8f49437836 */ /* 0x000fc40000000000 */
[C---:B-1----:R-:W-:Y:S01]  /*7150*/  IMAD.WIDE R84, R0.reuse, 0x4, R182 ;  /* 0x0000000400547825 */ /* 0x042fe200078e02b6 */
[----:B------:R1:W-:Y:S01]  /*7160*/  STL.64 [R1+0x80], R80 ;  /* 0x0000805001007387 */ /* 0x0003e20000100a00 */
[----:B------:R-:W3:Y:S03]  /*7170*/  LDC R74, c[0x0][0x3a0] ;  /* 0x0000e800ff4a7b82 */ /* 0x000ee60000000800 */
[----:B------:R1:W-:Y:S01]  /*7180*/  LDGSTS.E [R134+0x1ac00], desc[UR28][R80.64], !P6 ;  /* 0x1ac0000050867fae */ /* 0x0003e2000f1a101c */
[----:B--2---:R-:W-:-:S03]  /*7190*/  IMAD.WIDE R82, R0, 0x4, R184 ;  /* 0x0000000400527825 */ /* 0x004fc600078e02b8 */
[----:B------:R2:W-:Y:S01]  /*71a0*/  STL.64 [R1+0x78], R78 ;  /* 0x0000784e01007387 */ /* 0x0005e20000100a00 */
[----:B------:R-:W3:Y:S03]  /*71b0*/  LDC R73, c[0x0][0x3a0] ;  /* 0x0000e800ff497b82 */ /* 0x000ee60000000800 */
[----:B------:R2:W-:Y:S01]  /*71c0*/  LDGSTS.E [R134+0x1ae00], desc[UR28][R78.64], !P6 ;  /* 0x1ae000004e867fae */ /* 0x0005e2000f1a101c */
[----:B------:R-:W-:Y:S01]  /*71d0*/  ISETP.GE.U32.AND P6, PT, R66, 0x7fffff51, PT ;  /* 0x7fffff514200780c */ /* 0x000fe20003fc6070 */
[----:B------:R-:W-:Y:S02]  /*71e0*/  VIADD R66, R75, 0xffffff8e ;  /* 0xffffff8e4b427836 */ /* 0x000fe40000000000 */
[C---:B-1----:R-:W-:Y:S01]  /*71f0*/  IMAD.WIDE R80, R0.reuse, 0x4, R186 ;  /* 0x0000000400507825 */ /* 0x042fe200078e02ba */
[----:B------:R1:W-:Y:S01]  /*7200*/  LDGSTS.E [R134+0x1b000], desc[UR28][R84.64], !P2 ;  /* 0x1b00000054867fae */ /* 0x0003e2000d1a101c */
[----:B------:R-:W3:Y:S03]  /*7210*/  LDC R75, c[0x0][0x3a0] ;  /* 0x0000e800ff4b7b82 */ /* 0x000ee60000000800 */
[----:B------:R1:W-:Y:S01]  /*7220*/  LDGSTS.E [R134+0x1b200], desc[UR28][R82.64], !P2 ;  /* 0x1b20000052867fae */ /* 0x0003e2000d1a101c */
[----:B--2---:R-:W-:Y:S01]  /*7230*/  IMAD.WIDE R78, R0, 0x4, R188 ;  /* 0x00000004004e7825 */ /* 0x004fe200078e02bc */
[----:B------:R-:W-:-:S02]  /*7240*/  ISETP.GE.U32.AND P2, PT, R67, 0x7fffff50, PT ;  /* 0x7fffff504300780c */ /* 0x000fc40003f46070 */
        /* <DEDUP_REMOVED lines=8> */
[----:B-1----:R-:W-:-:S03]  /*72d0*/  IMAD.WIDE R84, R0, 0x4, R190 ;  /* 0x0000000400547825 */ /* 0x002fc600078e02be */
[----:B------:R1:W-:Y:S03]  /*72e0*/  STL.64 [R1+0x60], R80 ;  /* 0x0000605001007387 */ /* 0x0003e60000100a00 */
[----:B------:R-:W3:Y:S01]  /*72f0*/  LDC R170, c[0x0][0x3a0] ;  /* 0x0000e800ffaa7b82 */ /* 0x000ee20000000800 */
[----:B------:R4:W-:Y:S01]  /*7300*/  STL.64 [R1+0x58], R78 ;  /* 0x0000584e01007387 */ /* 0x0009e20000100a00 */
[----:B--2---:R-:W-:-:S03]  /*7310*/  IMAD.WIDE R82, R0, 0x4, R192 ;  /* 0x0000000400527825 */ /* 0x004fc600078e02c0 */
[----:B------:R2:W-:Y:S03]  /*7320*/  STL.64 [R1+0x50], R84 ;  /* 0x0000505401007387 */ /* 0x0005e60000100a00 */
[----:B------:R-:W3:Y:S01]  /*7330*/  LDC R174, c[0x0][0x3a0] ;  /* 0x0000e800ffae7b82 */ /* 0x000ee20000000800 */
[C---:B-1----:R-:W-:Y:S01]  /*7340*/  IMAD.WIDE R80, R0.reuse, 0x4, R194 ;  /* 0x0000000400507825 */ /* 0x042fe200078e02c2 */
[----:B------:R2:W-:Y:S03]  /*7350*/  LDGSTS.E [R134+0x1b800], desc[UR28][R84.64], !P5 ;  /* 0x1b80000054867fae */ /* 0x0005e6000e9a101c */
[C---:B----4-:R-:W-:Y:S01]  /*7360*/  IMAD.WIDE R78, R0.reuse, 0x4, R196 ;  /* 0x00000004004e7825 */ /* 0x050fe200078e02c4 */
[----:B------:R1:W-:Y:S02]  /*7370*/  STL.64 [R1+0x48], R82 ;  /* 0x0000485201007387 */ /* 0x0003e40000100a00 */
[----:B------:R-:W4:Y:S02]  /*7380*/  LDC R182, c[0x0][0x3a0] ;  /* 0x0000e800ffb67b82 */ /* 0x000f240000000800 */
[----:B------:R1:W-:Y:S01]  /*7390*/  LDGSTS.E [R134+0x1ba00], desc[UR28][R82.64], !P5 ;  /* 0x1ba0000052867fae */ /* 0x0003e2000e9a101c */
[----:B--2---:R-:W-:-:S03]  /*73a0*/  IMAD.WIDE R84, R0, 0x4, R198 ;  /* 0x0000000400547825 */ /* 0x004fc600078e02c6 */
[----:B------:R2:W-:Y:S02]  /*73b0*/  STL.64 [R1+0x40], R80 ;  /* 0x0000405001007387 */ /* 0x0005e40000100a00 */
[----:B------:R-:W3:Y:S02]  /*73c0*/  LDC R178, c[0x0][0x3a0] ;  /* 0x0000e800ffb27b82 */ /* 0x000ee40000000800 */
[----:B------:R2:W-:Y:S01]  /*73d0*/  LDGSTS.E [R134+0x1bc00], desc[UR28][R80.64], !P6 ;  /* 0x1bc0000050867fae */ /* 0x0005e2000f1a101c */
[----:B-1----:R-:W-:-:S03]  /*73e0*/  IMAD.WIDE R82, R0, 0x4, R200 ;  /* 0x0000000400527825 */ /* 0x002fc600078e02c8 */
[----:B------:R1:W-:Y:S02]  /*73f0*/  STL.64 [R1+0x38], R78 ;  /* 0x0000384e01007387 */ /* 0x0003e40000100a00 */
[----:B------:R-:W3:Y:S02]  /*7400*/  LDC R186, c[0x0][0x3a0] ;  /* 0x0000e800ffba7b82 */ /* 0x000ee40000000800 */
[----:B------:R1:W-:Y:S01]  /*7410*/  LDGSTS.E [R134+0x1be00], desc[UR28][R78.64], !P6 ;  /* 0x1be000004e867fae */ /* 0x0003e2000f1a101c */
[----:B--2---:R-:W-:-:S03]  /*7420*/  IMAD.WIDE R80, R0, 0x4, R202 ;  /* 0x0000000400507825 */ /* 0x004fc600078e02ca */
[----:B------:R2:W-:Y:S02]  /*7430*/  STL.64 [R1+0x30], R84 ;  /* 0x0000305401007387 */ /* 0x0005e40000100a00 */
[----:B------:R-:W3:Y:S02]  /*7440*/  LDC R214, c[0x0][0x3a0] ;  /* 0x0000e800ffd67b82 */ /* 0x000ee40000000800 */
[----:B------:R2:W-:Y:S01]  /*7450*/  LDGSTS.E [R134+0x1c000], desc[UR28][R84.64], !P2 ;  /* 0x1c00000054867fae */ /* 0x0005e2000d1a101c */
[----:B-1----:R-:W-:-:S03]  /*7460*/  IMAD.WIDE R78, R0, 0x4, R204 ;  /* 0x00000004004e7825 */ /* 0x002fc600078e02cc */
[----:B------:R-:W-:Y:S02]  /*7470*/  STL.64 [R1+0x28], R82 ;  /* 0x0000285201007387 */ /* 0x000fe40000100a00 */
[----:B------:R-:W1:Y:S02]  /*7480*/  LDC R210, c[0x0][0x3a0] ;  /* 0x0000e800ffd27b82 */ /* 0x000e640000000800 */
[----:B------:R-:W-:Y:S04]  /*7490*/  LDGSTS.E [R134+0x1c200], desc[UR28][R82.64], !P2 ;  /* 0x1c20000052867fae */ /* 0x000fe8000d1a101c */
[----:B------:R-:W-:Y:S01]  /*74a0*/  STL.64 [R1+0x20], R80 ;  /* 0x0000205001007387 */ /* 0x000fe20000100a00 */
[----:B------:R-:W-:Y:S01]  /*74b0*/  VIADD R67, R71, 0xffffff8d ;  /* 0xffffff8d47437836 */ /* 0x000fe20000000000 */
[----:B------:R-:W-:Y:S01]  /*74c0*/  IADD3 R66, PT, PT, R77, -0x74, RZ ;  /* 0xffffff8c4d427810 */ /* 0x000fe20007ffe0ff */
[----:B------:R-:W1:Y:S01]  /*74d0*/  LDC R71, c[0x0][0x3a0] ;  /* 0x0000e800ff477b82 */ /* 0x000e620000000800 */
[----:B------:R-:W-:Y:S04]  /*74e0*/  LDGSTS.E [R134+0x1c400], desc[UR28][R80.64], !P4 ;  /* 0x1c40000050867fae */ /* 0x000fe8000e1a101c */
[----:B------:R4:W-:Y:S01]  /*74f0*/  STL.64 [R1+0x18], R78 ;  /* 0x0000184e01007387 */ /* 0x0009e20000100a00 */
[----:B------:R-:W-:-:S02]  /*7500*/  ISETP.GE.U32.AND P5, PT, R67, 0x7fffff4e, PT ;  /* 0x7fffff4e4300780c */ /* 0x000fc40003fa6070 */
[----:B------:R-:W1:Y:S01]  /*7510*/  LDC R77, c[0x0][0x3a0] ;  /* 0x0000e800ff4d7b82 */ /* 0x000e620000000800 */
[----:B------:R4:W-:Y:S07]  /*7520*/  LDGSTS.E [R134+0x1c600], desc[UR28][R78.64], !P4 ;  /* 0x1c6000004e867fae */ /* 0x0009ee000e1a101c */
[----:B--2---:R-:W2:Y:S01]  /*7530*/  LDC R85, c[0x0][0x3a0] ;  /* 0x0000e800ff557b82 */ /* 0x004ea20000000800 */
[----:B----4-:R-:W-:Y:S01]  /*7540*/  IMAD.WIDE R78, R0, 0x4, R206 ;  /* 0x00000004004e7825 */ /* 0x010fe200078e02ce */
[----:B------:R-:W-:-:S06]  /*7550*/  ISETP.GE.U32.AND P6, PT, R66, 0x7fffff4d, PT ;  /* 0x7fffff4d4200780c */ /* 0x000fcc0003fc6070 */
[----:B------:R-:W4:Y:S01]  /*7560*/  LDC R84, c[0x0][0x3a0] ;  /* 0x0000e800ff547b82 */ /* 0x000f220000000800 */
[----:B------:R1:W-:Y:S04]  /*7570*/  STL.64 [R1+0x10], R78 ;  /* 0x0000104e01007387 */ /* 0x0003e80000100a00 */
[----:B------:R-:W4:Y:S01]  /*7580*/  LDL.LU.64 R104, [R1+0xe8] ;  /* 0x0000e80001687983 */ /* 0x000f220000300a00 */
[----:B---3--:R-:W-:Y:S02]  /*7590*/  VIADD R67, R70, 0xffffff8b ;  /* 0xffffff8b46437836 */ /* 0x008fe40000000000 */
[----:B------:R-:W3:Y:S01]  /*75a0*/  LDC R190, c[0x0][0x3a0] ;  /* 0x0000e800ffbe7b82 */ /* 0x000ee20000000800 */
[----:B------:R-:W3:Y:S04]  /*75b0*/  LDL.LU.64 R102, [R1+0xf0] ;  /* 0x0000f00001667983 */ /* 0x000ee80000300a00 */
[----:B------:R-:W5:Y:S01]  /*75c0*/  LDL.LU.64 R90, [R1+0xf8] ;  /* 0x0000f800015a7983 */ /* 0x000f620000300a00 */
[----:B--2---:R-:W-:-:S02]  /*75d0*/  VIADD R85, R85, 0xffffff80 ;  /* 0xffffff8055557836 */ /* 0x004fc40000000000 */
[----:B------:R-:W2:Y:S01]  /*75e0*/  LDC R70, c[0x0][0x3a0] ;  /* 0x0000e800ff467b82 */ /* 0x000ea20000000800 */
[----:B------:R-:W5:Y:S04]  /*75f0*/  LDL.LU.64 R82, [R1+0x100] ;  /* 0x0001000001527983 */ /* 0x000f680000300a00 */
[----:B------:R-:W-:Y:S01]  /*7600*/  LDGSTS.E [R134+0x1c800], desc[UR28][R78.64], !P5 ;  /* 0x1c8000004e867fae */ /* 0x000fe2000e9a101c */
[----:B------:R-:W-:Y:S02]  /*7610*/  VIADD R135, R135, 0xffffff74 ;  /* 0xffffff7487877836 */ /* 0x000fe40000000000 */
[----:B------:R-:W2:Y:S01]  /*7620*/  LDC R198, c[0x0][0x3a0] ;  /* 0x0000e800ffc67b82 */ /* 0x000ea20000000800 */
[----:B------:R-:W5:Y:S01]  /*7630*/  LDL.LU.64 R100, [R1+0x108] ;  /* 0x0001080001647983 */ /* 0x000f620000300a00 */
[----:B------:R-:W-:Y:S01]  /*7640*/  VIADD R66, R74, 0xffffff8a ;  /* 0xffffff8a4a427836 */ /* 0x000fe20000000000 */
[----:B------:R-:W-:-:S02]  /*7650*/  ISETP.GE.U32.AND P2, PT, R67, 0x7fffff4c, PT ;  /* 0x7fffff4c4300780c */ /* 0x000fc40003f46070 */
[----:B------:R-:W-:Y:S03]  /*7660*/  LDGSTS.E [R134+0x1ca00], desc[UR28][R250.64], !P5 ;  /* 0x1ca00000fa867fae */ /* 0x000fe6000e9a101c */
[----:B------:R-:W2:Y:S01]  /*7670*/  LDC R194, c[0x0][0x3a0] ;  /* 0x0000e800ffc27b82 */ /* 0x000ea20000000800 */
[----:B-1----:R-:W5:Y:S04]  /*7680*/  LDL.LU.64 R78, [R1+0x110] ;  /* 0x00011000014e7983 */ /* 0x002f680000300a00 */
[----:B------:R-:W5:Y:S03]  /*7690*/  LDL.LU.64 R92, [R1+0x118] ;  /* 0x00011800015c7983 */ /* 0x000f660000300a00 */
[----:B------:R-:W1:Y:S01]  /*76a0*/  LDC R74, c[0x0][0x3a0] ;  /* 0x0000e800ff4a7b82 */ /* 0x000e620000000800 */
[----:B------:R-:W5:Y:S04]  /*76b0*/  LDL.LU.64 R98, [R1+0x120] ;  /* 0x0001200001627983 */ /* 0x000f680000300a00 */
[----:B------:R-:W5:Y:S03]  /*76c0*/  LDL.LU R95, [R1+0x8] ;  /* 0x00000800015f7983 */ /* 0x000f660000300800 */
[----:B------:R-:W1:Y:S01]  /*76d0*/  LDC R202, c[0x0][0x3a0] ;  /* 0x0000e800ffca7b82 */ /* 0x000e620000000800 */
[----:B------:R-:W5:Y:S04]  /*76e0*/  LDL.LU.64 R86, [R1+0x128] ;  /* 0x0001280001567983 */ /* 0x000f680000300a00 */
[----:B------:R-:W5:Y:S03]  /*76f0*/  LDL.LU.64 R80, [R1+0x130] ;  /* 0x0001300001507983 */ /* 0x000f660000300a00 */
[----:B------:R-:W1:Y:S01]  /*7700*/  LDC R206, c[0x0][0x3a0] ;  /* 0x0000e800ffce7b82 */ /* 0x000e620000000800 */
[----:B------:R-:W5:Y:S04]  /*7710*/  LDL.LU.64 R88, [R1+0x138] ;  /* 0x0001380001587983 */ /* 0x000f680000300a00 */
[----:B------:R-:W5:Y:S03]  /*7720*/  LDL.LU.64 R96, [R1+0x140] ;  /* 0x0001400001607983 */ /* 0x000f660000300a00 */
[----:B------:R-:W1:Y:S01]  /*7730*/  LDC R218, c[0x0][0x3a0] ;  /* 0x0000e800ffda7b82 */ /* 0x000e620000000800 */
[----:B------:R-:W-:Y:S04]  /*7740*/  STL.64 [R1+0x548], R250 ;  /* 0x000548fa01007387 */ /* 0x000fe80000100a00 */
[----:B------:R-:W-:Y:S03]  /*7750*/  STL.64 [R1+0x550], R248 ;  /* 0x000550f801007387 */ /* 0x000fe60000100a00 */
[----:B------:R-:W1:Y:S01]  /*7760*/  LDC R252, c[0x0][0x3a0] ;  /* 0x0000e800fffc7b82 */ /* 0x000e620000000800 */
[----:B------:R-:W-:Y:S04]  /*7770*/  STL.64 [R1+0x558], R246 ;  /* 0x000558f601007387 */ /* 0x000fe80000100a00 */
[----:B------:R-:W-:Y:S04]  /*7780*/  STL.64 [R1+0x540], R244 ;  /* 0x000540f401007387 */ /* 0x000fe80000100a00 */
[----:B------:R-:W-:Y:S04]  /*7790*/  STL.64 [R1+0x560], R242 ;  /* 0x000560f201007387 */ /* 0x000fe80000100a00 */
[----:B------:R-:W-:Y:S04]  /*77a0*/  STL.64 [R1+0x568], R240 ;  /* 0x000568f001007387 */ /* 0x000fe80000100a00 */
[----:B------:R-:W-:Y:S04]  /*77b0*/  STL.64 [R1+0x570], R238 ;  /* 0x000570ee01007387 */ /* 0x000fe80000100a00 */
[----:B------:R1:W-:Y:S04]  /*77c0*/  STL.64 [R1+0x578], R222 ;  /* 0x000578de01007387 */ /* 0x0003e80000100a00 */
[----:B------:R1:W-:Y:S04]  /*77d0*/  STL.64 [R1+0x580], R224 ;  /* 0x000580e001007387 */ /* 0x0003e80000100a00 */
[----:B------:R-:W-:Y:S04]  /*77e0*/  STL.64 [R1+0x588], R226 ;  /* 0x000588e201007387 */ /* 0x000fe80000100a00 */
[----:B------:R-:W-:Y:S04]  /*77f0*/  STL.64 [R1+0x590], R228 ;  /* 0x000590e401007387 */ /* 0x000fe80000100a00 */
[----:B------:R1:W-:Y:S04]  /*7800*/  STL.64 [R1+0x598], R230 ;  /* 0x000598e601007387 */ /* 0x0003e80000100a00 */
[----:B------:R-:W-:Y:S04]  /*7810*/  STL.64 [R1+0x5a0], R232 ;  /* 0x0005a0e801007387 */ /* 0x000fe80000100a00 */
[----:B------:R-:W5:Y:S01]  /*7820*/  LDL.LU.64 R112, [R1+0x398] ;  /* 0x0003980001707983 */ /* 0x000f620000300a00 */
[----:B------:R-:W-:Y:S01]  /*7830*/  VIADD R67, R73, 0xffffff89 ;  /* 0xffffff8949437836 */ /* 0x000fe20000000000 */
[----:B------:R-:W-:Y:S01]  /*7840*/  ISETP.GE.U32.AND P4, PT, R66, 0x7fffff4b, PT ;  /* 0x7fffff4b4200780c */ /* 0x000fe20003f86070 */
[----:B------:R-:W2:Y:S01]  /*7850*/  LDC R73, c[0x0][0x3a0] ;  /* 0x0000e800ff497b82 */ /* 0x000ea20000000800 */
[----:B------:R-:W-:Y:S01]  /*7860*/  VIADD R66, R76, 0xffffff88 ;  /* 0xffffff884c427836 */ /* 0x000fe20000000000 */
[----:B------:R-:W-:Y:S01]  /*7870*/  LDGSTS.E [R134+0x1cc00], desc[UR28][R248.64], !P6 ;  /* 0x1cc00000f8867fae */ /* 0x000fe2000f1a101c */
[----:B------:R-:W-:-:S02]  /*7880*/  ISETP.GE.U32.AND P5, PT, R67, 0x7fffff4a, PT ;  /* 0x7fffff4a4300780c */ /* 0x000fc40003fa6070 */
[----:B------:R-:W-:Y:S01]  /*7890*/  IADD3 R67, PT, PT, R72, -0x79, RZ ;  /* 0xffffff8748437810 */ /* 0x000fe20007ffe0ff */
[----:B------:R-:W-:Y:S01]  /*78a0*/  LDGSTS.E [R134+0x1ce00], desc[UR28][R246.64], !P6 ;  /* 0x1ce00000f6867fae */ /* 0x000fe2000f1a101c */
[----:B------:R-:W-:Y:S01]  /*78b0*/  ISETP.GE.U32.AND P6, PT, R66, 0x7fffff49, PT ;  /* 0x7fffff494200780c */ /* 0x000fe20003fc6070 */
[----:B------:R-:W-:Y:S02]  /*78c0*/  VIADD R66, R77, 0xffffff86 ;  /* 0xffffff864d427836 */ /* 0x000fe40000000000 */
[----:B------:R-:W-:Y:S04]  /*78d0*/  LDGSTS.E [R134+0x1d000], desc[UR28][R244.64], !P2 ;  /* 0x1d000000f4867fae */ /* 0x000fe8000d1a101c */
[----:B------:R-:W-:Y:S01]  /*78e0*/  LDGSTS.E [R134+0x1d200], desc[UR28][R242.64], !P2 ;  /* 0x1d200000f2867fae */ /* 0x000fe2000d1a101c */
[----:B------:R-:W-:Y:S01]  /*78f0*/  ISETP.GE.U32.AND P2, PT, R67, 0x7fffff48, PT ;  /* 0x7fffff484300780c */ /* 0x000fe20003f46070 */
[----:B------:R-:W-:-:S02]  /*7900*/  VIADD R67, R71, 0xffffff85 ;  /* 0xffffff8547437836 */ /* 0x000fc40000000000 */
[----:B------:R-:W-:Y:S04]  /*7910*/  LDGSTS.E [R134+0x1d400], desc[UR28][R240.64], !P4 ;  /* 0x1d400000f0867fae */ /* 0x000fe8000e1a101c */
[----:B------:R-:W-:Y:S01]  /*7920*/  LDGSTS.E [R134+0x1d600], desc[UR28][R238.64], !P4 ;  /* 0x1d600000ee867fae */ /* 0x000fe2000e1a101c */
[----:B------:R-:W-:-:S03]  /*7930*/  ISETP.GE.U32.AND P4, PT, R66, 0x7fffff47, PT ;  /* 0x7fffff474200780c */ /* 0x000fc60003f86070 */
[----:B------:R1:W-:Y:S01]  /*7940*/  LDGSTS.E [R134+0x1d800], desc[UR28][R222.64], !P5 ;  /* 0x1d800000de867fae */ /* 0x0003e2000e9a101c */
[----:B------:R-:W-:-:S03]  /*7950*/  VIADD R66, R75, 0xffffff84 ;  /* 0xffffff844b427836 */ /* 0x000fc60000000000 */
[----:B------:R2:W-:Y:S01]  /*7960*/  LDGSTS.E [R134+0x1da00], desc[UR28][R224.64], !P5 ;  /* 0x1da00000e0867fae */ /* 0x0005e2000e9a101c */
[----:B------:R-:W-:-:S03]  /*7970*/  ISETP.GE.U32.AND P5, PT, R67, 0x7fffff46, PT ;  /* 0x7fffff464300780c */ /* 0x000fc60003fa6070 */
[----:B------:R-:W-:Y:S04]  /*7980*/  LDGSTS.E [R134+0x1dc00], desc[UR28][R226.64], !P6 ;  /* 0x1dc00000e2867fae */ /* 0x000fe8000f1a101c */
[----:B------:R-:W-:Y:S01]  /*7990*/  LDGSTS.E [R134+0x1de00], desc[UR28][R228.64], !P6 ;  /* 0x1de00000e4867fae */ /* 0x000fe2000f1a101c */
[----:B------:R-:W-:Y:S01]  /*79a0*/  ISETP.GE.U32.AND P6, PT, R66, 0x7fffff45, PT ;  /* 0x7fffff454200780c */ /* 0x000fe20003fc6070 */
[----:B-1----:R-:W1:Y:S01]  /*79b0*/  LDC R223, c[0x0][0x3a0] ;  /* 0x0000e800ffdf7b82 */ /* 0x002e620000000800 */
[----:B--2---:R-:W-:Y:S01]  /*79c0*/  IADD3 R66, PT, PT, R73, -0x7e, RZ ;  /* 0xffffff8249427810 */ /* 0x004fe20007ffe0ff */
[----:B------:R2:W-:Y:S04]  /*79d0*/  LDGSTS.E [R134+0x1e000], desc[UR28][R230.64], !P2 ;  /* 0x1e000000e6867fae */ /* 0x0005e8000d1a101c */
[----:B------:R-:W-:Y:S02]  /*79e0*/  LDGSTS.E [R134+0x1e200], desc[UR28][R232.64], !P2 ;  /* 0x1e200000e8867fae */ /* 0x000fe4000d1a101c */
[----:B------:R-:W1:Y:S02]  /*79f0*/  LDC R224, c[0x0][0x3a0] ;  /* 0x0000e800ffe07b82 */ /* 0x000e640000000800 */
[----:B------:R-:W-:Y:S04]  /*7a00*/  LDGSTS.E [R134+0x1e400], desc[UR28][R234.64], !P4 ;  /* 0x1e400000ea867fae */ /* 0x000fe8000e1a101c */
[----:B------:R-:W-:Y:S01]  /*7a10*/  LDGSTS.E [R134+0x1e600], desc[UR28][R236.64], !P4 ;  /* 0x1e600000ec867fae */ /* 0x000fe2000e1a101c */
[----:B------:R-:W-:Y:S01]  /*7a20*/  VIADD R67, R70, 0xffffff83 ;  /* 0xffffff8346437836 */ /* 0x000fe20000000000 */
[----:B------:R-:W-:Y:S01]  /*7a30*/  ISETP.GE.U32.AND P4, PT, R66, 0x7fffff43, PT ;  /* 0x7fffff434200780c */ /* 0x000fe20003f86070 */
[----:B------:R-:W-:Y:S01]  /*7a40*/  VIADD R66, R74, 0xffffff81 ;  /* 0xffffff814a427836 */ /* 0x000fe20000000000 */
[----:B------:R-:W1:Y:S02]  /*7a50*/  LDC R222, c[0x0][0x3a0] ;  /* 0x0000e800ffde7b82 */ /* 0x000e640000000800 */
[----:B------:R-:W-:-:S06]  /*7a60*/  ISETP.GE.U32.AND P2, PT, R67, 0x7fffff44, PT ;  /* 0x7fffff444300780c */ /* 0x000fcc0003f46070 */
[----:B------:R-:W1:Y:S08]  /*7a70*/  LDC R67, c[0x0][0x3a0] ;  /* 0x0000e800ff437b82 */ /* 0x000e700000000800 */
[----:B------:R-:W2:Y:S01]  /*7a80*/  LDC R225, c[0x0][0x3a0] ;  /* 0x0000e800ffe17b82 */ /* 0x000ea20000000800 */
[----:B-1----:R-:W-:Y:S02]  /*7a90*/  VIADD R67, R67, 0xffffff7f ;  /* 0xffffff7f43437836 */ /* 0x002fe40000000000 */
[----:B----4-:R-:W-:-:S04]  /*7aa0*/  IMAD.WIDE R76, R0, 0x4, R104 ;  /* 0x00000004004c7825 */ /* 0x010fc800078e0268 */
[----:B---3--:R-:W-:Y:S01]  /*7ab0*/  IMAD.WIDE R72, R0, 0x4, R102 ;  /* 0x0000000400487825 */ /* 0x008fe200078e0266 */
[----:B------:R-:W-:Y:S01]  /*7ac0*/  LDGSTS.E [R134+0x1e800], desc[UR28][R76.64], !P5 ;  /* 0x1e8000004c867fae */ /* 0x000fe2000e9a101c */
[----:B------:R-:W1:Y:S03]  /*7ad0*/  LDC R102, c[0x0][0x3a0] ;  /* 0x0000e800ff667b82 */ /* 0x000e660000000800 */
[----:B------:R-:W-:Y:S01]  /*7ae0*/  LDGSTS.E [R134+0x1ea00], desc[UR28][R72.64], !P5 ;  /* 0x1ea0000048867fae */ /* 0x000fe2000e9a101c */
[----:B------:R-:W-:-:S04]  /*7af0*/  ISETP.GE.U32.AND P5, PT, R85, 0x7fffff41, PT ;  /* 0x7fffff415500780c */ /* 0x000fc80003fa6070 */
[----:B------:R-:W3:Y:S01]  /*7b00*/  LDC R85, c[0x0][0x3a0] ;  /* 0x0000e800ff557b82 */ /* 0x000ee20000000800 */
[----:B-----5:R-:W-:-:S04]  /*7b10*/  IMAD.WIDE R90, R0, 0x4, R90 ;  /* 0x00000004005a7825 */ /* 0x020fc800078e025a */
[----:B------:R-:W-:Y:S01]  /*7b20*/  IMAD.WIDE R82, R0, 0x4, R82 ;  /* 0x0000000400527825 */ /* 0x000fe200078e0252 */
[----:B------:R-:W-:Y:S04]  /*7b30*/  LDGSTS.E [R134+0x1ec00], desc[UR28][R90.64], !P6 ;  /* 0x1ec000005a867fae */ /* 0x000fe8000f1a101c */
[----:B------:R-:W-:Y:S01]  /*7b40*/  LDGSTS.E [R134+0x1ee00], desc[UR28][R82.64], !P6 ;  /* 0x1ee0000052867fae */ /* 0x000fe2000f1a101c */
[----:B------:R-:W-:Y:S01]  /*7b50*/  ISETP.GE.U32.AND P6, PT, R66, 0x7fffff42, PT ;  /* 0x7fffff424200780c */ /* 0x000fe20003fc6070 */
[----:B------:R-:W-:-:S04]  /*7b60*/  IMAD.WIDE R74, R0, 0x4, R100 ;  /* 0x00000004004a7825 */ /* 0x000fc800078e0264 */
[C---:B------:R-:W-:Y:S01]  /*7b70*/  IMAD.WIDE R78, R0.reuse, 0x4, R78 ;  /* 0x00000004004e7825 */ /* 0x040fe200078e024e */
[----:B------:R-:W-:Y:S03]  /*7b80*/  LDGSTS.E [R134+0x1f000], desc[UR28][R74.64], !P2 ;  /* 0x1f0000004a867fae */ /* 0x000fe6000d1a101c */
[C---:B------:R-:W-:Y:S01]  /*7b90*/  IMAD.WIDE R92, R0.reuse, 0x4, R92 ;  /* 0x00000004005c7825 */ /* 0x040fe200078e025c */
[----:B------:R-:W-:Y:S03]  /*7ba0*/  LDGSTS.E [R134+0x1f200], desc[UR28][R78.64], !P2 ;  /* 0x1f2000004e867fae */ /* 0x000fe6000d1a101c */
[C---:B------:R-:W-:Y:S01]  /*7bb0*/  IMAD.WIDE R70, R0.reuse, 0x4, R98 ;  /* 0x0000000400467825 */ /* 0x040fe200078e0262 */
[----:B------:R-:W-:Y:S03]  /*7bc0*/  LDGSTS.E [R134+0x1f400], desc[UR28][R92.64], !P4 ;  /* 0x1f4000005c867fae */ /* 0x000fe6000e1a101c */
[----:B---3--:R-:W-:Y:S01]  /*7bd0*/  VIADD R85, R85, 0xffffff40 ;  /* 0xffffff4055557836 */ /* 0x008fe20000000000 */
[----:B------:R-:W-:Y:S01]  /*7be0*/  LDGSTS.E [R134+0x1f600], desc[UR28][R70.64], !P4 ;  /* 0x1f60000046867fae */ /* 0x000fe2000e1a101c */
[----:B------:R-:W-:Y:S01]  /*7bf0*/  IMAD.WIDE R86, R0, 0x4, R86 ;  /* 0x0000000400567825 */ /* 0x000fe200078e0256 */
[----:B------:R-:W-:-:S02]  /*7c00*/  IADD3 R66, PT, PT, R84, -0x82, RZ ;  /* 0xffffff7e54427810 */ /* 0x000fc40007ffe0ff */
[----:B------:R-:W-:Y:S01]  /*7c10*/  ISETP.GE.U32.AND P4, PT, R85, 0x7fffff01, PT ;  /* 0x7fffff015500780c */ /* 0x000fe20003f86070 */
[C---:B------:R-:W-:Y:S01]  /*7c20*/  IMAD.WIDE R80, R0.reuse, 0x4, R80 ;  /* 0x0000000400507825 */ /* 0x040fe200078e0250 */
[----:B------:R-:W-:Y:S03]  /*7c30*/  LDGSTS.E [R134+0x1f800], desc[UR28][R86.64], !P6 ;  /* 0x1f80000056867fae */ /* 0x000fe6000f1a101c */
[C---:B------:R-:W-:Y:S01]  /*7c40*/  IMAD.WIDE R88, R0.reuse, 0x4, R88 ;  /* 0x0000000400587825 */ /* 0x040fe200078e0258 */
[----:B------:R-:W-:Y:S03]  /*7c50*/  LDGSTS.E [R134+0x1fa00], desc[UR28][R80.64], !P6 ;  /* 0x1fa0000050867fae */ /* 0x000fe6000f1a101c */
[----:B------:R-:W-:Y:S01]  /*7c60*/  IMAD.WIDE R84, R0, 0x4, R96 ;  /* 0x0000000400547825 */ /* 0x000fe200078e0260 */
[----:B------:R-:W-:Y:S04]  /*7c70*/  LDGSTS.E [R134+0x1fc00], desc[UR28][R88.64], !P5 ;  /* 0x1fc0000058867fae */ /* 0x000fe8000e9a101c */
[----:B------:R-:W-:Y:S01]  /*7c80*/  LDGSTS.E [R134+0x1fe00], desc[UR28][R84.64], !P5 ;  /* 0x1fe0000054867fae */ /* 0x000fe2000e9a101c */
[----:B------:R-:W-:Y:S01]  /*7c90*/  ISETP.GE.U32.AND P5, PT, R66, 0x7fffff3f, PT ;  /* 0x7fffff3f4200780c */ /* 0x000fe20003fa6070 */
[----:B------:R-:W-:-:S02]  /*7ca0*/  IMAD.U32 R66, RZ, RZ, UR7 ;  /* 0x00000007ff427e24 */ /* 0x000fc4000f8e00ff */
[----:B------:R-:W0:Y:S02]  /*7cb0*/  LDGDEPBAR ;  /* 0x00000000000079af */ /* 0x000e240000000000 */
[C---:B------:R-:W-:Y:S01]  /*7cc0*/  IMAD.WIDE R62, R66.reuse, 0x4, R62 ;  /* 0x00000004423e7825 */ /* 0x040fe200078e023e */
[----:B------:R-:W-:Y:S01]  /*7cd0*/  ISETP.NE.U32.AND P2, PT, R95, RZ, PT ;  /* 0x000000ff5f00720c */ /* 0x000fe20003f45070 */
[----:B------:R-:W3:Y:S01]  /*7ce0*/  LDL.LU.64 R96, [R1+0x390] ;  /* 0x0003900001607983 */ /* 0x000ee20000300a00 */
[----:B------:R-:W4:Y:S01]  /*7cf0*/  LDC R95, c[0x0][0x3a0] ;  /* 0x0000e800ff5f7b82 */ /* 0x000f220000000800 */
[C---:B------:R-:W-:Y:S02]  /*7d00*/  IMAD.WIDE R6, R66.reuse, 0x4, R6 ;  /* 0x0000000442067825 */ /* 0x040fe400078e0206 */
[----:B------:R-:W-:Y:S02]  /*7d10*/  LDGSTS.E [R2+0x54000], desc[UR28][R62.64], P1 ;  /* 0x540000003e027fae */ /* 0x000fe400089a101c */
[----:B------:R-:W-:-:S02]  /*7d20*/  IMAD.WIDE R14, R66, 0x4, R14 ;  /* 0x00000004420e7825 */ /* 0x000fc400078e020e */
[----:B------:R-:W-:Y:S02]  /*7d30*/  LDGSTS.E [R2+0x54400], desc[UR28][R6.64], P1 ;  /* 0x5440000006027fae */ /* 0x000fe400089a101c */
[C---:B------:R-:W-:Y:S02]  /*7d40*/  IMAD.WIDE R22, R66.reuse, 0x4, R22 ;  /* 0x0000000442167825 */ /* 0x040fe400078e0216 */
[----:B------:R-:W-:Y:S02]  /*7d50*/  LDGSTS.E [R2+0x54800], desc[UR28][R14.64], P1 ;  /* 0x548000000e027fae */ /* 0x000fe400089a101c */
        /* <DEDUP_REMOVED lines=31> */
[----:B------:R-:W5:Y:S02]  /*7f50*/  LDL.LU.64 R98, [R1+0x388] ;  /* 0x0003880001627983 */ /* 0x000f640000300a00 */
[----:B------:R-:W-:-:S02]  /*7f60*/  IMAD.WIDE R34, R66, 0x4, R34 ;  /* 0x0000000442227825 */ /* 0x000fc400078e0222 */
[----:B------:R-:W-:Y:S02]  /*7f70*/  LDGSTS.E [R132+0x54a00], desc[UR28][R18.64], P1 ;  /* 0x54a0000012847fae */ /* 0x000fe400089a101c */
[C---:B------:R-:W-:Y:S02]  /*7f80*/  IMAD.WIDE R42, R66.reuse, 0x4, R42 ;  /* 0x00000004422a7825 */ /* 0x040fe400078e022a */
[----:B------:R-:W2:Y:S02]  /*7f90*/  LDL.LU.64 R100, [R1+0x380] ;  /* 0x0003800001647983 */ /* 0x000ea40000300a00 */
        /* <DEDUP_REMOVED lines=12> */
[C---:B------:R-:W-:Y:S01]  /*8060*/  IMAD.WIDE R36, R66.reuse, 0x4, R36 ;  /* 0x0000000442247825 */ /* 0x040fe200078e0224 */
[----:B------:R-:W-:Y:S01]  /*8070*/  ISETP.GE.U32.AND P6, PT, R67, 0x7fffff40, PT ;  /* 0x7fffff404300780c */ /* 0x000fe20003fc6070 */
[----:B------:R-:W2:Y:S02]  /*8080*/  LDL.LU.64 R124, [R1+0x378] ;  /* 0x00037800017c7983 */ /* 0x000ea40000300a00 */
[----:B------:R-:W-:-:S02]  /*8090*/  IMAD.WIDE R44, R66, 0x4, R44 ;  /* 0x00000004422c7825 */ /* 0x000fc400078e022c */
[----:B------:R-:W-:Y:S02]  /*80a0*/  LDGSTS.E [R3+0x54700], desc[UR28][R12.64], P1 ;  /* 0x547000000c037fae */ /* 0x000fe400089a101c */
[C---:B------:R-:W-:Y:S02]  /*80b0*/  IMAD.WIDE R52, R66.reuse, 0x4, R52 ;  /* 0x0000000442347825 */ /* 0x040fe400078e0234 */
[----:B------:R-:W2:Y:S02]  /*80c0*/  LDL.LU.64 R104, [R1+0x370] ;  /* 0x0003700001687983 */ /* 0x000ea40000300a00 */
[----:B------:R-:W-:Y:S02]  /*80d0*/  IMAD.WIDE R60, R66, 0x4, R60 ;  /* 0x00000004423c7825 */ /* 0x000fe400078e023c */
[----:B------:R-:W-:Y:S02]  /*80e0*/  LDGSTS.E [R3+0x54b00], desc[UR28][R20.64], P1 ;  /* 0x54b0000014037fae */ /* 0x000fe400089a101c */
[----:B------:R-:W-:-:S02]  /*80f0*/  VIADD R67, R94, 0xffffff7d ;  /* 0xffffff7d5e437836 */ /* 0x000fc40000000000 */
[----:B------:R-:W2:Y:S04]  /*8100*/  LDL.LU.64 R120, [R1+0x368] ;  /* 0x0003680001787983 */ /* 0x000ea80000300a00 */
[----:B------:R-:W-:Y:S04]  /*8110*/  LDGSTS.E [R3+0x54f00], desc[UR28][R28.64], P1 ;  /* 0x54f000001c037fae */ /* 0x000fe800089a101c */
[----:B------:R-:W2:Y:S04]  /*8120*/  LDL.LU.64 R108, [R1+0x360] ;  /* 0x00036000016c7983 */ /* 0x000ea80000300a00 */
[----:B------:R-:W-:Y:S04]  /*8130*/  LDGSTS.E [R3+0x55300], desc[UR28][R36.64], P1 ;  /* 0x5530000024037fae */ /* 0x000fe800089a101c */
[----:B------:R-:W-:Y:S04]  /*8140*/  LDGSTS.E [R3+0x55700], desc[UR28][R44.64], P1 ;  /* 0x557000002c037fae */ /* 0x000fe800089a101c */
[----:B------:R-:W-:Y:S04]  /*8150*/  LDGSTS.E [R3+0x55b00], desc[UR28][R52.64], P1 ;  /* 0x55b0000034037fae */ /* 0x000fe800089a101c */
[----:B------:R-:W-:Y:S01]  /*8160*/  LDGSTS.E [R3+0x55f00], desc[UR28][R60.64], P1 ;  /* 0x55f000003c037fae */ /* 0x000fe200089a101c */
[----:B------:R-:W-:Y:S01]  /*8170*/  ISETP.GE.U32.AND P1, PT, R67, 0x7fffff3e, PT ;  /* 0x7fffff3e4300780c */ /* 0x000fe20003f26070 */
[----:B----4-:R-:W-:-:S02]  /*8180*/  VIADD R67, R95, 0xffffff7b ;  /* 0xffffff7b5f437836 */ /* 0x010fc40000000000 */
[----:B------:R-:W-:Y:S01]  /*8190*/  IMAD.WIDE R94, R0, 0x4, R112 ;  /* 0x00000004005e7825 */ /* 0x000fe200078e0270 */
[----:B------:R-:W4:Y:S04]  /*81a0*/  LDL.LU.64 R136, [R1+0x358] ;  /* 0x0003580001887983 */ /* 0x000f280000300a00 */
[----:B------:R-:W4:Y:S04]  /*81b0*/  LDL.LU.64 R112, [R1+0x350] ;  /* 0x0003500001707983 */ /* 0x000f280000300a00 */
[----:B------:R-:W4:Y:S04]  /*81c0*/  LDL.LU.64 R128, [R1+0x348] ;  /* 0x0003480001807983 */ /* 0x000f280000300a00 */
[----:B------:R-:W0:Y:S01]  /*81d0*/  LDGDEPBAR ;  /* 0x00000000000079af */ /* 0x000e220000000000 */
[----:B------:R-:W-:Y:S01]  /*81e0*/  BAR.SYNC.DEFER_BLOCKING 0x0 ;  /* 0x0000000000007b1d */ /* 0x000fe20000010000 */
[----:B-1----:R-:W-:-:S05]  /*81f0*/  VIADD R102, R102, 0xffffff7c ;  /* 0xffffff7c66667836 */ /* 0x002fca0000000000 */
[----:B------:R-:W4:Y:S04]  /*8200*/  LDL.LU.64 R116, [R1+0x340] ;  /* 0x0003400001747983 */ /* 0x000f280000300a00 */
[----:B------:R-:W4:Y:S04]  /*8210*/  LDL.LU.64 R144, [R1+0x338] ;  /* 0x0003380001907983 */ /* 0x000f280000300a00 */
[----:B------:R-:W-:Y:S01]  /*8220*/  @!PT LDS RZ, [RZ] ;  /* 0x00000000fffff984 */ /* 0x000fe20000000800 */
[----:B------:R-:W-:Y:S01]  /*8230*/  @!PT LDS RZ, [RZ] ;  /* 0x00000000fffff984 */ /* 0x000fe20000000800 */
[----:B------:R-:W-:Y:S01]  /*8240*/  @!PT LDS RZ, [RZ] ;  /* 0x00000000fffff984 */ /* 0x000fe20000000800 */
[----:B------:R-:W-:Y:S01]  /*8250*/  LDGSTS.E [R134+0x20000], desc[UR28][R94.64], !P6 ;  /* 0x200000005e867fae */ /* 0x000fe2000f1a101c */
[----:B---3--:R-:W-:-:S05]  /*8260*/  IMAD.WIDE R96, R0, 0x4, R96 ;  /* 0x0000000400607825 */ /* 0x008fca00078e0260 */
[----:B------:R-:W-:Y:S01]  /*8270*/  LDGSTS.E [R134+0x20200], desc[UR28][R96.64], !P6 ;  /* 0x2020000060867fae */ /* 0x000fe2000f1a101c */
[----:B------:R-:W-:Y:S01]  /*8280*/  ISETP.GE.U32.AND P6, PT, R102, 0x7fffff3d, PT ;  /* 0x7fffff3d6600780c */ /* 0x000fe20003fc6070 */
[----:B-----5:R-:W-:-:S05]  /*8290*/  IMAD.WIDE R98, R0, 0x4, R98 ;  /* 0x0000000400627825 */ /* 0x020fca00078e0262 */
[----:B------:R-:W-:Y:S01]  /*82a0*/  LDGSTS.E [R134+0x20400], desc[UR28][R98.64], !P5 ;  /* 0x2040000062867fae */ /* 0x000fe2000e9a101c */
[----:B--2---:R-:W-:-:S05]  /*82b0*/  IMAD.WIDE R100, R0, 0x4, R100 ;  /* 0x0000000400647825 */ /* 0x004fca00078e0264 */
[----:B------:R-:W-:Y:S01]  /*82c0*/  LDGSTS.E [R134+0x20600], desc[UR28][R100.64], !P5 ;  /* 0x2060000064867fae */ /* 0x000fe2000e9a101c */
[----:B------:R-:W-:Y:S01]  /*82d0*/  ISETP.GE.U32.AND P5, PT, R67, 0x7fffff3c, PT ;  /* 0x7fffff3c4300780c */ /* 0x000fe20003fa6070 */
[----:B------:R-:W-:Y:S02]  /*82e0*/  VIADD R67, R106, 0xffffff79 ;  /* 0xffffff796a437836 */ /* 0x000fe40000000000 */
[----:B------:R-:W-:-:S05]  /*82f0*/  IMAD.WIDE R102, R0, 0x4, R124 ;  /* 0x0000000400667825 */ /* 0x000fca00078e027c */
[----:B------:R-:W-:Y:S01]  /*8300*/  LDGSTS.E [R134+0x20800], desc[UR28][R102.64], !P1 ;  /* 0x2080000066867fae */ /* 0x000fe2000c9a101c */
[----:B------:R-:W-:-:S05]  /*8310*/  IMAD.WIDE R104, R0, 0x4, R104 ;  /* 0x0000000400687825 */ /* 0x000fca00078e0268 */
[----:B------:R-:W-:Y:S01]  /*8320*/  LDGSTS.E [R134+0x20a00], desc[UR28][R104.64], !P1 ;  /* 0x20a0000068867fae */ /* 0x000fe2000c9a101c */
[----:B------:R-:W-:-:S03]  /*8330*/  IMAD.WIDE R106, R0, 0x4, R120 ;  /* 0x00000004006a7825 */ /* 0x000fc600078e0278 */
[----:B------:R-:W2:Y:S04]  /*8340*/  LDL.LU.64 R120, [R1+0x330] ;  /* 0x0003300001787983 */ /* 0x000ea80000300a00 */
[----:B------:R-:W3:Y:S01]  /*8350*/  LDL.LU.64 R140, [R1+0x328] ;  /* 0x00032800018c7983 */ /* 0x000ee20000300a00 */
[----:B------:R-:W-:-:S03]  /*8360*/  IMAD.WIDE R108, R0, 0x4, R108 ;  /* 0x00000004006c7825 */ /* 0x000fc600078e026c */
[----:B------:R-:W5:Y:S04]  /*8370*/  LDL.LU.64 R124, [R1+0x320] ;  /* 0x00032000017c7983 */ /* 0x000f680000300a00 */
[----:B------:R-:W-:Y:S04]  /*8380*/  LDGSTS.E [R134+0x20c00], desc[UR28][R106.64], !P6 ;  /* 0x20c000006a867fae */ /* 0x000fe8000f1a101c */
[----:B------:R-:W-:Y:S01]  /*8390*/  LDGSTS.E [R134+0x20e00], desc[UR28][R108.64], !P6 ;  /* 0x20e000006c867fae */ /* 0x000fe2000f1a101c */
[----:B------:R-:W-:Y:S01]  /*83a0*/  ISETP.GE.U32.AND P6, PT, R67, 0x7fffff3a, PT ;  /* 0x7fffff3a4300780c */ /* 0x000fe20003fc6070 */
[----:B------:R-:W-:-:S02]  /*83b0*/  VIADD R67, R114, 0xffffff77 ;  /* 0xffffff7772437836 */ /* 0x000fc40000000000 */
[----:B------:R-:W5:Y:S01]  /*83c0*/  LDL.LU.64 R152, [R1+0x318] ;  /* 0x0003180001987983 */ /* 0x000f620000300a00 */
[----:B----4-:R-:W-:-:S03]  /*83d0*/  IMAD.WIDE R114, R0, 0x4, R128 ;  /* 0x0000000400727825 */ /* 0x010fc600078e0280 */
[----:B------:R-:W4:Y:S04]  /*83e0*/  LDL.LU.64 R128, [R1+0x310] ;  /* 0x0003100001807983 */ /* 0x000f280000300a00 */
[----:B------:R-:W4:Y:S01]  /*83f0*/  LDL.LU.64 R148, [R1+0x308] ;  /* 0x0003080001947983 */ /* 0x000f220000300a00 */
[----:B------:R-:W-:Y:S01]  /*8400*/  ISETP.GE.U32.AND P1, PT, R110, 0x7fffff3b, PT ;  /* 0x7fffff3b6e00780c */ /* 0x000fe20003f26070 */
[C---:B------:R-:W-:Y:S02]  /*8410*/  IMAD.WIDE R110, R0.reuse, 0x4, R136 ;  /* 0x00000004006e7825 */ /* 0x040fe400078e0288 */
[----:B------:R-:W4:Y:S02]  /*8420*/  LDL.LU.64 R136, [R1+0x300] ;  /* 0x0003000001887983 */ /* 0x000f240000300a00 */
[----:B------:R-:W-:-:S02]  /*8430*/  IMAD.WIDE R112, R0, 0x4, R112 ;  /* 0x0000000400707825 */ /* 0x000fc400078e0270 */
[----:B------:R-:W-:Y:S02]  /*8440*/  LDGSTS.E [R134+0x21000], desc[UR28][R110.64], !P5 ;  /* 0x210000006e867fae */ /* 0x000fe4000e9a101c */
[----:B------:R-:W-:Y:S02]  /*8450*/  IMAD.WIDE R116, R0, 0x4, R116 ;  /* 0x0000000400747825 */ /* 0x000fe400078e0274 */
[----:B------:R-:W-:Y:S01]  /*8460*/  LDGSTS.E [R134+0x21200], desc[UR28][R112.64], !P5 ;  /* 0x2120000070867fae */ /* 0x000fe2000e9a101c */
[----:B------:R-:W-:Y:S01]  /*8470*/  ISETP.GE.U32.AND P5, PT, R118, 0x7fffff39, PT ;  /* 0x7fffff397600780c */ /* 0x000fe20003fa6070 */
[----:B------:R-:W-:Y:S02]  /*8480*/  IMAD.WIDE R118, R0, 0x4, R144 ;  /* 0x0000000400767825 */ /* 0x000fe400078e0290 */
[----:B------:R-:W-:Y:S04]  /*8490*/  LDGSTS.E [R134+0x21400], desc[UR28][R114.64], !P1 ;  /* 0x2140000072867fae */ /* 0x000fe8000c9a101c */
[----:B------:R-:W-:Y:S01]  /*84a0*/  LDGSTS.E [R134+0x21600], desc[UR28][R116.64], !P1 ;  /* 0x2160000074867fae */ /* 0x000fe2000c9a101c */
[----:B------:R-:W-:-:S02]  /*84b0*/  ISETP.GE.U32.AND P1, PT, R67, 0x7fffff38, PT ;  /* 0x7fffff384300780c */ /* 0x000fc40003f26070 */
[----:B------:R-:W-:Y:S01]  /*84c0*/  IADD3 R67, PT, PT, R122, -0x8b, RZ ;  /* 0xffffff757a437810 */ /* 0x000fe20007ffe0ff */
[----:B------:R-:W4:Y:S04]  /*84d0*/  LDL.LU.64 R160, [R1+0x2f8] ;  /* 0x0002f80001a07983 */ /* 0x000f280000300a00 */
[----:B------:R-:W-:Y:S01]  /*84e0*/  LDGSTS.E [R134+0x21800], desc[UR28][R118.64], !P6 ;  /* 0x2180000076867fae */ /* 0x000fe2000f1a101c */
[----:B--2---:R-:W-:-:S04]  /*84f0*/  IMAD.WIDE R120, R0, 0x4, R120 ;  /* 0x0000000400787825 */ /* 0x004fc800078e0278 */
[C---:B---3--:R-:W-:Y:S01]  /*8500*/  IMAD.WIDE R122, R0.reuse, 0x4, R140 ;  /* 0x00000004007a7825 */ /* 0x048fe200078e028c */
[----:B------:R-:W-:Y:S03]  /*8510*/  LDGSTS.E [R134+0x21a00], desc[UR28][R120.64], !P6 ;  /* 0x21a0000078867fae */ /* 0x000fe6000f1a101c */
[----:B-----5:R-:W-:Y:S01]  /*8520*/  IMAD.WIDE R124, R0, 0x4, R124 ;  /* 0x00000004007c7825 */ /* 0x020fe200078e027c */
[----:B------:R-:W2:Y:S04]  /*8530*/  LDL.LU.64 R140, [R1+0x2f0] ;  /* 0x0002f000018c7983 */ /* 0x000ea80000300a00 */
[----:B------:R-:W3:Y:S04]  /*8540*/  LDL.LU.64 R156, [R1+0x2e8] ;  /* 0x0002e800019c7983 */ /* 0x000ee80000300a00 */
        /* <DEDUP_REMOVED lines=17> */
[----:B------:R-:W-:Y:S02]  /*8660*/  VIADD R135, R138, 0xffffff72 ;  /* 0xffffff728a877836 */ /* 0x000fe40000000000 */
[----:B------:R-:W-:Y:S01]  /*8670*/  LDGSTS.E [R134+0x22400], desc[UR28][R130.64], !P6 ;  /* 0x2240000082867fae */ /* 0x000fe2000f1a101c */
[----:B------:R-:W-:-:S03]  /*8680*/  IMAD.WIDE R138, R0, 0x4, R160 ;  /* 0x00000004008a7825 */ /* 0x000fc600078e02a0 */
[----:B------:R-:W-:Y:S01]  /*8690*/  LDGSTS.E [R134+0x22600], desc[UR28][R136.64], !P6 ;  /* 0x2260000088867fae */ /* 0x000fe2000f1a101c */
[----:B------:R-:W-:Y:S01]  /*86a0*/  ISETP.GE.U32.AND P6, PT, R67, 0x7fffff34, PT ;  /* 0x7fffff344300780c */ /* 0x000fe20003fc6070 */
[----:B------:R-:W-:Y:S02]  /*86b0*/  VIADD R67, R142, 0xffffff71 ;  /* 0xffffff718e437836 */ /* 0x000fe40000000000 */
        /* <DEDUP_REMOVED lines=17> */
[----:B------:R-:W-:Y:S02]  /*87d0*/  ISETP.GE.U32.AND P5, PT, R135, 0x7fffff33, PT ;  /* 0x7fffff338700780c */ /* 0x000fe40003fa6070 */
[----:B------:R-:W-:Y:S01]  /*87e0*/  IADD3 R135, PT, PT, R146, -0x90, RZ ;  /* 0xffffff7092877810 */ /* 0x000fe20007ffe0ff */
        /* <DEDUP_REMOVED lines=24> */
[----:B------:R-:W-:-:S02]  /*8970*/  ISETP.GE.U32.AND P6, PT, R67, 0x7fffff2e, PT ;  /* 0x7fffff2e4300780c */ /* 0x000fc40003fc6070 */
[----:B------:R-:W-:Y:S01]  /*8980*/  IADD3 R67, PT, PT, R166, -0x95, RZ ;  /* 0xffffff6ba6437810 */ /* 0x000fe20007ffe0ff */
[----:B------:R-:W5:Y:S01]  /*8990*/  LDL.LU.64 R200, [R1+0x258] ;  /* 0x0002580001c87983 */ /* 0x000f620000300a00 */
[----:B----4-:R-:W-:-:S03]  /*89a0*/  IMAD.WIDE R166, R0, 0x4, R180 ;  /* 0x0000000400a67825 */ /* 0x010fc600078e02b4 */
[----:B------:R-:W4:Y:S04]  /*89b0*/  LDL.LU.64 R180, [R1+0x250] ;  /* 0x0002500001b47983 */ /* 0x000f280000300a00 */
[----:B------:R-:W4:Y:S01]  /*89c0*/  LDL.LU.64 R196, [R1+0x248] ;  /* 0x0002480001c47983 */ /* 0x000f220000300a00 */
[----:B------:R-:W-:Y:S01]  /*89d0*/  ISETP.GE.U32.AND P1, PT, R135, 0x7fffff2f, PT ;  /* 0x7fffff2f8700780c */ /* 0x000fe20003f26070 */
[----:B------:R-:W-:Y:S02]  /*89e0*/  VIADD R135, R162, 0xffffff6c ;  /* 0xffffff6ca2877836 */ /* 0x000fe40000000000 */
        /* <DEDUP_REMOVED lines=38> */
[----:B------:R-:W-:Y:S02]  /*8c50*/  ISETP.GE.U32.AND P1, PT, R135, 0x7fffff29, PT ;  /* 0x7fffff298700780c */ /* 0x000fe40003f26070 */
[----:B------:R-:W-:Y:S01]  /*8c60*/  IADD3 R135, PT, PT, R186, -0x9a, RZ ;  /* 0xffffff66ba877810 */ /* 0x000fe20007ffe0ff */
        /* <DEDUP_REMOVED lines=18> */
[----:B----4-:R-:W-:Y:S01]  /*8d90*/  IMAD.WIDE R198, R0, 0x4, R212 ;  /* 0x0000000400c67825 */ /* 0x010fe200078e02d4 */
[----:B------:R-:W4:Y:S04]  /*8da0*/  LDL.LU.64 R246, [R1+0x1d8] ;  /* 0x0001d80001f67983 */ /* 0x000f280000300a00 */
[----:B------:R-:W4:Y:S04]  /*8db0*/  LDL.LU.64 R212, [R1+0x1d0] ;  /* 0x0001d00001d47983 */ /* 0x000f280000300a00 */
[----:B------:R-:W4:Y:S01]  /*8dc0*/  LDL.LU.64 R248, [R1+0x1c8] ;  /* 0x0001c80001f87983 */ /* 0x000f220000300a00 */
[----:B------:R-:W-:Y:S01]  /*8dd0*/  ISETP.GE.U32.AND P5, PT, R135, 0x7fffff27, PT ;  /* 0x7fffff278700780c */ /* 0x000fe20003fa6070 */
[----:B------:R-:W-:-:S02]  /*8de0*/  VIADD R135, R194, 0xffffff64 ;  /* 0xffffff64c2877836 */ /* 0x000fc40000000000 */
[C---:B------:R-:W-:Y:S02]  /*8df0*/  IMAD.WIDE R194, R0.reuse, 0x4, R250 ;  /* 0x0000000400c27825 */ /* 0x040fe400078e02fa */
[----:B------:R-:W4:Y:S02]  /*8e00*/  LDL.LU.64 R250, [R1+0x1c0] ;  /* 0x0001c00001fa7983 */ /* 0x000f240000300a00 */
[C---:B------:R-:W-:Y:S02]  /*8e10*/  IMAD.WIDE R196, R0.reuse, 0x4, R196 ;  /* 0x0000000400c47825 */ /* 0x040fe400078e02c4 */
[----:B------:R-:W-:Y:S02]  /*8e20*/  LDGSTS.E [R134+0x26000], desc[UR28][R194.64], !P6 ;  /* 0x26000000c2867fae */ /* 0x000fe4000f1a101c */
[----:B------:R-:W-:Y:S02]  /*8e30*/  IMAD.WIDE R200, R0, 0x4, R200 ;  /* 0x0000000400c87825 */ /* 0x000fe400078e02c8 */
[----:B------:R-:W-:Y:S01]  /*8e40*/  LDGSTS.E [R134+0x26200], desc[UR28][R196.64], !P6 ;  /* 0x26200000c4867fae */ /* 0x000fe2000f1a101c */
[----:B------:R-:W-:Y:S01]  /*8e50*/  ISETP.GE.U32.AND P6, PT, R135, 0x7fffff25, PT ;  /* 0x7fffff258700780c */ /* 0x000fe20003fc6070 */
[----:B------:R-:W-:-:S02]  /*8e60*/  VIADD R135, R202, 0xffffff62 ;  /* 0xffffff62ca877836 */ /* 0x000fc40000000000 */
[----:B------:R-:W-:Y:S01]  /*8e70*/  LDGSTS.E [R134+0x26400], desc[UR28][R198.64], !P5 ;  /* 0x26400000c6867fae */ /* 0x000fe2000e9a101c */
[----:B------:R-:W-:-:S03]  /*8e80*/  IMAD.WIDE R202, R0, 0x4, R220 ;  /* 0x0000000400ca7825 */ /* 0x000fc600078e02dc */
[----:B------:R-:W4:Y:S04]  /*8e90*/  LDL.LU.64 R238, [R1+0x1b8] ;  /* 0x0001b80001ee7983 */ /* 0x000f280000300a00 */
[----:B------:R-:W-:Y:S01]  /*8ea0*/  LDGSTS.E [R134+0x26600], desc[UR28][R200.64], !P5 ;  /* 0x26600000c8867fae */ /* 0x000fe2000e9a101c */
[----:B------:R-:W-:-:S03]  /*8eb0*/  ISETP.GE.U32.AND P5, PT, R67, 0x7fffff24, PT ;  /* 0x7fffff244300780c */ /* 0x000fc60003fa6070 */
[----:B------:R-:W4:Y:S01]  /*8ec0*/  LDL.LU.64 R220, [R1+0x1b0] ;  /* 0x0001b00001dc7983 */ /* 0x000f220000300a00 */
[----:B------:R-:W-:-:S03]  /*8ed0*/  IADD3 R67, PT, PT, R206, -0x9f, RZ ;  /* 0xffffff61ce437810 */ /* 0x000fc60007ffe0ff */
[----:B------:R-:W4:Y:S04]  /*8ee0*/  LDL.LU.64 R240, [R1+0x1a8] ;  /* 0x0001a80001f07983 */ /* 0x000f280000300a00 */
[----:B------:R-:W4:Y:S04]  /*8ef0*/  LDL.LU.64 R242, [R1+0x1a0] ;  /* 0x0001a00001f27983 */ /* 0x000f280000300a00 */
[----:B------:R-:W-:Y:S01]  /*8f00*/  LDGSTS.E [R134+0x26800], desc[UR28][R202.64], !P1 ;  /* 0x26800000ca867fae */ /* 0x000fe2000c9a101c */
[----:B--2---:R-:W-:-:S04]  /*8f10*/  IMAD.WIDE R204, R0, 0x4, R204 ;  /* 0x0000000400cc7825 */ /* 0x004fc800078e02cc */
[C---:B---3--:R-:W-:Y:S01]  /*8f20*/  IMAD.WIDE R206, R0.reuse, 0x4, R216 ;  /* 0x0000000400ce7825 */ /* 0x048fe200078e02d8 */
[----:B------:R-:W-:Y:S03]  /*8f30*/  LDGSTS.E [R134+0x26a00], desc[UR28][R204.64], !P1 ;  /* 0x26a00000cc867fae */ /* 0x000fe6000c9a101c */
[----:B-----5:R-:W-:Y:S01]  /*8f40*/  IMAD.WIDE R208, R0, 0x4, R208 ;  /* 0x0000000400d07825 */ /* 0x020fe200078e02d0 */
[----:B------:R-:W-:Y:S04]  /*8f50*/  LDGSTS.E [R134+0x26c00], desc[UR28][R206.64], !P6 ;  /* 0x26c00000ce867fae */ /* 0x000fe8000f1a101c */
[----:B------:R-:W-:Y:S01]  /*8f60*/  LDGSTS.E [R134+0x26e00], desc[UR28][R208.64], !P6 ;  /* 0x26e00000d0867fae */ /* 0x000fe2000f1a101c */
[----:B------:R-:W-:Y:S01]  /*8f70*/  ISETP.GE.U32.AND P6, PT, R67, 0x7fffff22, PT ;  /* 0x7fffff224300780c */ /* 0x000fe20003fc6070 */
[----:B------:R-:W-:Y:S01]  /*8f80*/  VIADD R67, R214, 0xffffff5f ;  /* 0xffffff5fd6437836 */ /* 0x000fe20000000000 */
[----:B------:R-:W-:Y:S01]  /*8f90*/  ISETP.GE.U32.AND P1, PT, R135, 0x7fffff23, PT ;  /* 0x7fffff238700780c */ /* 0x000fe20003f26070 */
[----:B------:R-:W-:-:S02]  /*8fa0*/  VIADD R135, R210, 0xffffff60 ;  /* 0xffffff60d2877836 */ /* 0x000fc40000000000 */
[----:B----4-:R-:W-:-:S04]  /*8fb0*/  IMAD.WIDE R210, R0, 0x4, R246 ;  /* 0x0000000400d27825 */ /* 0x010fc800078e02f6 */
[C---:B------:R-:W-:Y:S01]  /*8fc0*/  IMAD.WIDE R212, R0.reuse, 0x4, R212 ;  /* 0x0000000400d47825 */ /* 0x040fe200078e02d4 */
[----:B------:R-:W-:Y:S03]  /*8fd0*/  LDGSTS.E [R134+0x27000], desc[UR28][R210.64], !P5 ;  /* 0x27000000d2867fae */ /* 0x000fe6000e9a101c */
[C---:B------:R-:W-:Y:S01]  /*8fe0*/  IMAD.WIDE R214, R0.reuse, 0x4, R248 ;  /* 0x0000000400d67825 */ /* 0x040fe200078e02f8 */
[----:B------:R-:W-:Y:S04]  /*8ff0*/  LDGSTS.E [R134+0x27200], desc[UR28][R212.64], !P5 ;  /* 0x27200000d4867fae */ /* 0x000fe8000e9a101c */
[----:B------:R-:W2:Y:S04]  /*9000*/  LDL.LU.64 R248, [R1+0x198] ;  /* 0x0001980001f87983 */ /* 0x000ea80000300a00 */
[----:B------:R-:W3:Y:S01]  /*9010*/  LDL.LU.64 R244, [R1+0x190] ;  /* 0x0001900001f47983 */ /* 0x000ee20000300a00 */
[----:B------:R-:W-:-:S03]  /*9020*/  IMAD.WIDE R216, R0, 0x4, R250 ;  /* 0x0000000400d87825 */ /* 0x000fc600078e02fa */
[----:B------:R-:W4:Y:S04]  /*9030*/  LDL.LU.64 R246, [R1+0x188] ;  /* 0x0001880001f67983 */ /* 0x000f280000300a00 */
[----:B------:R-:W5:Y:S01]  /*9040*/  LDL.LU.64 R250, [R1+0x180] ;  /* 0x0001800001fa7983 */ /* 0x000f620000300a00 */
[----:B------:R-:W-:Y:S01]  /*9050*/  ISETP.GE.U32.AND P5, PT, R135, 0x7fffff21, PT ;  /* 0x7fffff218700780c */ /* 0x000fe20003fa6070 */
[----:B------:R-:W-:Y:S02]  /*9060*/  VIADD R135, R218, 0xffffff5e ;  /* 0xffffff5eda877836 */ /* 0x000fe40000000000 */
[----:B------:R-:W-:Y:S01]  /*9070*/  LDGSTS.E [R134+0x27400], desc[UR28][R214.64], !P1 ;  /* 0x27400000d6867fae */ /* 0x000fe2000c9a101c */
[----:B------:R-:W-:-:S03]  /*9080*/  IMAD.WIDE R218, R0, 0x4, R238 ;  /* 0x0000000400da7825 */ /* 0x000fc600078e02ee */
[----:B------:R-:W5:Y:S04]  /*9090*/  LDL.LU.64 R238, [R1+0x178] ;  /* 0x0001780001ee7983 */ /* 0x000f680000300a00 */
[----:B------:R-:W-:Y:S01]  /*90a0*/  LDGSTS.E [R134+0x27600], desc[UR28][R216.64], !P1 ;  /* 0x27600000d8867fae */ /* 0x000fe2000c9a101c */
[----:B------:R-:W-:-:S04]  /*90b0*/  IMAD.WIDE R230, R0, 0x4, R240 ;  /* 0x0000000400e67825 */ /* 0x000fc800078e02f0 */
[C---:B------:R-:W-:Y:S01]  /*90c0*/  IMAD.WIDE R228, R0.reuse, 0x4, R242 ;  /* 0x0000000400e47825 */ /* 0x040fe200078e02f2 */
[----:B------:R-:W-:Y:S01]  /*90d0*/  ISETP.GE.U32.AND P1, PT, R67, 0x7fffff20, PT ;  /* 0x7fffff204300780c */ /* 0x000fe20003f26070 */
[----:B------:R-:W5:Y:S04]  /*90e0*/  LDL.LU.64 R242, [R1+0x170] ;  /* 0x0001700001f27983 */ /* 0x000f680000300a00 */
[----:B------:R-:W-:Y:S01]  /*90f0*/  STL.64 [R1+0x1a8], R230 ;  /* 0x0001a8e601007387 */ /* 0x000fe20000100a00 */
[----:B------:R-:W-:-:S03]  /*9100*/  IMAD.WIDE R220, R0, 0x4, R220 ;  /* 0x0000000400dc7825 */ /* 0x000fc600078e02dc */
[----:B------:R-:W5:Y:S04]  /*9110*/  LDL.LU.64 R226, [R1+0x168] ;  /* 0x0001680001e27983 */ /* 0x000f680000300a00 */
[----:B------:R1:W-:Y:S04]  /*9120*/  STL.64 [R1+0x1a0], R228 ;  /* 0x0001a0e401007387 */ /* 0x0003e80000100a00 */
[----:B------:R-:W5:Y:S01]  /*9130*/  LDL.LU.64 R240, [R1+0x160] ;  /* 0x0001600001f07983 */ /* 0x000f620000300a00 */
[----:B------:R-:W-:Y:S02]  /*9140*/  VIADD R67, R224, 0xffffff5d ;  /* 0xffffff5de0437836 */ /* 0x000fe40000000000 */
[----:B------:R-:W2:Y:S01]  /*9150*/  LDC R224, c[0x0][0x3a0] ;  /* 0x0000e800ffe07b82 */ /* 0x000ea20000000800 */
[----:B------:R-:W-:Y:S04]  /*9160*/  LDGSTS.E [R134+0x27800], desc[UR28][R218.64], !P6 ;  /* 0x27800000da867fae */ /* 0x000fe8000f1a101c */
[----:B------:R-:W-:Y:S01]  /*9170*/  LDGSTS.E [R134+0x27a00], desc[UR28][R220.64], !P6 ;  /* 0x27a00000dc867fae */ /* 0x000fe2000f1a101c */
[----:B------:R-:W-:-:S03]  /*9180*/  ISETP.GE.U32.AND P6, PT, R135, 0x7fffff1f, PT ;  /* 0x7fffff1f8700780c */ /* 0x000fc60003fc6070 */
[----:B------:R-:W-:Y:S01]  /*9190*/  LDGSTS.E [R134+0x27c00], desc[UR28][R230.64], !P5 ;  /* 0x27c00000e6867fae */ /* 0x000fe2000e9a101c */
[----:B------:R-:W-:-:S03]  /*91a0*/  IADD3 R135, PT, PT, R223, -0xa4, RZ ;  /* 0xffffff5cdf877810 */ /* 0x000fc60007ffe0ff */
[----:B------:R1:W-:Y:S01]  /*91b0*/  LDGSTS.E [R134+0x27e00], desc[UR28][R228.64], !P5 ;  /* 0x27e00000e4867fae */ /* 0x0003e2000e9a101c */
[----:B------:R-:W-:Y:S01]  /*91c0*/  ISETP.GE.U32.AND P5, PT, R67, 0x7fffff1e, PT ;  /* 0x7fffff1e4300780c */ /* 0x000fe20003fa6070 */
[----:B------:R-:W-:Y:S01]  /*91d0*/  VIADD R67, R222, 0xffffff5b ;  /* 0xffffff5bde437836 */ /* 0x000fe20000000000 */
[----:B-1----:R-:W1:Y:S01]  /*91e0*/  LDC R228, c[0x0][0x3a0] ;  /* 0x0000e800ffe47b82 */ /* 0x002e620000000800 */
[----:B--2---:R-:W-:-:S04]  /*91f0*/  IMAD.WIDE R248, R0, 0x4, R248 ;  /* 0x0000000400f87825 */ /* 0x004fc800078e02f8 */
[C---:B---3--:R-:W-:Y:S01]  /*9200*/  IMAD.WIDE R232, R0.reuse, 0x4, R244 ;  /* 0x0000000400e87825 */ /* 0x048fe200078e02f4 */
[----:B------:R2:W-:Y:S03]  /*9210*/  STL.64 [R1+0x198], R248 ;  /* 0x000198f801007387 */ /* 0x0005e60000100a00 */
[C---:B----4-:R-:W-:Y:S01]  /*9220*/  IMAD.WIDE R230, R0.reuse, 0x4, R246 ;  /* 0x0000000400e67825 */ /* 0x050fe200078e02f6 */
[----:B------:R3:W-:Y:S03]  /*9230*/  STL.64 [R1+0x190], R232 ;  /* 0x000190e801007387 */ /* 0x0007e60000100a00 */
[C---:B-----5:R-:W-:Y:S01]  /*9240*/  IMAD.WIDE R222, R0.reuse, 0x4, R250 ;  /* 0x0000000400de7825 */ /* 0x060fe200078e02fa */
[----:B------:R-:W4:Y:S04]  /*9250*/  LDL.LU.64 R246, [R1+0x158] ;  /* 0x0001580001f67983 */ /* 0x000f280000300a00 */
[----:B------:R-:W5:Y:S04]  /*9260*/  LDL.LU.64 R244, [R1+0x150] ;  /* 0x0001500001f47983 */ /* 0x000f680000300a00 */
[----:B------:R1:W-:Y:S04]  /*9270*/  STL.64 [R1+0x188], R230 ;  /* 0x000188e601007387 */ /* 0x0003e80000100a00 */
[----:B------:R-:W-:Y:S04]  /*9280*/  LDGSTS.E [R134+0x28000], desc[UR28][R248.64], !P1 ;  /* 0x28000000f8867fae */ /* 0x000fe8000c9a101c */
[----:B------:R1:W-:Y:S01]  /*9290*/  STL.64 [R1+0x180], R222 ;  /* 0x000180de01007387 */ /* 0x0003e20000100a00 */
[----:B------:R-:W-:-:S03]  /*92a0*/  IMAD.WIDE R238, R0, 0x4, R238 ;  /* 0x0000000400ee7825 */ /* 0x000fc600078e02ee */
[----:B------:R3:W-:Y:S04]  /*92b0*/  LDGSTS.E [R134+0x28200], desc[UR28][R232.64], !P1 ;  /* 0x28200000e8867fae */ /* 0x0007e8000c9a101c */
[----:B--2---:R-:W2:Y:S04]  /*92c0*/  LDL.LU.64 R248, [R1+0x148] ;  /* 0x0001480001f87983 */ /* 0x004ea80000300a00 */
[----:B------:R-:W2:Y:S01]  /*92d0*/  LDL.LU.64 R250, [R1+0xe0] ;  /* 0x0000e00001fa7983 */ /* 0x000ea20000300a00 */
[----:B------:R-:W-:Y:S01]  /*92e0*/  IMAD.WIDE R242, R0, 0x4, R242 ;  /* 0x0000000400f27825 */ /* 0x000fe200078e02f2 */
[----:B------:R-:W-:-:S02]  /*92f0*/  ISETP.GE.U32.AND P1, PT, R135, 0x7fffff1d, PT ;  /* 0x7fffff1d8700780c */ /* 0x000fc40003f26070 */
[----:B------:R1:W-:Y:S01]  /*9300*/  LDGSTS.E [R134+0x28400], desc[UR28][R230.64], !P6 ;  /* 0x28400000e6867fae */ /* 0x0003e2000f1a101c */
[----:B---3--:R-:W-:-:S03]  /*9310*/  IMAD.WIDE R232, R0, 0x4, R226 ;  /* 0x0000000400e87825 */ /* 0x008fc600078e02e2 */
[----:B------:R3:W-:Y:S04]  /*9320*/  STL.64 [R1+0x178], R238 ;  /* 0x000178ee01007387 */ /* 0x0007e80000100a00 */
[----:B------:R3:W-:Y:S01]  /*9330*/  STL.64 [R1+0x170], R242 ;  /* 0x000170f201007387 */ /* 0x0007e20000100a00 */
[----:B-1----:R-:W-:-:S03]  /*9340*/  IMAD.WIDE R230, R0, 0x4, R240 ;  /* 0x0000000400e67825 */ /* 0x002fc600078e02f0 */
[----:B------:R1:W-:Y:S04]  /*9350*/  LDGSTS.E [R134+0x28600], desc[UR28][R222.64], !P6 ;  /* 0x28600000de867fae */ /* 0x0003e8000f1a101c */
[----:B------:R-:W2:Y:S04]  /*9360*/  LDL.LU.64 R240, [R1+0xd8] ;  /* 0x0000d80001f07983 */ /* 0x000ea80000300a00 */
[----:B------:R-:W2:Y:S04]  /*9370*/  LDL.LU.64 R226, [R1+0xc8] ;  /* 0x0000c80001e27983 */ /* 0x000ea80000300a00 */
[----:B------:R5:W-:Y:S01]  /*9380*/  STL.64 [R1+0x168], R232 ;  /* 0x000168e801007387 */ /* 0x000be20000100a00 */
[----:B------:R-:W-:Y:S01]  /*9390*/  VIADD R135, R252, 0xffffff5a ;  /* 0xffffff5afc877836 */ /* 0x000fe20000000000 */
[----:B------:R-:W-:Y:S01]  /*93a0*/  ISETP.GE.U32.AND P6, PT, R67, 0x7fffff1c, PT ;  /* 0x7fffff1c4300780c */ /* 0x000fe20003fc6070 */
[----:B-1----:R-:W1:Y:S01]  /*93b0*/  LDC R223, c[0x0][0x3a0] ;  /* 0x0000e800ffdf7b82 */ /* 0x002e620000000800 */
[----:B------:R-:W-:Y:S04]  /*93c0*/  LDGSTS.E [R134+0x28800], desc[UR28][R238.64], !P5 ;  /* 0x28800000ee867fae */ /* 0x000fe8000e9a101c */
[----:B------:R2:W-:Y:S03]  /*93d0*/  STL.64 [R1+0x160], R230 ;  /* 0x000160e601007387 */ /* 0x0005e60000100a00 */
[----:B------:R-:W1:Y:S01]  /*93e0*/  LDC R222, c[0x0][0x3a0] ;  /* 0x0000e800ffde7b82 */ /* 0x000e620000000800 */
[----:B------:R-:W-:Y:S04]  /*93f0*/  LDGSTS.E [R134+0x28a00], desc[UR28][R242.64], !P5 ;  /* 0x28a00000f2867fae */ /* 0x000fe8000e9a101c */
[----:B---3--:R-:W3:Y:S03]  /*9400*/  LDL.LU.64 R238, [R1+0xc0] ;  /* 0x0000c00001ee7983 */ /* 0x008ee60000300a00 */
[----:B------:R-:W1:Y:S01]  /*9410*/  LDC R252, c[0x0][0x3a0] ;  /* 0x0000e800fffc7b82 */ /* 0x000e620000000800 */
[----:B------:R5:W-:Y:S04]  /*9420*/  LDGSTS.E [R134+0x28c00], desc[UR28][R232.64], !P1 ;  /* 0x28c00000e8867fae */ /* 0x000be8000c9a101c */
[----:B------:R-:W3:Y:S01]  /*9430*/  LDL.LU.64 R242, [R1+0xb8] ;  /* 0x0000b80001f27983 */ /* 0x000ee20000300a00 */
[----:B------:R-:W-:Y:S01]  /*9440*/  ISETP.GE.U32.AND P5, PT, R135, 0x7fffff1b, PT ;  /* 0x7fffff1b8700780c */ /* 0x000fe20003fa6070 */
[----:B------:R-:W-:-:S02]  /*9450*/  VIADD R135, R228, 0xffffff58 ;  /* 0xffffff58e4877836 */ /* 0x000fc40000000000 */
[----:B------:R2:W-:Y:S01]  /*9460*/  LDGSTS.E [R134+0x28e00], desc[UR28][R230.64], !P1 ;  /* 0x28e00000e6867fae */ /* 0x0005e2000c9a101c */
[----:B----4-:R-:W-:-:S04]  /*9470*/  IMAD.WIDE R246, R0, 0x4, R246 ;  /* 0x0000000400f67825 */ /* 0x010fc800078e02f6 */
[----:B-----5:R-:W-:Y:S01]  /*9480*/  IMAD.WIDE R232, R0, 0x4, R244 ;  /* 0x0000000400e87825 */ /* 0x020fe200078e02f4 */
[----:B------:R4:W-:Y:S04]  /*9490*/  STL.64 [R1+0x140], R246 ;  /* 0x000140f601007387 */ /* 0x0009e80000100a00 */
[----:B------:R5:W-:Y:S04]  /*94a0*/  STL.64 [R1+0x138], R232 ;  /* 0x000138e801007387 */ /* 0x000be80000100a00 */
[----:B------:R-:W3:Y:S04]  /*94b0*/  LDL.LU.64 R244, [R1+0xb0] ;  /* 0x0000b00001f47983 */ /* 0x000ee80000300a00 */
[----:B------:R-:W-:Y:S01]  /*94c0*/  LDGSTS.E [R134+0x29000], desc[UR28][R246.64], !P6 ;  /* 0x29000000f6867fae */ /* 0x000fe2000f1a101c */
[----:B------:R-:W-:-:S02]  /*94d0*/  VIADD R67, R225, 0xffffff59 ;  /* 0xffffff59e1437836 */ /* 0x000fc40000000000 */
[----:B------:R-:W3:Y:S01]  /*94e0*/  LDC R225, c[0x0][0x3a0] ;  /* 0x0000e800ffe17b82 */ /* 0x000ee20000000800 */
[----:B------:R5:W-:Y:S01]  /*94f0*/  LDGSTS.E [R134+0x29200], desc[UR28][R232.64], !P6 ;  /* 0x29200000e8867fae */ /* 0x000be2000f1a101c */
[----:B--2---:R-:W-:-:S04]  /*9500*/  IMAD.WIDE R230, R0, 0x4, R248 ;  /* 0x0000000400e67825 */ /* 0x004fc800078e02f8 */
[----:B------:R-:W-:Y:S01]  /*9510*/  IMAD.WIDE R228, R0, 0x4, R250 ;  /* 0x0000000400e47825 */ /* 0x000fe200078e02fa */
[----:B------:R-:W-:Y:S01]  /*9520*/  ISETP.GE.U32.AND P1, PT, R67, 0x7fffff1a, PT ;  /* 0x7fffff1a4300780c */ /* 0x000fe20003f26070 */
[----:B------:R-:W2:Y:S04]  /*9530*/  LDL.LU.64 R250, [R1+0xa8] ;  /* 0x0000a80001fa7983 */ /* 0x000ea80000300a00 */
[----:B------:R-:W-:Y:S04]  /*9540*/  STL.64 [R1+0x130], R230 ;  /* 0x000130e601007387 */ /* 0x000fe80000100a00 */
[----:B------:R1:W-:Y:S04]  /*9550*/  STL.64 [R1+0x128], R228 ;  /* 0x000128e401007387 */ /* 0x0003e80000100a00 */
[----:B----4-:R-:W4:Y:S04]  /*9560*/  LDL.LU.64 R246, [R1+0xa0] ;  /* 0x0000a00001f67983 */ /* 0x010f280000300a00 */
[----:B------:R-:W4:Y:S01]  /*9570*/  LDL.LU.64 R248, [R1+0x98] ;  /* 0x0000980001f87983 */ /* 0x000f220000300a00 */
[----:B------:R-:W-:Y:S01]  /*9580*/  IADD3 R67, PT, PT, R224, -0xa9, RZ ;  /* 0xffffff57e0437810 */ /* 0x000fe20007ffe0ff */
[----:B------:R-:W-:-:S02]  /*9590*/  IMAD.WIDE R240, R0, 0x4, R240 ;  /* 0x0000000400f07825 */ /* 0x000fc400078e02f0 */
[----:B------:R-:W-:Y:S02]  /*95a0*/  LDGSTS.E [R134+0x29400], desc[UR28][R230.64], !P5 ;  /* 0x29400000e6867fae */ /* 0x000fe4000e9a101c */
[----:B-----5:R-:W-:Y:S02]  /*95b0*/  IMAD.WIDE R232, R0, 0x4, R226 ;  /* 0x0000000400e87825 */ /* 0x020fe400078e02e2 */
[----:B------:R5:W-:Y:S01]  /*95c0*/  LDGSTS.E [R134+0x29600], desc[UR28][R228.64], !P5 ;  /* 0x29600000e4867fae */ /* 0x000be2000e9a101c */
[----:B------:R-:W-:Y:S01]  /*95d0*/  ISETP.GE.U32.AND P6, PT, R135, 0x7fffff19, PT ;  /* 0x7fffff198700780c */ /* 0x000fe20003fc6070 */
[----:B------:R-:W2:Y:S01]  /*95e0*/  LDC R224, c[0x0][0x3a0] ;  /* 0x0000e800ffe07b82 */ /* 0x000ea20000000800 */
[----:B------:R-:W-:Y:S01]  /*95f0*/  ISETP.GE.U32.AND P5, PT, R67, 0x7fffff18, PT ;  /* 0x7fffff184300780c */ /* 0x000fe20003fa6070 */
[----:B------:R3:W-:Y:S01]  /*9600*/  STL.64 [R1+0x120], R240 ;  /* 0x000120f001007387 */ /* 0x0007e20000100a00 */
[----:B-1----:R-:W-:Y:S02]  /*9610*/  VIADD R135, R223, 0xffffff56 ;  /* 0xffffff56df877836 */ /* 0x002fe40000000000 */
[----:B------:R-:W-:Y:S01]  /*9620*/  VIADD R67, R222, 0xffffff55 ;  /* 0xffffff55de437836 */ /* 0x000fe20000000000 */
[----:B------:R1:W-:Y:S04]  /*9630*/  STL.64 [R1+0x118], R232 ;  /* 0x000118e801007387 */ /* 0x0003e80000100a00 */
[----:B------:R-:W4:Y:S01]  /*9640*/  LDL.LU.64 R222, [R1+0x90] ;  /* 0x0000900001de7983 */ /* 0x000f220000300a00 */
[----:B-----5:R-:W5:Y:S03]  /*9650*/  LDC R228, c[0x0][0x3a0] ;  /* 0x0000e800ffe47b82 */ /* 0x020f660000000800 */
[----:B------:R-:W-:Y:S01]  /*9660*/  LDGSTS.E [R134+0x29800], desc[UR28][R240.64], !P1 ;  /* 0x29800000f0867fae */ /* 0x000fe2000c9a101c */
[----:B---3--:R-:W-:-:S03]  /*9670*/  IMAD.WIDE R230, R0, 0x4, R238 ;  /* 0x0000000400e67825 */ /* 0x008fc600078e02ee */
[----:B------:R1:W-:Y:S04]  /*9680*/  LDGSTS.E [R134+0x29a00], desc[UR28][R232.64], !P1 ;  /* 0x29a00000e8867fae */ /* 0x0003e8000c9a101c */
[----:B------:R-:W3:Y:S01]  /*9690*/  LDL.LU.64 R238, [R1+0x88] ;  /* 0x0000880001ee7983 */ /* 0x000ee20000300a00 */
[----:B------:R-:W-:-:S03]  /*96a0*/  IMAD.WIDE R226, R0, 0x4, R242 ;  /* 0x0000000400e27825 */ /* 0x000fc600078e02f2 */
[----:B------:R-:W-:Y:S04]  /*96b0*/  STL.64 [R1+0x110], R230 ;  /* 0x000110e601007387 */ /* 0x000fe80000100a00 */
[----:B------:R1:W-:Y:S04]  /*96c0*/  STL.64 [R1+0x108], R226 ;  /* 0x000108e201007387 */ /* 0x0003e80000100a00 */
[----:B------:R-:W5:Y:S04]  /*96d0*/  LDL.LU.64 R240, [R1+0x80] ;  /* 0x0000800001f07983 */ /* 0x000f680000300a00 */
[----:B------:R-:W5:Y:S04]  /*96e0*/  LDL.LU.64 R242, [R1+0x78] ;  /* 0x0000780001f27983 */ /* 0x000f680000300a00 */
[----:B------:R-:W-:Y:S04]  /*96f0*/  LDGSTS.E [R134+0x29c00], desc[UR28][R230.64], !P6 ;  /* 0x29c00000e6867fae */ /* 0x000fe8000f1a101c */
[----:B------:R1:W-:Y:S02]  /*9700*/  LDGSTS.E [R134+0x29e00], desc[UR28][R226.64], !P6 ;  /* 0x29e00000e2867fae */ /* 0x0003e4000f1a101c */
[----:B-1----:R-:W-:-:S04]  /*9710*/  IMAD.WIDE R232, R0, 0x4, R244 ;  /* 0x0000000400e87825 */ /* 0x002fc800078e02f4 */
[C---:B--2---:R-:W-:Y:S01]  /*9720*/  IMAD.WIDE R250, R0.reuse, 0x4, R250 ;  /* 0x0000000400fa7825 */ /* 0x044fe200078e02fa */
[----:B------:R1:W-:Y:S01]  /*9730*/  STL.64 [R1+0x100], R232 ;  /* 0x000100e801007387 */ /* 0x0003e20000100a00 */
[----:B------:R-:W-:Y:S01]  /*9740*/  ISETP.GE.U32.AND P1, PT, R135, 0x7fffff17, PT ;  /* 0x7fffff178700780c */ /* 0x000fe20003f26070 */
[----:B------:R-:W2:Y:S02]  /*9750*/  LDC R227, c[0x0][0x3a0] ;  /* 0x0000e800ffe37b82 */ /* 0x000ea40000000800 */
[----:B------:R1:W-:Y:S04]  /*9760*/  STL.64 [R1+0xf8], R250 ;  /* 0x0000f8fa01007387 */ /* 0x0003e80000100a00 */
[----:B------:R-:W-:Y:S02]  /*9770*/  LDGSTS.E [R134+0x2a000], desc[UR28][R232.64], !P5 ;  /* 0x2a000000e8867fae */ /* 0x000fe4000e9a101c */
[----:B------:R-:W2:Y:S01]  /*9780*/  LDC R226, c[0x0][0x3a0] ;  /* 0x0000e800ffe27b82 */ /* 0x000ea20000000800 */
[C---:B----4-:R-:W-:Y:S01]  /*9790*/  IMAD.WIDE R244, R0.reuse, 0x4, R246 ;  /* 0x0000000400f47825 */ /* 0x050fe200078e02f6 */
[----:B------:R-:W-:Y:S04]  /*97a0*/  LDGSTS.E [R134+0x2a200], desc[UR28][R250.64], !P5 ;  /* 0x2a200000fa867fae */ /* 0x000fe8000e9a101c */
[----:B------:R-:W4:Y:S01]  /*97b0*/  LDL.LU.64 R246, [R1+0x70] ;  /* 0x0000700001f67983 */ /* 0x000f220000300a00 */
[----:B------:R-:W-:-:S03]  /*97c0*/  IMAD.WIDE R230, R0, 0x4, R248 ;  /* 0x0000000400e67825 */ /* 0x000fc600078e02f8 */
[----:B------:R-:W4:Y:S04]  /*97d0*/  LDL.LU.64 R248, [R1+0x68] ;  /* 0x0000680001f87983 */ /* 0x000f280000300a00 */
[----:B------:R3:W-:Y:S04]  /*97e0*/  STL.64 [R1+0xf0], R244 ;  /* 0x0000f0f401007387 */ /* 0x0007e80000100a00 */
[----:B-1----:R-:W4:Y:S04]  /*97f0*/  LDL.LU.64 R232, [R1+0x5a0] ;  /* 0x0005a00001e87983 */ /* 0x002f280000300a00 */
[----:B------:R1:W-:Y:S04]  /*9800*/  STL.64 [R1+0xe8], R230 ;  /* 0x0000e8e601007387 */ /* 0x0003e80000100a00 */
[----:B------:R-:W4:Y:S01]  /*9810*/  LDL.LU.64 R250, [R1+0x60] ;  /* 0x0000600001fa7983 */ /* 0x000f220000300a00 */
[----:B------:R-:W-:Y:S01]  /*9820*/  VIADD R135, R252, 0xffffff54 ;  /* 0xffffff54fc877836 */ /* 0x000fe20000000000 */
[----:B------:R-:W-:Y:S01]  /*9830*/  ISETP.GE.U32.AND P6, PT, R67, 0x7fffff16, PT ;  /* 0x7fffff164300780c */ /* 0x000fe20003fc6070 */
[----:B------:R-:W-:Y:S01]  /*9840*/  VIADD R67, R225, 0xffffff53 ;  /* 0xffffff53e1437836 */ /* 0x000fe20000000000 */
[----:B------:R-:W-:Y:S01]  /*9850*/  LDGSTS.E [R134+0x2a400], desc[UR28][R244.64], !P1 ;  /* 0x2a400000f4867fae */ /* 0x000fe2000c9a101c */
[----:B------:R-:W2:Y:S01]  /*9860*/  LDC R252, c[0x0][0x3a0] ;  /* 0x0000e800fffc7b82 */ /* 0x000ea20000000800 */
[----:B------:R-:W-:-:S02]  /*9870*/  ISETP.GE.U32.AND P5, PT, R135, 0x7fffff15, PT ;  /* 0x7fffff158700780c */ /* 0x000fc40003fa6070 */
[----:B------:R-:W-:Y:S01]  /*9880*/  IADD3 R135, PT, PT, R224, -0xae, RZ ;  /* 0xffffff52e0877810 */ /* 0x000fe20007ffe0ff */
[C---:B------:R-:W-:Y:S01]  /*9890*/  IMAD.WIDE R224, R0.reuse, 0x4, R222 ;  /* 0x0000000400e07825 */ /* 0x040fe200078e02de */
[----:B------:R1:W-:Y:S01]  /*98a0*/  LDGSTS.E [R134+0x2a600], desc[UR28][R230.64], !P1 ;  /* 0x2a600000e6867fae */ /* 0x0003e2000c9a101c */
[----:B------:R-:W-:Y:S02]  /*98b0*/  ISETP.GE.U32.AND P1, PT, R67, 0x7fffff14, PT ;  /* 0x7fffff144300780c */ /* 0x000fe40003f26070 */
[----:B---3--:R-:W-:Y:S02]  /*98c0*/  IMAD.WIDE R222, R0, 0x4, R238 ;  /* 0x0000000400de7825 */ /* 0x008fe400078e02ee */
[----:B------:R-:W-:Y:S02]  /*98d0*/  LDGSTS.E [R134+0x2a800], desc[UR28][R224.64], !P6 ;  /* 0x2a800000e0867fae */ /* 0x000fe4000f1a101c */
[----:B-----5:R-:W-:Y:S02]  /*98e0*/  VIADD R67, R228, 0xffffff51 ;  /* 0xffffff51e4437836 */ /* 0x020fe40000000000 */
[----:B------:R-:W3:Y:S01]  /*98f0*/  LDL.LU.64 R244, [R1+0x58] ;  /* 0x0000580001f47983 */ /* 0x000ee20000300a00 */
[----:B-1----:R-:W-:-:S03]  /*9900*/  IMAD.WIDE R230, R0, 0x4, R240 ;  /* 0x0000000400e67825 */ /* 0x002fc600078e02f0 */
[----:B------:R1:W-:Y:S01]  /*9910*/  STL.64 [R1+0xe0], R224 ;  /* 0x0000e0e001007387 */ /* 0x0003e20000100a00 */
[----:B------:R-:W-:-:S03]  /*9920*/  IMAD.WIDE R228, R0, 0x4, R242 ;  /* 0x0000000400e47825 */ /* 0x000fc600078e02f2 */
[----:B------:R5:W-:Y:S04]  /*9930*/  STL.64 [R1+0xd8], R222 ;  /* 0x0000d8de01007387 */ /* 0x000be80000100a00 */
[----:B------:R4:W-:Y:S04]  /*9940*/  STL.64 [R1+0xc8], R230 ;  /* 0x0000c8e601007387 */ /* 0x0009e80000100a00 */
[----:B-1----:R-:W3:Y:S04]  /*9950*/  LDL.LU.64 R224, [R1+0x50] ;  /* 0x0000500001e07983 */ /* 0x002ee80000300a00 */
[----:B------:R-:W-:Y:S04]  /*9960*/  LDGSTS.E [R134+0x2aa00], desc[UR28][R222.64], !P6 ;  /* 0x2aa00000de867fae */ /* 0x000fe8000f1a101c */
[----:B------:R1:W-:Y:S04]  /*9970*/  STL.64 [R1+0xc0], R228 ;  /* 0x0000c0e401007387 */ /* 0x0003e80000100a00 */
[----:B------:R4:W-:Y:S04]  /*9980*/  LDGSTS.E [R134+0x2ac00], desc[UR28][R230.64], !P5 ;  /* 0x2ac00000e6867fae */ /* 0x0009e8000e9a101c */
[----:B-----5:R-:W5:Y:S04]  /*9990*/  LDL.LU.64 R222, [R1+0x48] ;  /* 0x0000480001de7983 */ /* 0x020f680000300a00 */
[----:B------:R-:W5:Y:S04]  /*99a0*/  LDL.LU.64 R238, [R1+0x40] ;  /* 0x0000400001ee7983 */ /* 0x000f680000300a00 */
[----:B------:R-:W5:Y:S04]  /*99b0*/  LDL.LU.64 R240, [R1+0x38] ;  /* 0x0000380001f07983 */ /* 0x000f680000300a00 */
[----:B------:R1:W-:Y:S01]  /*99c0*/  LDGSTS.E [R134+0x2ae00], desc[UR28][R228.64], !P5 ;  /* 0x2ae00000e4867fae */ /* 0x0003e2000e9a101c */
[----:B------:R-:W-:-:S03]  /*99d0*/  ISETP.GE.U32.AND P6, PT, R135, 0x7fffff13, PT ;  /* 0x7fffff138700780c */ /* 0x000fc60003fc6070 */
[----:B------:R-:W5:Y:S01]  /*99e0*/  LDL.LU.64 R242, [R1+0x30] ;  /* 0x0000300001f27983 */ /* 0x000f620000300a00 */
[----:B------:R-:W-:Y:S01]  /*99f0*/  ISETP.GE.U32.AND P5, PT, R67, 0x7fffff12, PT ;  /* 0x7fffff124300780c */ /* 0x000fe20003fa6070 */
[----:B--2---:R-:W-:Y:S02]  /*9a00*/  VIADD R135, R227, 0xffffff50 ;  /* 0xffffff50e3877836 */ /* 0x004fe40000000000 */
[----:B------:R-:W-:Y:S02]  /*9a10*/  VIADD R67, R226, 0xffffff4f ;  /* 0xffffff4fe2437836 */ /* 0x000fe40000000000 */
[----:B----4-:R-:W-:-:S04]  /*9a20*/  IMAD.WIDE R230, R0, 0x4, R246 ;  /* 0x0000000400e67825 */ /* 0x010fc800078e02f6 */
[C---:B-1----:R-:W-:Y:S01]  /*9a30*/  IMAD.WIDE R228, R0.reuse, 0x4, R248 ;  /* 0x0000000400e47825 */ /* 0x042fe200078e02f8 */
[----:B------:R1:W-:Y:S04]  /*9a40*/  STL.64 [R1+0xb8], R230 ;  /* 0x0000b8e601007387 */ /* 0x0003e80000100a00 */
[----:B------:R-:W2:Y:S04]  /*9a50*/  LDL.LU.64 R246, [R1+0x28] ;  /* 0x0000280001f67983 */ /* 0x000ea80000300a00 */
[----:B------:R4:W-:Y:S04]  /*9a60*/  STL.64 [R1+0xb0], R228 ;  /* 0x0000b0e401007387 */ /* 0x0009e80000100a00 */
[----:B------:R-:W2:Y:S01]  /*9a70*/  LDL.LU.64 R248, [R1+0x20] ;  /* 0x0000200001f87983 */ /* 0x000ea20000300a00 */
[----:B------:R-:W-:-:S03]  /*9a80*/  IMAD.WIDE R226, R0, 0x4, R250 ;  /* 0x0000000400e27825 */ /* 0x000fc600078e02fa */
[----:B------:R-:W-:Y:S04]  /*9a90*/  LDGSTS.E [R134+0x2b000], desc[UR28][R230.64], !P1 ;  /* 0x2b000000e6867fae */ /* 0x000fe8000c9a101c */
[----:B------:R-:W2:Y:S04]  /*9aa0*/  LDL.LU.64 R250, [R1+0x18] ;  /* 0x0000180001fa7983 */ /* 0x000ea80000300a00 */
[----:B------:R-:W-:Y:S01]  /*9ab0*/  LDGSTS.E [R134+0x2b200], desc[UR28][R228.64], !P1 ;  /* 0x2b200000e4867fae */ /* 0x000fe2000c9a101c */
[----:B------:R-:W-:Y:S02]  /*9ac0*/  ISETP.GE.U32.AND P1, PT, R135, 0x7fffff11, PT ;  /* 0x7fffff118700780c */ /* 0x000fe40003f26070 */
[----:B------:R-:W5:Y:S01]  /*9ad0*/  LDC R135, c[0x0][0x3a0] ;  /* 0x0000e800ff877b82 */ /* 0x000f620000000800 */
[----:B-1----:R-:W2:Y:S04]  /*9ae0*/  LDL.LU.64 R230, [R1+0x598] ;  /* 0x0005980001e67983 */ /* 0x002ea80000300a00 */
[----:B------:R-:W-:Y:S01]  /*9af0*/  LDGSTS.E [R134+0x2b400], desc[UR28][R226.64], !P6 ;  /* 0x2b400000e2867fae */ /* 0x000fe2000f1a101c */
[----:B---3--:R-:W-:-:S03]  /*9b00*/  IMAD.WIDE R244, R0, 0x4, R244 ;  /* 0x0000000400f47825 */ /* 0x008fc600078e02f4 */
[----:B------:R1:W-:Y:S04]  /*9b10*/  STL.64 [R1+0xa8], R226 ;  /* 0x0000a8e201007387 */ /* 0x0003e80000100a00 */
[----:B------:R3:W-:Y:S01]  /*9b20*/  LDGSTS.E [R134+0x2b600], desc[UR28][R244.64], !P6 ;  /* 0x2b600000f4867fae */ /* 0x0007e2000f1a101c */
[----:B------:R-:W-:Y:S02]  /*9b30*/  ISETP.GE.U32.AND P6, PT, R67, 0x7fffff10, PT ;  /* 0x7fffff104300780c */ /* 0x000fe40003fc6070 */
[----:B------:R-:W2:Y:S01]  /*9b40*/  LDC R67, c[0x0][0x3a0] ;  /* 0x0000e800ff437b82 */ /* 0x000ea20000000800 */
[----:B----4-:R-:W4:Y:S01]  /*9b50*/  LDL.LU.64 R228, [R1+0x590] ;  /* 0x0005900001e47983 */ /* 0x010f220000300a00 */
[----:B------:R-:W-:-:S03]  /*9b60*/  IMAD.WIDE R224, R0, 0x4, R224 ;  /* 0x0000000400e07825 */ /* 0x000fc600078e02e0 */
[----:B------:R1:W-:Y:S01]  /*9b70*/  STL.64 [R1+0xa0], R244 ;  /* 0x0000a0f401007387 */ /* 0x0003e20000100a00 */
[----:B-----5:R-:W-:-:S03]  /*9b80*/  VIADD R135, R135, 0xffffff4e ;  /* 0xffffff4e87877836 */ /* 0x020fc60000000000 */
[----:B-1----:R-:W5:Y:S04]  /*9b90*/  LDL.LU.64 R226, [R1+0x588] ;  /* 0x0005880001e27983 */ /* 0x002f680000300a00 */
[----:B------:R-:W-:Y:S04]  /*9ba0*/  LDGSTS.E [R134+0x2b800], desc[UR28][R224.64], !P5 ;  /* 0x2b800000e0867fae */ /* 0x000fe8000e9a101c */
[----:B------:R-:W3:Y:S01]  /*9bb0*/  LDL.LU.64 R244, [R1+0x10] ;  /* 0x0000100001f47983 */ /* 0x000ee20000300a00 */
[----:B------:R-:W-:-:S03]  /*9bc0*/  IMAD.WIDE R222, R0, 0x4, R222 ;  /* 0x0000000400de7825 */ /* 0x000fc600078e02de */
[----:B------:R1:W-:Y:S01]  /*9bd0*/  STL.64 [R1+0x98], R224 ;  /* 0x000098e001007387 */ /* 0x0003e20000100a00 */
[----:B------:R-:W-:-:S03]  /*9be0*/  IMAD.WIDE R238, R0, 0x4, R238 ;  /* 0x0000000400ee7825 */ /* 0x000fc600078e02ee */
[----:B------:R-:W-:Y:S01]  /*9bf0*/  LDGSTS.E [R134+0x2ba00], desc[UR28][R222.64], !P5 ;  /* 0x2ba00000de867fae */ /* 0x000fe2000e9a101c */
[----:B------:R-:W-:Y:S01]  /*9c00*/  ISETP.GE.U32.AND P5, PT, R135, 0x7fffff0f, PT ;  /* 0x7fffff0f8700780c */ /* 0x000fe20003fa6070 */
[C---:B------:R-:W-:Y:S02]  /*9c10*/  IMAD.WIDE R240, R0.reuse, 0x4, R240 ;  /* 0x0000000400f07825 */ /* 0x040fe400078e02f0 */
[----:B------:R1:W-:Y:S04]  /*9c20*/  STL.64 [R1+0x90], R222 ;  /* 0x000090de01007387 */ /* 0x0003e80000100a00 */
[----:B-1----:R-:W4:Y:S01]  /*9c30*/  LDL.LU.64 R224, [R1+0x580] ;  /* 0x0005800001e07983 */ /* 0x002f220000300a00 */
[----:B------:R-:W-:-:S03]  /*9c40*/  IMAD.WIDE R242, R0, 0x4, R242 ;  /* 0x0000000400f27825 */ /* 0x000fc600078e02f2 */
[----:B------:R-:W-:Y:S04]  /*9c50*/  LDGSTS.E [R134+0x2bc00], desc[UR28][R238.64], !P1 ;  /* 0x2bc00000ee867fae */ /* 0x000fe8000c9a101c */
[----:B------:R-:W4:Y:S04]  /*9c60*/  LDL.LU.64 R222, [R1+0x578] ;  /* 0x0005780001de7983 */ /* 0x000f280000300a00 */
[----:B------:R1:W-:Y:S04]  /*9c70*/  STL.64 [R1+0x88], R238 ;  /* 0x000088ee01007387 */ /* 0x0003e80000100a00 */
[----:B------:R1:W-:Y:S04]  /*9c80*/  STL.64 [R1+0x80], R240 ;  /* 0x000080f001007387 */ /* 0x0003e80000100a00 */
[----:B------:R-:W-:Y:S04]  /*9c90*/  LDGSTS.E [R134+0x2be00], desc[UR28][R240.64], !P1 ;  /* 0x2be00000f0867fae */ /* 0x000fe8000c9a101c */
[----:B-1----:R-:W4:Y:S04]  /*9ca0*/  LDL.LU.64 R238, [R1+0x570] ;  /* 0x0005700001ee7983 */ /* 0x002f280000300a00 */
[----:B------:R-:W-:Y:S04]  /*9cb0*/  LDGSTS.E [R134+0x2c000], desc[UR28][R242.64], !P6 ;  /* 0x2c000000f2867fae */ /* 0x000fe8000f1a101c */
[----:B------:R-:W4:Y:S04]  /*9cc0*/  LDL.LU.64 R240, [R1+0x568] ;  /* 0x0005680001f07983 */ /* 0x000f280000300a00 */
[----:B------:R1:W-:Y:S01]  /*9cd0*/  STL.64 [R1+0x78], R242 ;  /* 0x000078f201007387 */ /* 0x0003e20000100a00 */
[----:B--2---:R-:W-:-:S05]  /*9ce0*/  IMAD.WIDE R246, R0, 0x4, R246 ;  /* 0x0000000400f67825 */ /* 0x004fca00078e02f6 */
[----:B------:R2:W-:Y:S01]  /*9cf0*/  STL.64 [R1+0x70], R246 ;  /* 0x000070f601007387 */ /* 0x0005e20000100a00 */
[----:B------:R-:W-:-:S03]  /*9d00*/  IMAD.WIDE R248, R0, 0x4, R248 ;  /* 0x0000000400f87825 */ /* 0x000fc600078e02f8 */
[----:B-1----:R-:W4:Y:S04]  /*9d10*/  LDL.LU.64 R242, [R1+0x560] ;  /* 0x0005600001f27983 */ /* 0x002f280000300a00 */
[----:B------:R-:W-:Y:S01]  /*9d20*/  LDGSTS.E [R134+0x2c200], desc[UR28][R246.64], !P6 ;  /* 0x2c200000f6867fae */ /* 0x000fe2000f1a101c */
[----:B------:R-:W-:-:S03]  /*9d30*/  IMAD.WIDE R250, R0, 0x4, R250 ;  /* 0x0000000400fa7825 */ /* 0x000fc600078e02fa */
[----:B------:R-:W-:Y:S04]  /*9d40*/  LDGSTS.E [R134+0x2c400], desc[UR28][R248.64], !P5 ;  /* 0x2c400000f8867fae */ /* 0x000fe8000e9a101c */
[----:B------:R1:W-:Y:S04]  /*9d50*/  LDGSTS.E [R134+0x2c600], desc[UR28][R250.64], !P5 ;  /* 0x2c600000fa867fae */ /* 0x0003e8000e9a101c */
[----:B--2---:R-:W2:Y:S04]  /*9d60*/  LDL.LU.64 R246, [R1+0x558] ;  /* 0x0005580001f67983 */ /* 0x004ea80000300a00 */
[----:B------:R1:W-:Y:S04]  /*9d70*/  STL.64 [R1+0x68], R248 ;  /* 0x000068f801007387 */ /* 0x0003e80000100a00 */
[----:B------:R1:W-:Y:S04]  /*9d80*/  STL.64 [R1+0x60], R250 ;  /* 0x000060fa01007387 */ /* 0x0003e80000100a00 */
[----:B-1----:R-:W2:Y:S04]  /*9d90*/  LDL.LU.64 R248, [R1+0x550] ;  /* 0x0005500001f87983 */ /* 0x002ea80000300a00 */
[----:B------:R-:W2:Y:S01]  /*9da0*/  LDL.LU.64 R250, [R1+0x548] ;  /* 0x0005480001fa7983 */ /* 0x000ea20000300a00 */
[----:B------:R-:W-:-:S04]  /*9db0*/  IADD3 R67, PT, PT, R67, -0xb3, RZ ;  /* 0xffffff4d43437810 */ /* 0x000fc80007ffe0ff */
[----:B------:R-:W-:Y:S02]  /*9dc0*/  ISETP.GE.U32.AND P1, PT, R67, 0x7fffff0e, PT ;  /* 0x7fffff0e4300780c */ /* 0x000fe40003f26070 */
[----:B------:R-:W1:Y:S01]  /*9dd0*/  LDC R67, c[0x0][0x3a0] ;  /* 0x0000e800ff437b82 */ /* 0x000e620000000800 */
[----:B---3--:R-:W-:-:S05]  /*9de0*/  IMAD.WIDE R244, R0, 0x4, R244 ;  /* 0x0000000400f47825 */ /* 0x008fca00078e02f4 */
[----:B------:R3:W-:Y:S05]  /*9df0*/  STL.64 [R1+0x58], R244 ;  /* 0x000058f401007387 */ /* 0x0007ea0000100a00 */
[----:B------:R-:W-:Y:S01]  /*9e00*/  LDGSTS.E [R134+0x2c800], desc[UR28][R244.64], !P1 ;  /* 0x2c800000f4867fae */ /* 0x000fe2000c9a101c */
[----:B------:R-:W-:Y:S02]  /*9e10*/  VIADD R135, R252, 0xffffff4c ;  /* 0xffffff4cfc877836 */ /* 0x000fe40000000000 */
[----:B------:R-:W2:Y:S01]  /*9e20*/  LDC R252, c[0x0][0x3a0] ;  /* 0x0000e800fffc7b82 */ /* 0x000ea20000000800 */
[----:B-1----:R-:W-:Y:S02]  /*9e30*/  VIADD R67, R67, 0xffffff4b ;  /* 0xffffff4b43437836 */ /* 0x002fe40000000000 */
[----:B--2---:R-:W-:-:S05]  /*9e40*/  IMAD.WIDE R250, R0, 0x4, R250 ;  /* 0x0000000400fa7825 */ /* 0x004fca00078e02fa */
[----:B------:R1:W-:Y:S04]  /*9e50*/  STL.64 [R1+0x50], R250 ;  /* 0x000050fa01007387 */ /* 0x0003e80000100a00 */
[----:B---3--:R-:W2:Y:S01]  /*9e60*/  LDL.LU.64 R244, [R1+0x540] ;  /* 0x0005400001f47983 */ /* 0x008ea20000300a00 */
[----:B------:R-:W-:Y:S02]  /*9e70*/  ISETP.GE.U32.AND P5, PT, R67, 0x7fffff0c, PT ;  /* 0x7fffff0c4300780c */ /* 0x000fe40003fa6070 */
[----:B------:R-:W3:Y:S01]  /*9e80*/  LDC R67, c[0x0][0x3a0] ;  /* 0x0000e800ff437b82 */ /* 0x000ee20000000800 */
[----:B------:R-:W-:Y:S01]  /*9e90*/  ISETP.GE.U32.AND P6, PT, R135, 0x7fffff0d, PT ;  /* 0x7fffff0d8700780c */ /* 0x000fe20003fc6070 */
[----:B------:R1:W-:Y:S06]  /*9ea0*/  LDGSTS.E [R134+0x2ca00], desc[UR28][R250.64], !P1 ;  /* 0x2ca00000fa867fae */ /* 0x0003ec000c9a101c */
[----:B------:R-:W4:Y:S08]  /*9eb0*/  LDC R135, c[0x0][0x3a0] ;  /* 0x0000e800ff877b82 */ /* 0x000f300000000800 */
[----:B-1----:R-:W1:Y:S01]  /*9ec0*/  LDC R251, c[0x0][0x3a0] ;  /* 0x0000e800fffb7b82 */ /* 0x002e620000000800 */
[----:B------:R-:W-:-:S04]  /*9ed0*/  IMAD.WIDE R248, R0, 0x4, R248 ;  /* 0x0000000400f87825 */ /* 0x000fc800078e02f8 */
[----:B------:R-:W-:Y:S01]  /*9ee0*/  IMAD.WIDE R246, R0, 0x4, R246 ;  /* 0x0000000400f67825 */ /* 0x000fe200078e02f6 */
[----:B------:R-:W-:Y:S02]  /*9ef0*/  LDGSTS.E [R134+0x2cc00], desc[UR28][R248.64], !P6 ;  /* 0x2cc00000f8867fae */ /* 0x000fe4000f1a101c */
[----:B------:R-:W5:Y:S01]  /*9f00*/  LDC R250, c[0x0][0x3a0] ;  /* 0x0000e800fffa7b82 */ /* 0x000f620000000800 */
[----:B---3--:R-:W-:Y:S01]  /*9f10*/  VIADD R67, R67, 0xffffff49 ;  /* 0xffffff4943437836 */ /* 0x008fe20000000000 */
[----:B------:R3:W-:Y:S01]  /*9f20*/  LDGSTS.E [R134+0x2ce00], desc[UR28][R246.64], !P6 ;  /* 0x2ce00000f6867fae */ /* 0x0007e2000f1a101c */
[----:B----4-:R-:W-:-:S03]  /*9f30*/  VIADD R135, R135, 0xffffff4a ;  /* 0xffffff4a87877836 */ /* 0x010fc60000000000 */
[----:B------:R-:W-:Y:S01]  /*9f40*/  ISETP.GE.U32.AND P6, PT, R67, 0x7fffff0a, PT ;  /* 0x7fffff0a4300780c */ /* 0x000fe20003fc6070 */
[----:B------:R-:W-:Y:S01]  /*9f50*/  STL.64 [R1+0x48], R248 ;  /* 0x000048f801007387 */ /* 0x000fe20000100a00 */
[----:B------:R-:W-:-:S03]  /*9f60*/  ISETP.GE.U32.AND P1, PT, R135, 0x7fffff0b, PT ;  /* 0x7fffff0b8700780c */ /* 0x000fc60003f26070 */
[----:B------:R3:W-:Y:S01]  /*9f70*/  STL.64 [R1+0x40], R246 ;  /* 0x000040f601007387 */ /* 0x0007e20000100a00 */
[----:B-1----:R-:W-:Y:S02]  /*9f80*/  VIADD R67, R251, 0xffffff47 ;  /* 0xffffff47fb437836 */ /* 0x002fe40000000000 */
[----:B------:R-:W1:Y:S01]  /*9f90*/  LDC R251, c[0x0][0x3a0] ;  /* 0x0000e800fffb7b82 */ /* 0x000e620000000800 */
[----:B------:R-:W-:-:S07]  /*9fa0*/  IMAD.WIDE R242, R0, 0x4, R242 ;  /* 0x0000000400f27825 */ /* 0x000fce00078e02f2 */
[----:B---3--:R-:W3:Y:S01]  /*9fb0*/  LDC R246, c[0x0][0x3a0] ;  /* 0x0000e800fff67b82 */ /* 0x008ee20000000800 */
[----:B------:R-:W-:-:S04]  /*9fc0*/  IMAD.WIDE R240, R0, 0x4, R240 ;  /* 0x0000000400f07825 */ /* 0x000fc800078e02f0 */
[----:B------:R-:W-:Y:S01]  /*9fd0*/  IMAD.WIDE R238, R0, 0x4, R238 ;  /* 0x0000000400ee7825 */ /* 0x000fe200078e02ee */
[----:B-----5:R-:W-:-:S03]  /*9fe0*/  IADD3 R135, PT, PT, R250, -0xb8, RZ ;  /* 0xffffff48fa877810 */ /* 0x020fc60007ffe0ff */
[----:B------:R-:W-:-:S04]  /*9ff0*/  IMAD.WIDE R222, R0, 0x4, R222 ;  /* 0x0000000400de7825 */ /* 0x000fc800078e02de */
[----:B------:R-:W-:-:S04]  /*a000*/  IMAD.WIDE R224, R0, 0x4, R224 ;  /* 0x0000000400e07825 */ /* 0x000fc800078e02e0 */
[----:B------:R-:W-:-:S04]  /*a010*/  IMAD.WIDE R248, R0, 0x4, R228 ;  /* 0x0000000400f87825 */ /* 0x000fc800078e02e4 */
[----:B------:R-:W-:-:S04]  /*a020*/  IMAD.WIDE R92, R0, 0x4, R92 ;  /* 0x00000004005c7825 */ /* 0x000fc800078e025c */
[----:B------:R-:W-:-:S04]  /*a030*/  IMAD.WIDE R70, R0, 0x4, R70 ;  /* 0x0000000400467825 */ /* 0x000fc800078e0246 */
[----:B------:R-:W-:-:S04]  /*a040*/  IMAD.WIDE R80, R0, 0x4, R80 ;  /* 0x0000000400507825 */ /* 0x000fc800078e0250 */
[C---:B------:R-:W-:Y:S02]  /*a050*/  IMAD.WIDE R228, R66.reuse, 0x4, R62 ;  /* 0x0000000442e47825 */ /* 0x040fe400078e023e */
[----:B------:R-:W4:Y:S02]  /*a060*/  LDC R62, c[0x0][0x3a0] ;  /* 0x0000e800ff3e7b82 */ /* 0x000f240000000800 */
[----:B------:R-:W-:-:S04]  /*a070*/  IMAD.WIDE R6, R66, 0x4, R6 ;  /* 0x0000000442067825 */ /* 0x000fc800078e0206 */
[C---:B------:R-:W-:Y:S02]  /*a080*/  IMAD.WIDE R14, R66.reuse, 0x4, R14 ;  /* 0x00000004420e7825 */ /* 0x040fe400078e020e */
[----:B------:R-:W5:Y:S02]  /*a090*/  LDC R63, c[0x0][0x3a0] ;  /* 0x0000e800ff3f7b82 */ /* 0x000f640000000800 */
        /* <DEDUP_REMOVED lines=26> */
[----:B--2---:R-:W-:-:S05]  /*a240*/  IMAD.WIDE R244, R0, 0x4, R244 ;  /* 0x0000000400f47825 */ /* 0x004fca00078e02f4 */
[----:B------:R-:W-:Y:S04]  /*a250*/  STL.64 [R1+0x38], R244 ;  /* 0x000038f401007387 */ /* 0x000fe80000100a00 */
[----:B------:R-:W-:Y:S04]  /*a260*/  LDGSTS.E [R134+0x2d000], desc[UR28][R244.64], !P5 ;  /* 0x2d000000f4867fae */ /* 0x000fe8000e9a101c */
[----:B------:R2:W-:Y:S04]  /*a270*/  STL.64 [R1+0x30], R242 ;  /* 0x000030f201007387 */ /* 0x0005e80000100a00 */
[----:B------:R2:W-:Y:S04]  /*a280*/  LDGSTS.E [R134+0x2d200], desc[UR28][R242.64], !P5 ;  /* 0x2d200000f2867fae */ /* 0x0005e8000e9a101c */
[----:B------:R-:W-:Y:S04]  /*a290*/  STL.64 [R1+0x28], R240 ;  /* 0x000028f001007387 */ /* 0x000fe80000100a00 */
[----:B------:R-:W-:Y:S01]  /*a2a0*/  LDGSTS.E [R134+0x2d400], desc[UR28][R240.64], !P1 ;  /* 0x2d400000f0867fae */ /* 0x000fe2000c9a101c */
[----:B--2---:R-:W2:Y:S03]  /*a2b0*/  LDC R243, c[0x0][0x3a0] ;  /* 0x0000e800fff37b82 */ /* 0x004ea60000000800 */
[----:B------:R1:W-:Y:S01]  /*a2c0*/  STL.64 [R1+0x20], R238 ;  /* 0x000020ee01007387 */ /* 0x0003e20000100a00 */
[----:B------:R-:W-:-:S03]  /*a2d0*/  ISETP.GE.U32.AND P5, PT, R135, 0x7fffff09, PT ;  /* 0x7fffff098700780c */ /* 0x000fc60003fa6070 */
[----:B------:R1:W-:Y:S01]  /*a2e0*/  LDGSTS.E [R134+0x2d600], desc[UR28][R238.64], !P1 ;  /* 0x2d600000ee867fae */ /* 0x0003e2000c9a101c */
[----:B------:R-:W-:Y:S01]  /*a2f0*/  ISETP.GE.U32.AND P1, PT, R67, 0x7fffff08, PT ;  /* 0x7fffff084300780c */ /* 0x000fe20003f26070 */
[----:B------:R-:W-:Y:S02]  /*a300*/  VIADD R135, R252, 0xffffff46 ;  /* 0xffffff46fc877836 */ /* 0x000fe40000000000 */
[----:B------:R3:W-:Y:S04]  /*a310*/  STL.64 [R1+0x18], R222 ;  /* 0x000018de01007387 */ /* 0x0007e80000100a00 */
[----:B------:R3:W-:Y:S01]  /*a320*/  LDGSTS.E [R134+0x2d800], desc[UR28][R222.64], !P6 ;  /* 0x2d800000de867fae */ /* 0x0007e2000f1a101c */
[----:B-1----:R-:W1:Y:S03]  /*a330*/  LDC R238, c[0x0][0x3a0] ;  /* 0x0000e800ffee7b82 */ /* 0x002e660000000800 */
[----:B------:R4:W-:Y:S04]  /*a340*/  STL.64 [R1+0x10], R224 ;  /* 0x000010e001007387 */ /* 0x0009e80000100a00 */
[----:B------:R4:W-:Y:S01]  /*a350*/  LDGSTS.E [R134+0x2da00], desc[UR28][R224.64], !P6 ;  /* 0x2da00000e0867fae */ /* 0x0009e2000f1a101c */
[----:B------:R-:W-:Y:S01]  /*a360*/  VIADD R67, R251, 0xffffff45 ;  /* 0xffffff45fb437836 */ /* 0x000fe20000000000 */
[----:B------:R-:W-:Y:S01]  /*a370*/  ISETP.GE.U32.AND P6, PT, R135, 0x7fffff07, PT ;  /* 0x7fffff078700780c */ /* 0x000fe20003fc6070 */
[----:B------:R-:W-:Y:S01]  /*a380*/  IMAD.WIDE R250, R0, 0x4, R226 ;  /* 0x0000000400fa7825 */ /* 0x000fe200078e02e2 */
[----:B---3--:R-:W3:Y:S01]  /*a390*/  LDC R222, c[0x0][0x3a0] ;  /* 0x0000e800ffde7b82 */ /* 0x008ee20000000800 */
[----:B------:R-:W5:Y:S07]  /*a3a0*/  LDL.LU R252, [R1+0xd4] ;  /* 0x0000d40001fc7983 */ /* 0x000f6e0000300800 */
[----:B----4-:R-:W4:Y:S01]  /*a3b0*/  LDC R225, c[0x0][0x3a0] ;  /* 0x0000e800ffe17b82 */ /* 0x010f220000000800 */
[----:B------:R-:W-:Y:S01]  /*a3c0*/  VIADD R135, R246, 0xffffff44 ;  /* 0xffffff44f6877836 */ /* 0x000fe20000000000 */
[----:B------:R-:W-:Y:S01]  /*a3d0*/  LDGSTS.E [R134+0x2dc00], desc[UR28][R250.64], !P5 ;  /* 0x2dc00000fa867fae */ /* 0x000fe2000e9a101c */
[----:B------:R-:W-:-:S03]  /*a3e0*/  IMAD.WIDE R246, R0, 0x4, R230 ;  /* 0x0000000400f67825 */ /* 0x000fc600078e02e6 */
[----:B------:R-:W-:Y:S01]  /*a3f0*/  LDGSTS.E [R134+0x2de00], desc[UR28][R248.64], !P5 ;  /* 0x2de00000f8867fae */ /* 0x000fe2000e9a101c */
[----:B------:R-:W-:Y:S01]  /*a400*/  IMAD.WIDE R244, R0, 0x4, R232 ;  /* 0x0000000400f47825 */ /* 0x000fe200078e02e8 */
[----:B------:R-:W-:Y:S01]  /*a410*/  ISETP.GE.U32.AND P5, PT, R67, 0x7fffff06, PT ;  /* 0x7fffff064300780c */ /* 0x000fe20003fa6070 */
[----:B------:R-:W3:Y:S01]  /*a420*/  LDC R224, c[0x0][0x3a0] ;  /* 0x0000e800ffe07b82 */ /* 0x000ee20000000800 */
[----:B------:R-:W-:Y:S01]  /*a430*/  LDGSTS.E [R134+0x2e000], desc[UR28][R246.64], !P1 ;  /* 0x2e000000f6867fae */ /* 0x000fe2000c9a101c */
[----:B--2---:R-:W-:-:S03]  /*a440*/  IADD3 R67, PT, PT, R243, -0xbd, RZ ;  /* 0xffffff43f3437810 */ /* 0x004fc60007ffe0ff */
[----:B------:R-:W-:Y:S01]  /*a450*/  LDGSTS.E [R134+0x2e200], desc[UR28][R244.64], !P1 ;  /* 0x2e200000f4867fae */ /* 0x000fe2000c9a101c */
[----:B------:R-:W-:Y:S01]  /*a460*/  ISETP.GE.U32.AND P1, PT, R135, 0x7fffff05, PT ;  /* 0x7fffff058700780c */ /* 0x000fe20003f26070 */
[C---:B------:R-:W-:Y:S01]  /*a470*/  IMAD.WIDE R242, R0.reuse, 0x4, R234 ;  /* 0x0000000400f27825 */ /* 0x040fe200078e02ea */
[----:B------:R-:W2:Y:S03]  /*a480*/  LDC R223, c[0x0][0x3a0] ;  /* 0x0000e800ffdf7b82 */ /* 0x000ea60000000800 */
[----:B------:R-:W-:Y:S01]  /*a490*/  IMAD.WIDE R240, R0, 0x4, R236 ;  /* 0x0000000400f07825 */ /* 0x000fe200078e02ec */
[----:B------:R-:W-:Y:S03]  /*a4a0*/  LDGSTS.E [R134+0x2e400], desc[UR28][R242.64], !P6 ;  /* 0x2e400000f2867fae */ /* 0x000fe6000f1a101c */
[----:B-1----:R-:W-:Y:S01]  /*a4b0*/  VIADD R135, R238, 0xffffff42 ;  /* 0xffffff42ee877836 */ /* 0x002fe20000000000 */
[----:B------:R-:W-:Y:S01]  /*a4c0*/  LDGSTS.E [R134+0x2e600], desc[UR28][R240.64], !P6 ;  /* 0x2e600000f0867fae */ /* 0x000fe2000f1a101c */
[----:B------:R-:W-:Y:S01]  /*a4d0*/  IMAD.WIDE R238, R0, 0x4, R76 ;  /* 0x0000000400ee7825 */ /* 0x000fe200078e024c */
[----:B------:R-:W-:-:S03]  /*a4e0*/  ISETP.GE.U32.AND P6, PT, R67, 0x7fffff04, PT ;  /* 0x7fffff044300780c */ /* 0x000fc60003fc6070 */
[C---:B------:R-:W-:Y:S01]  /*a4f0*/  IMAD.WIDE R236, R0.reuse, 0x4, R72 ;  /* 0x0000000400ec7825 */ /* 0x040fe200078e0248 */
[----:B------:R-:W-:Y:S01]  /*a500*/  LDGSTS.E [R134+0x2e800], desc[UR28][R238.64], !P5 ;  /* 0x2e800000ee867fae */ /* 0x000fe2000e9a101c */
[----:B------:R-:W1:Y:S02]  /*a510*/  LDC R72, c[0x0][0x3a0] ;  /* 0x0000e800ff487b82 */ /* 0x000e640000000800 */
[C---:B------:R-:W-:Y:S01]  /*a520*/  IMAD.WIDE R76, R0.reuse, 0x4, R90 ;  /* 0x00000004004c7825 */ /* 0x040fe200078e025a */
[----:B------:R-:W-:Y:S03]  /*a530*/  LDGSTS.E [R134+0x2ea00], desc[UR28][R236.64], !P5 ;  /* 0x2ea00000ec867fae */ /* 0x000fe6000e9a101c */
[----:B------:R-:W-:Y:S01]  /*a540*/  IMAD.WIDE R234, R0, 0x4, R82 ;  /* 0x0000000400ea7825 */ /* 0x000fe200078e0252 */
[----:B------:R-:W-:Y:S01]  /*a550*/  ISETP.GE.U32.AND P5, PT, R135, 0x7fffff03, PT ;  /* 0x7fffff038700780c */ /* 0x000fe20003fa6070 */
[----:B------:R-:W-:Y:S01]  /*a560*/  LDGSTS.E [R134+0x2ec00], desc[UR28][R76.64], !P1 ;  /* 0x2ec000004c867fae */ /* 0x000fe2000c9a101c */
[----:B------:R-:W1:Y:S01]  /*a570*/  LDC R73, c[0x0][0x3a0] ;  /* 0x0000e800ff497b82 */ /* 0x000e620000000800 */
[----:B----4-:R-:W-:-:S02]  /*a580*/  VIADD R67, R225, 0xffffff41 ;  /* 0xffffff41e1437836 */ /* 0x010fc40000000000 */
[----:B------:R-:W-:Y:S03]  /*a590*/  LDGSTS.E [R134+0x2ee00], desc[UR28][R234.64], !P1 ;  /* 0x2ee00000ea867fae */ /* 0x000fe6000c9a101c */
[----:B------:R-:W-:Y:S01]  /*a5a0*/  ISETP.GE.U32.AND P1, PT, R67, 0x7fffff02, PT ;  /* 0x7fffff024300780c */ /* 0x000fe20003f26070 */
[----:B------:R-:W-:-:S04]  /*a5b0*/  IMAD.WIDE R232, R0, 0x4, R74 ;  /* 0x0000000400e87825 */ /* 0x000fc800078e024a */
[----:B------:R-:W-:Y:S01]  /*a5c0*/  IMAD.WIDE R226, R66, 0x4, R64 ;  /* 0x0000000442e27825 */ /* 0x000fe200078e0240 */
[----:B------:R-:W-:Y:S01]  /*a5d0*/  LDGSTS.E [R134+0x2f000], desc[UR28][R232.64], !P6 ;  /* 0x2f000000e8867fae */ /* 0x000fe2000f1a101c */
[----:B------:R-:W4:Y:S02]  /*a5e0*/  LDC R65, c[0x0][0x3a0] ;  /* 0x0000e800ff417b82 */ /* 0x000f240000000800 */
[----:B------:R-:W-:-:S04]  /*a5f0*/  IMAD.WIDE R230, R0, 0x4, R78 ;  /* 0x0000000400e67825 */ /* 0x000fc800078e024e */
[C---:B------:R-:W-:Y:S01]  /*a600*/  IMAD.WIDE R82, R0.reuse, 0x4, R86 ;  /* 0x0000000400527825 */ /* 0x040fe200078e0256 */
[----:B------:R-:W-:Y:S01]  /*a610*/  LDGSTS.E [R134+0x2f200], desc[UR28][R230.64], !P6 ;  /* 0x2f200000e6867fae */ /* 0x000fe2000f1a101c */
[----:B------:R-:W1:Y:S02]  /*a620*/  LDC R64, c[0x0][0x3a0] ;  /* 0x0000e800ff407b82 */ /* 0x000e640000000800 */
[C---:B------:R-:W-:Y:S01]  /*a630*/  IMAD.WIDE R78, R0.reuse, 0x4, R88 ;  /* 0x00000004004e7825 */ /* 0x040fe200078e0258 */
[----:B------:R-:W-:Y:S03]  /*a640*/  LDGSTS.E [R134+0x2f400], desc[UR28][R92.64], !P5 ;  /* 0x2f4000005c867fae */ /* 0x000fe6000e9a101c */
[----:B------:R-:W-:Y:S01]  /*a650*/  IMAD.WIDE R74, R0, 0x4, R84 ;  /* 0x00000004004a7825 */ /* 0x000fe200078e0254 */
[----:B------:R1:W-:Y:S01]  /*a660*/  LDGSTS.E [R134+0x2f600], desc[UR28][R70.64], !P5 ;  /* 0x2f60000046867fae */ /* 0x0003e2000e9a101c */
[----:B------:R-:W1:Y:S03]  /*a670*/  LDC R135, c[0x0][0x3a0] ;  /* 0x0000e800ff877b82 */ /* 0x000e660000000800 */
[----:B------:R1:W-:Y:S04]  /*a680*/  LDGSTS.E [R134+0x2f800], desc[UR28][R82.64], !P1 ;  /* 0x2f80000052867fae */ /* 0x0003e8000c9a101c */
[----:B------:R1:W-:Y:S04]  /*a690*/  LDGSTS.E [R134+0x2fa00], desc[UR28][R80.64], !P1 ;  /* 0x2fa0000050867fae */ /* 0x0003e8000c9a101c */
[----:B------:R-:W-:Y:S04]  /*a6a0*/  LDGSTS.E [R134+0x2fc00], desc[UR28][R78.64], !P4 ;  /* 0x2fc000004e867fae */ /* 0x000fe8000e1a101c */
[----:B------:R1:W-:Y:S04]  /*a6b0*/  LDGSTS.E [R134+0x2fe00], desc[UR28][R74.64], !P4 ;  /* 0x2fe000004a867fae */ /* 0x0003e8000e1a101c */
[----:B------:R-:W0:Y:S04]  /*a6c0*/  LDGDEPBAR ;  /* 0x00000000000079af */ /* 0x000e280000000000 */
[----:B------:R-:W-:Y:S04]  /*a6d0*/  LDGSTS.E [R2+0x58000], desc[UR28][R228.64], P2 ;  /* 0x58000000e4027fae */ /* 0x000fe800091a101c */
[----:B------:R-:W-:Y:S04]  /*a6e0*/  LDGSTS.E [R2+0x58400], desc[UR28][R6.64], P2 ;  /* 0x5840000006027fae */ /* 0x000fe800091a101c */
[----:B------:R-:W-:Y:S04]  /*a6f0*/  LDGSTS.E [R2+0x58800], desc[UR28][R14.64], P2 ;  /* 0x588000000e027fae */ /* 0x000fe800091a101c */
[----:B------:R-:W-:Y:S04]  /*a700*/  LDGSTS.E [R2+0x58c00], desc[UR28][R22.64], P2 ;  /* 0x58c0000016027fae */ /* 0x000fe800091a101c */
[----:B------:R-:W-:Y:S04]  /*a710*/  LDGSTS.E [R2+0x59000], desc[UR28][R30.64], P2 ;  /* 0x590000001e027fae */ /* 0x000fe800091a101c */
[----:B------:R-:W-:Y:S04]  /*a720*/  LDGSTS.E [R2+0x59400], desc[UR28][R38.64], P2 ;  /* 0x5940000026027fae */ /* 0x000fe800091a101c */
[----:B------:R-:W-:Y:S01]  /*a730*/  LDGSTS.E [R2+0x59800], desc[UR28][R46.64], P2 ;  /* 0x598000002e027fae */ /* 0x000fe200091a101c */
[----:B---3--:R-:W-:-:S03]  /*a740*/  VIADD R67, R224, 0xffffff3f ;  /* 0xffffff3fe0437836 */ /* 0x008fc60000000000 */
[----:B------:R-:W-:Y:S01]  /*a750*/  LDGSTS.E [R2+0x59c00], desc[UR28][R54.64], P2 ;  /* 0x59c0000036027fae */ /* 0x000fe200091a101c */
[----:B------:R-:W-:-:S03]  /*a760*/  IMAD.WIDE R224, R66, 0x4, R68 ;  /* 0x0000000442e07825 */ /* 0x000fc600078e0244 */
[----:B------:R-:W-:Y:S04]  /*a770*/  LDGSTS.E [R133+0x58100], desc[UR28][R226.64], P2 ;  /* 0x58100000e2857fae */ /* 0x000fe800091a101c */
[----:B------:R-:W-:Y:S04]  /*a780*/  LDGSTS.E [R133+0x58500], desc[UR28][R8.64], P2 ;  /* 0x5850000008857fae */ /* 0x000fe800091a101c */
[----:B------:R-:W-:Y:S04]  /*a790*/  LDGSTS.E [R133+0x58900], desc[UR28][R16.64], P2 ;  /* 0x5890000010857fae */ /* 0x000fe800091a101c */
[----:B------:R-:W-:Y:S04]  /*a7a0*/  LDGSTS.E [R133+0x58d00], desc[UR28][R24.64], P2 ;  /* 0x58d0000018857fae */ /* 0x000fe800091a101c */
[----:B------:R-:W-:Y:S04]  /*a7b0*/  LDGSTS.E [R133+0x59100], desc[UR28][R32.64], P2 ;  /* 0x5910000020857fae */ /* 0x000fe800091a101c */
[----:B------:R-:W-:Y:S01]  /*a7c0*/  LDGSTS.E [R133+0x59500], desc[UR28][R40.64], P2 ;  /* 0x5950000028857fae */ /* 0x000fe200091a101c */
[----:B------:R-:W-:-:S03]  /*a7d0*/  ISETP.GE.U32.AND P5, PT, R67, 0x7fffff00, PT ;  /* 0x7fffff004300780c */ /* 0x000fc60003fa6070 */
[----:B------:R-:W-:Y:S01]  /*a7e0*/  LDGSTS.E [R133+0x59900], desc[UR28][R48.64], P2 ;  /* 0x5990000030857fae */ /* 0x000fe200091a101c */
[----:B--2---:R-:W-:-:S03]  /*a7f0*/  IADD3 R67, PT, PT, R223, -0xc3, RZ ;  /* 0xffffff3ddf437810 */ /* 0x004fc60007ffe0ff */
[----:B------:R-:W-:Y:S04]  /*a800*/  LDGSTS.E [R133+0x59d00], desc[UR28][R56.64], P2 ;  /* 0x59d0000038857fae */ /* 0x000fe800091a101c */
[----:B------:R-:W-:Y:S04]  /*a810*/  STL.64 [R1+0x368], R92 ;  /* 0x0003685c01007387 */ /* 0x000fe80000100a00 */
[----:B------:R-:W-:Y:S04]  /*a820*/  LDGSTS.E [R132+0x58200], desc[UR28][R224.64], P2 ;  /* 0x58200000e0847fae */ /* 0x000fe800091a101c */
[----:B------:R1:W-:Y:S04]  /*a830*/  STL.64 [R1+0x378], R70 ;  /* 0x0003784601007387 */ /* 0x0003e80000100a00 */
[----:B------:R-:W-:Y:S04]  /*a840*/  LDGSTS.E [R132+0x58600], desc[UR28][R10.64], P2 ;  /* 0x586000000a847fae */ /* 0x000fe800091a101c */
[----:B------:R-:W-:Y:S01]  /*a850*/  LDGSTS.E [R132+0x58a00], desc[UR28][R18.64], P2 ;  /* 0x58a0000012847fae */ /* 0x000fe200091a101c */
[----:B-1----:R-:W-:-:S03]  /*a860*/  VIADD R70, R222, 0xffffff3e ;  /* 0xffffff3ede467836 */ /* 0x002fc60000000000 */
[----:B------:R-:W-:Y:S01]  /*a870*/  LDGSTS.E [R132+0x58e00], desc[UR28][R26.64], P2 ;  /* 0x58e000001a847fae */ /* 0x000fe200091a101c */
[----:B------:R-:W-:Y:S01]  /*a880*/  IMAD.WIDE R222, R66, 0x4, R4 ;  /* 0x0000000442de7825 */ /* 0x000fe200078e0204 */
[----:B------:R-:W1:Y:S02]  /*a890*/  LDC R71, c[0x0][0x3a0] ;  /* 0x0000e800ff477b82 */ /* 0x000e640000000800 */
        /* <DEDUP_REMOVED lines=10> */
[----:B------:R-:W-:Y:S01]  /*a940*/  LDGSTS.E [R3+0x59b00], desc[UR28][R52.64], P2 ;  /* 0x59b0000034037fae */ /* 0x000fe200091a101c */
[----:B------:R-:W-:-:S02]  /*a950*/  ISETP.GE.U32.AND P1, PT, R70, 0x7ffffeff, PT ;  /* 0x7ffffeff4600780c */ /* 0x000fc40003f26070 */
[----:B------:R-:W2:Y:S01]  /*a960*/  LDC R70, c[0x0][0x3a0] ;  /* 0x0000e800ff467b82 */ /* 0x000ea20000000800 */
[----:B------:R-:W-:Y:S04]  /*a970*/  LDGSTS.E [R3+0x59f00], desc[UR28][R60.64], P2 ;  /* 0x59f000003c037fae */ /* 0x000fe800091a101c */
[----:B------:R-:W0:Y:S04]  /*a980*/  LDGDEPBAR ;  /* 0x00000000000079af */ /* 0x000e280000000000 */
[----:B------:R3:W-:Y:S01]  /*a990*/  STL.64 [R1+0x358], R82 ;  /* 0x0003585201007387 */ /* 0x0007e20000100a00 */
[----:B------:R-:W-:-:S03]  /*a9a0*/  ISETP.GE.U32.AND P4, PT, R67, 0x7ffffefe, PT ;  /* 0x7ffffefe4300780c */ /* 0x000fc60003f86070 */
[----:B------:R1:W-:Y:S01]  /*a9b0*/  STL.64 [R1+0x370], R80 ;  /* 0x0003705001007387 */ /* 0x0003e20000100a00 */
[----:B------:R-:W-:-:S03]  /*a9c0*/  VIADD R67, R72, 0xffffff3c ;  /* 0xffffff3c48437836 */ /* 0x000fc60000000000 */
[----:B------:R-:W-:Y:S04]  /*a9d0*/  STL.64 [R1+0x220], R78 ;  /* 0x0002204e01007387 */ /* 0x000fe80000100a00 */
[----:B------:R4:W-:Y:S01]  /*a9e0*/  STL.64 [R1+0x360], R74 ;  /* 0x0003604a01007387 */ /* 0x0009e20000100a00 */
[C---:B------:R-:W-:Y:S01]  /*a9f0*/  IMAD.WIDE R84, R0.reuse, 0x4, R94 ;  /* 0x0000000400547825 */ /* 0x040fe200078e025e */
[----:B------:R-:W-:Y:S03]  /*aa00*/  BAR.SYNC.DEFER_BLOCKING 0x0 ;  /* 0x0000000000007b1d */ /* 0x000fe60000010000 */
[----:B---3--:R-:W-:Y:S01]  /*aa10*/  IMAD.WIDE R82, R0, 0x4, R96 ;  /* 0x0000000400527825 */ /* 0x008fe200078e0260 */
[----:B------:R-:W-:-:S03]  /*aa20*/  ISETP.GE.U32.AND P2, PT, R67, 0x7ffffefd, PT ;  /* 0x7ffffefd4300780c */ /* 0x000fc60003f46070 */
[C---:B-1----:R-:W-:Y:S01]  /*aa30*/  IMAD.WIDE R80, R0.reuse, 0x4, R98 ;  /* 0x0000000400507825 */ /* 0x042fe200078e0262 */
[----:B------:R-:W1:Y:S08]  /*aa40*/  LDC R67, c[0x0][0x3a0] ;  /* 0x0000e800ff437b82 */ /* 0x000e700000000800 */
[----:B----4-:R-:W3:Y:S01]  /*aa50*/  LDC R74, c[0x0][0x3a0] ;  /* 0x0000e800ff4a7b82 */ /* 0x010ee20000000800 */
[----:B------:R-:W-:Y:S01]  /*aa60*/  IMAD.WIDE R78, R0, 0x4, R100 ;  /* 0x00000004004e7825 */ /* 0x000fe200078e0264 */
[----:B------:R-:W-:Y:S03]  /*aa70*/  STL.64 [R1+0x350], R84 ;  /* 0x0003505401007387 */ /* 0x000fe60000100a00 */
[----:B--2---:R-:W-:Y:S01]  /*aa80*/  VIADD R5, R70, 0xffffff3b ;  /* 0xffffff3b46057836 */ /* 0x004fe20000000000 */
[----:B------:R-:W-:Y:S04]  /*aa90*/  STL.64 [R1+0x348], R82 ;  /* 0x0003485201007387 */ /* 0x000fe80000100a00 */
[----:B------:R-:W-:Y:S01]  /*aaa0*/  @!PT LDS RZ, [RZ] ;  /* 0x00000000fffff984 */ /* 0x000fe20000000800 */
[----:B------:R-:W-:Y:S01]  /*aab0*/  @!PT LDS RZ, [RZ] ;  /* 0x00000000fffff984 */ /* 0x000fe20000000800 */
[----:B------:R-:W-:Y:S01]  /*aac0*/  @!PT LDS RZ, [RZ] ;  /* 0x00000000fffff984 */ /* 0x000fe20000000800 */
[----:B------:R-:W-:Y:S01]  /*aad0*/  LDGSTS.E [R134+0x30000], desc[UR28][R84.64], !P5 ;  /* 0x3000000054867fae */ /* 0x000fe2000e9a101c */
[----:B------:R-:W-:-:S03]  /*aae0*/  VIADD R4, R71, 0xffffff3a ;  /* 0xffffff3a47047836 */ /* 0x000fc60000000000 */
[----:B------:R-:W-:Y:S01]  /*aaf0*/  LDGSTS.E [R134+0x30200], desc[UR28][R82.64], !P5 ;  /* 0x3020000052867fae */ /* 0x000fe2000e9a101c */
[----:B------:R-:W-:-:S03]  /*ab00*/  IMAD.WIDE R70, R0, 0x4, R106 ;  /* 0x0000000400467825 */ /* 0x000fc600078e026a */
[----:B------:R2:W-:Y:S04]  /*ab10*/  STL.64 [R1+0x340], R80 ;  /* 0x0003405001007387 */ /* 0x0005e80000100a00 */
[----:B------:R2:W-:Y:S01]  /*ab20*/  LDGSTS.E [R134+0x30400], desc[UR28][R80.64], !P1 ;  /* 0x3040000050867fae */ /* 0x0005e2000c9a101c */
[----:B------:R-:W-:-:S03]  /*ab30*/  IMAD.WIDE R68, R0, 0x4, R108 ;  /* 0x0000000400447825 */ /* 0x000fc600078e026c */
[----:B------:R4:W-:Y:S04]  /*ab40*/  STL.64 [R1+0x338], R78 ;  /* 0x0003384e01007387 */ /* 0x0009e80000100a00 */
[----:B------:R4:W-:Y:S01]  /*ab50*/  LDGSTS.E [R134+0x30600], desc[UR28][R78.64], !P1 ;  /* 0x306000004e867fae */ /* 0x0009e2000c9a101c */
[----:B--2---:R-:W-:Y:S01]  /*ab60*/  IMAD.WIDE R80, R0, 0x4, R102 ;  /* 0x0000000400507825 */ /* 0x004fe200078e0266 */
[----:B------:R-:W-:-:S03]  /*ab70*/  ISETP.GE.U32.AND P5, PT, R5, 0x7ffffefc, PT ;  /* 0x7ffffefc0500780c */ /* 0x000fc60003fa6070 */
[----:B------:R-:W-:Y:S02]  /*ab80*/  VIADD R5, R73, 0xffffff39 ;  /* 0xffffff3949057836 */ /* 0x000fe40000000000 */
[----:B----4-:R-:W-:Y:S01]  /*ab90*/  IMAD.WIDE R78, R0, 0x4, R104 ;  /* 0x00000004004e7825 */ /* 0x010fe200078e0268 */
[----:B------:R-:W-:Y:S01]  /*aba0*/  STL.64 [R1+0x330], R80 ;  /* 0x0003305001007387 */ /* 0x000fe20000100a00 */
[----:B------:R-:W-:-:S03]  /*abb0*/  ISETP.GE.U32.AND P1, PT, R4, 0x7ffffefb, PT ;  /* 0x7ffffefb0400780c */ /* 0x000fc60003f26070 */
[----:B------:R-:W-:Y:S04]  /*abc0*/  LDGSTS.E [R134+0x30800], desc[UR28][R80.64], !P4 ;  /* 0x3080000050867fae */ /* 0x000fe8000e1a101c */
[----:B------:R2:W-:Y:S04]  /*abd0*/  STL.64 [R1+0x328], R78 ;  /* 0x0003284e01007387 */ /* 0x0005e80000100a00 */
[----:B------:R2:W-:Y:S01]  /*abe0*/  LDGSTS.E [R134+0x30a00], desc[UR28][R78.64], !P4 ;  /* 0x30a000004e867fae */ /* 0x0005e2000e1a101c */
[----:B------:R-:W-:-:S03]  /*abf0*/  ISETP.GE.U32.AND P4, PT, R5, 0x7ffffefa, PT ;  /* 0x7ffffefa0500780c */ /* 0x000fc60003f86070 */
[----:B------:R-:W-:Y:S04]  /*ac00*/  STL.64 [R1+0x320], R70 ;  /* 0x0003204601007387 */ /* 0x000fe80000100a00 */
[----:B------:R-:W-:Y:S01]  /*ac10*/  LDGSTS.E [R134+0x30c00], desc[UR28][R70.64], !P2 ;  /* 0x30c0000046867fae */ /* 0x000fe2000d1a101c */
[----:B------:R-:W-:Y:S01]  /*ac20*/  VIADD R5, R62, 0xffffff37 ;  /* 0xffffff373e057836 */ /* 0x000fe20000000000 */
[----:B---3--:R-:W-:Y:S01]  /*ac30*/  IADD3 R4, PT, PT, R74, -0xc8, RZ ;  /* 0xffffff384a047810 */ /* 0x008fe20007ffe0ff */
[----:B------:R-:W3:Y:S01]  /*ac40*/  LDC R62, c[0x0][0x3a0] ;  /* 0x0000e800ff3e7b82 */ /* 0x000ee20000000800 */
[----:B------:R4:W-:Y:S04]  /*ac50*/  STL.64 [R1+0x318], R68 ;  /* 0x0003184401007387 */ /* 0x0009e80000100a00 */
[----:B------:R4:W-:Y:S01]  /*ac60*/  LDGSTS.E [R134+0x30e00], desc[UR28][R68.64], !P2 ;  /* 0x30e0000044867fae */ /* 0x0009e2000d1a101c */
[----:B--2---:R-:W-:-:S04]  /*ac70*/  IMAD.WIDE R78, R0, 0x4, R110 ;  /* 0x00000004004e7825 */ /* 0x004fc800078e026e */
[C---:B------:R-:W-:Y:S01]  /*ac80*/  IMAD.WIDE R74, R0.reuse, 0x4, R112 ;  /* 0x00000004004a7825 */ /* 0x040fe200078e0270 */
[----:B----4-:R-:W2:Y:S03]  /*ac90*/  LDC R69, c[0x0][0x3a0] ;  /* 0x0000e800ff457b82 */ /* 0x010ea60000000800 */
[----:B------:R-:W-:Y:S01]  /*aca0*/  IMAD.WIDE R72, R0, 0x4, R114 ;  /* 0x0000000400487825 */ /* 0x000fe200078e0272 */
[----:B------:R-:W-:Y:S01]  /*acb0*/  ISETP.GE.U32.AND P2, PT, R4, 0x7ffffef9, PT ;  /* 0x7ffffef90400780c */ /* 0x000fe20003f46070 */
[----:B------:R4:W-:Y:S02]  /*acc0*/  STL.64 [R1+0x310], R78 ;  /* 0x0003104e01007387 */ /* 0x0009e40000100a00 */
[----:B------:R-:W-:Y:S02]  /*acd0*/  IMAD.WIDE R70, R0, 0x4, R116 ;  /* 0x0000000400467825 */ /* 0x000fe400078e0274 */
[----:B------:R4:W-:Y:S01]  /*ace0*/  LDGSTS.E [R134+0x31000], desc[UR28][R78.64], !P5 ;  /* 0x310000004e867fae */ /* 0x0009e2000e9a101c */
[----:B------:R-:W2:Y:S01]  /*acf0*/  LDC R68, c[0x0][0x3a0] ;  /* 0x0000e800ff447b82 */ /* 0x000ea20000000800 */
[----:B------:R-:W-:-:S02]  /*ad00*/  VIADD R4, R65, 0xffffff36 ;  /* 0xffffff3641047836 */ /* 0x000fc40000000000 */
[----:B------:R1:W-:Y:S04]  /*ad10*/  STL.64 [R1+0x308], R74 ;  /* 0x0003084a01007387 */ /* 0x0003e80000100a00 */
[----:B------:R1:W-:Y:S01]  /*ad20*/  LDGSTS.E [R134+0x31200], desc[UR28][R74.64], !P5 ;  /* 0x312000004a867fae */ /* 0x0003e2000e9a101c */
[----:B------:R-:W-:Y:S01]  /*ad30*/  ISETP.GE.U32.AND P5, PT, R5, 0x7ffffef8, PT ;  /* 0x7ffffef80500780c */ /* 0x000fe20003fa6070 */
[----:B-----5:R-:W-:Y:S01]  /*ad40*/  VIADD R5, R63, 0xffffff35 ;  /* 0xffffff353f057836 */ /* 0x020fe20000000000 */
[----:B------:R-:W5:Y:S01]  /*ad50*/  LDC R65, c[0x0][0x3a0] ;  /* 0x0000e800ff417b82 */ /* 0x000f620000000800 */
[C---:B----4-:R-:W-:Y:S01]  /*ad60*/  IMAD.WIDE R78, R0.reuse, 0x4, R118 ;  /* 0x00000004004e7825 */ /* 0x050fe200078e0276 */
[----:B------:R4:W-:Y:S04]  /*ad70*/  LDGSTS.E [R134+0x31400], desc[UR28][R72.64], !P1 ;  /* 0x3140000048867fae */ /* 0x0009e8000c9a101c */
[----:B------:R3:W-:Y:S02]  /*ad80*/  LDGSTS.E [R134+0x31600], desc[UR28][R70.64], !P1 ;  /* 0x3160000046867fae */ /* 0x0007e4000c9a101c */
[----:B------:R-:W5:Y:S01]  /*ad90*/  LDC R63, c[0x0][0x3a0] ;  /* 0x0000e800ff3f7b82 */ /* 0x000f620000000800 */
[----:B-1----:R-:W-:Y:S01]  /*ada0*/  IMAD.WIDE R74, R0, 0x4, R120 ;  /* 0x00000004004a7825 */ /* 0x002fe200078e0278 */
[----:B------:R1:W-:Y:S01]  /*adb0*/  LDGSTS.E [R134+0x31800], desc[UR28][R78.64], !P4 ;  /* 0x318000004e867fae */ /* 0x0003e2000e1a101c */
[----:B------:R-:W-:-:S03]  /*adc0*/  ISETP.GE.U32.AND P1, PT, R4, 0x7ffffef7, PT ;  /* 0x7ffffef70400780c */ /* 0x000fc60003f26070 */
[----:B------:R4:W-:Y:S01]  /*add0*/  STL.64 [R1+0x300], R72 ;  /* 0x0003004801007387 */ /* 0x0009e20000100a00 */
[----:B------:R-:W-:Y:S02]  /*ade0*/  VIADD R4, R67, 0xffffff34 ;  /* 0xffffff3443047836 */ /* 0x000fe40000000000 */
[----:B------:R-:W5:Y:S01]  /*adf0*/  LDC R67, c[0x0][0x3a0] ;  /* 0x0000e800ff437b82 */ /* 0x000f620000000800 */
[----:B------:R1:W-:Y:S01]  /*ae00*/  LDGSTS.E [R134+0x31a00], desc[UR28][R74.64], !P4 ;  /* 0x31a000004a867fae */ /* 0x0003e2000e1a101c */
[----:B------:R-:W-:Y:S02]  /*ae10*/  ISETP.GE.U32.AND P4, PT, R5, 0x7ffffef6, PT ;  /* 0x7ffffef60500780c */ /* 0x000fe40003f86070 */
[----:B------:R-:W-:Y:S01]  /*ae20*/  IADD3 R5, PT, PT, R64, -0xcd, RZ ;  /* 0xffffff3340057810 */ /* 0x000fe20007ffe0ff */
[----:B------:R3:W-:Y:S03]  /*ae30*/  STL.64 [R1+0x2f8], R70 ;  /* 0x0002f84601007387 */ /* 0x0007e60000100a00 */
[----:B------:R-:W5:Y:S01]  /*ae40*/  LDC R64, c[0x0][0x3a0] ;  /* 0x0000e800ff407b82 */ /* 0x000f620000000800 */
[C---:B----4-:R-:W-:Y:S01]  /*ae50*/  IMAD.WIDE R72, R0.reuse, 0x4, R122 ;  /* 0x0000000400487825 */ /* 0x050fe200078e027a */
[----:B------:R1:W-:Y:S04]  /*ae60*/  STL.64 [R1+0x2f0], R78 ;  /* 0x0002f04e01007387 */ /* 0x0003e80000100a00 */
[----:B------:R4:W-:Y:S01]  /*ae70*/  STL.64 [R1+0x2e8], R74 ;  /* 0x0002e84a01007387 */ /* 0x0009e20000100a00 */
[----:B---3--:R-:W-:-:S03]  /*ae80*/  IMAD.WIDE R70, R0, 0x4, R124 ;  /* 0x0000000400467825 */ /* 0x008fc600078e027c */
[----:B------:R3:W-:Y:S01]  /*ae90*/  LDGSTS.E [R134+0x31c00], desc[UR28][R72.64], !P2 ;  /* 0x31c0000048867fae */ /* 0x0007e2000d1a101c */
[----:B-1----:R-:W-:-:S03]  /*aea0*/  IMAD.WIDE R78, R0, 0x4, R126 ;  /* 0x00000004004e7825 */ /* 0x002fc600078e027e */
[----:B------:R3:W-:Y:S01]  /*aeb0*/  STL.64 [R1+0x2e0], R72 ;  /* 0x0002e04801007387 */ /* 0x0007e20000100a00 */
[----:B----4-:R-:W-:-:S03]  /*aec0*/  IMAD.WIDE R74, R0, 0x4, R128 ;  /* 0x00000004004a7825 */ /* 0x010fc600078e0280 */
[----:B------:R1:W-:Y:S01]  /*aed0*/  LDGSTS.E [R134+0x31e00], desc[UR28][R70.64], !P2 ;  /* 0x31e0000046867fae */ /* 0x0003e2000d1a101c */
[----:B------:R-:W-:Y:S01]  /*aee0*/  ISETP.GE.U32.AND P2, PT, R4, 0x7ffffef5, PT ;  /* 0x7ffffef50400780c */ /* 0x000fe20003f46070 */
[----:B--2---:R-:W-:Y:S02]  /*aef0*/  VIADD R4, R69, 0xffffff32 ;  /* 0xffffff3245047836 */ /* 0x004fe40000000000 */
[----:B------:R1:W-:Y:S01]  /*af00*/  STL.64 [R1+0x2d8], R70 ;  /* 0x0002d84601007387 */ /* 0x0003e20000100a00 */
[----:B------:R-:W2:Y:S01]  /*af10*/  LDC R69, c[0x0][0x3a0] ;  /* 0x0000e800ff457b82 */ /* 0x000ea20000000800 */
[C---:B---3--:R-:W-:Y:S02]  /*af20*/  IMAD.WIDE R72, R0.reuse, 0x4, R130 ;  /* 0x0000000400487825 */ /* 0x048fe400078e0282 */
[----:B------:R3:W-:Y:S04]  /*af30*/  LDGSTS.E [R134+0x32000], desc[UR28][R78.64], !P5 ;  /* 0x320000004e867fae */ /* 0x0007e8000e9a101c */
[----:B------:R4:W-:Y:S01]  /*af40*/  LDGSTS.E [R134+0x32200], desc[UR28][R74.64], !P5 ;  /* 0x322000004a867fae */ /* 0x0009e2000e9a101c */
[----:B------:R-:W-:Y:S01]  /*af50*/  ISETP.GE.U32.AND P5, PT, R5, 0x7ffffef4, PT ;  /* 0x7ffffef40500780c */ /* 0x000fe20003fa6070 */
[----:B-1----:R-:W-:-:S02]  /*af60*/  IMAD.WIDE R70, R0, 0x4, R136 ;  /* 0x0000000400467825 */ /* 0x002fc400078e0288 */
[----:B------:R3:W-:Y:S02]  /*af70*/  STL.64 [R1+0x2d0], R78 ;  /* 0x0002d04e01007387 */ /* 0x0007e40000100a00 */
[----:B------:R-:W-:Y:S02]  /*af80*/  VIADD R5, R62, 0xffffff31 ;  /* 0xffffff313e057836 */ /* 0x000fe40000000000 */
[----:B------:R4:W-:Y:S01]  /*af90*/  STL.64 [R1+0x2c8], R74 ;  /* 0x0002c84a01007387 */ /* 0x0009e20000100a00 */
[----:B------:R-:W1:Y:S03]  /*afa0*/  LDC R62, c[0x0][0x3a0] ;  /* 0x0000e800ff3e7b82 */ /* 0x000e660000000800 */
[----:B------:R5:W-:Y:S01]  /*afb0*/  LDGSTS.E [R134+0x32400], desc[UR28][R72.64], !P1 ;  /* 0x3240000048867fae */ /* 0x000be2000c9a101c */
[----:B---3--:R-:W-:-:S03]  /*afc0*/  IMAD.WIDE R78, R0, 0x4, R138 ;  /* 0x00000004004e7825 */ /* 0x008fc600078e028a */
[----:B------:R3:W-:Y:S01]  /*afd0*/  LDGSTS.E [R134+0x32600], desc[UR28][R70.64], !P1 ;  /* 0x3260000046867fae */ /* 0x0007e2000c9a101c */
[----:B------:R-:W-:Y:S01]  /*afe0*/  ISETP.GE.U32.AND P1, PT, R4, 0x7ffffef3, PT ;  /* 0x7ffffef30400780c */ /* 0x000fe20003f26070 */
[----:B----4-:R-:W-:Y:S02]  /*aff0*/  IMAD.WIDE R74, R0, 0x4, R140 ;  /* 0x00000004004a7825 */ /* 0x010fe400078e028c */
[----:B------:R5:W-:Y:S04]  /*b000*/  STL.64 [R1+0x2c0], R72 ;  /* 0x0002c04801007387 */ /* 0x000be80000100a00 */
[----:B------:R3:W-:Y:S01]  /*b010*/  STL.64 [R1+0x2b8], R70 ;  /* 0x0002b84601007387 */ /* 0x0007e20000100a00 */
[----:B------:R-:W-:Y:S02]  /*b020*/  VIADD R4, R68, 0xffffff30 ;  /* 0xffffff3044047836 */ /* 0x000fe40000000000 */
[----:B------:R-:W4:Y:S01]  /*b030*/  LDC R68, c[0x0][0x3a0] ;  /* 0x0000e800ff447b82 */ /* 0x000f220000000800 */
[----:B------:R2:W-:Y:S01]  /*b040*/  STL.64 [R1+0x2b0], R78 ;  /* 0x0002b04e01007387 */ /* 0x0005e20000100a00 */
[----:B-----5:R-:W-:-:S03]  /*b050*/  IMAD.WIDE R72, R0, 0x4, R142 ;  /* 0x0000000400487825 */ /* 0x020fc600078e028e */
[----:B------:R2:W-:Y:S01]  /*b060*/  LDGSTS.E [R134+0x32800], desc[UR28][R78.64], !P4 ;  /* 0x328000004e867fae */ /* 0x0005e2000e1a101c */
[----:B---3--:R-:W-:-:S03]  /*b070*/  IMAD.WIDE R70, R0, 0x4, R144 ;  /* 0x0000000400467825 */ /* 0x008fc600078e0290 */
[----:B------:R3:W-:Y:S04]  /*b080*/  STL.64 [R1+0x2a8], R74 ;  /* 0x0002a84a01007387 */ /* 0x0007e80000100a00 */
[----:B------:R3:W-:Y:S01]  /*b090*/  LDGSTS.E [R134+0x32a00], desc[UR28][R74.64], !P4 ;  /* 0x32a000004a867fae */ /* 0x0007e2000e1a101c */
[----:B------:R-:W-:Y:S01]  /*b0a0*/  ISETP.GE.U32.AND P4, PT, R5, 0x7ffffef2, PT ;  /* 0x7ffffef20500780c */ /* 0x000fe20003f86070 */
[----:B------:R-:W-:Y:S02]  /*b0b0*/  VIADD R5, R63, 0xffffff2f ;  /* 0xffffff2f3f057836 */ /* 0x000fe40000000000 */
[C---:B--2---:R-:W-:Y:S01]  /*b0c0*/  IMAD.WIDE R78, R0.reuse, 0x4, R146 ;  /* 0x00000004004e7825 */ /* 0x044fe200078e0292 */
[----:B------:R2:W-:Y:S01]  /*b0d0*/  LDGSTS.E [R134+0x32c00], desc[UR28][R72.64], !P2 ;  /* 0x32c0000048867fae */ /* 0x0005e2000d1a101c */
[----:B------:R-:W5:Y:S03]  /*b0e0*/  LDC R63, c[0x0][0x3a0] ;  /* 0x0000e800ff3f7b82 */ /* 0x000f660000000800 */
[----:B------:R2:W-:Y:S01]  /*b0f0*/  STL.64 [R1+0x2a0], R72 ;  /* 0x0002a04801007387 */ /* 0x0005e20000100a00 */
[----:B---3--:R-:W-:-:S03]  /*b100*/  IMAD.WIDE R74, R0, 0x4, R148 ;  /* 0x00000004004a7825 */ /* 0x008fc600078e0294 */
[----:B------:R3:W-:Y:S01]  /*b110*/  LDGSTS.E [R134+0x32e00], desc[UR28][R70.64], !P2 ;  /* 0x32e0000046867fae */ /* 0x0007e2000d1a101c */
[----:B------:R-:W-:Y:S02]  /*b120*/  ISETP.GE.U32.AND P2, PT, R4, 0x7ffffef1, PT ;  /* 0x7ffffef10400780c */ /* 0x000fe40003f46070 */
[----:B------:R-:W-:Y:S01]  /*b130*/  IADD3 R4, PT, PT, R65, -0xd2, RZ ;  /* 0xffffff2e41047810 */ /* 0x000fe20007ffe0ff */
[----:B------:R3:W-:Y:S01]  /*b140*/  STL.64 [R1+0x298], R70 ;  /* 0x0002984601007387 */ /* 0x0007e20000100a00 */
[----:B------:R-:W1:Y:S01]  /*b150*/  LDC R65, c[0x0][0x3a0] ;  /* 0x0000e800ff417b82 */ /* 0x000e620000000800 */
[C---:B--2---:R-:W-:Y:S02]  /*b160*/  IMAD.WIDE R72, R0.reuse, 0x4, R150 ;  /* 0x0000000400487825 */ /* 0x044fe400078e0296 */
[----:B------:R2:W-:Y:S04]  /*b170*/  LDGSTS.E [R134+0x33000], desc[UR28][R78.64], !P5 ;  /* 0x330000004e867fae */ /* 0x0005e8000e9a101c */
[----:B------:R2:W-:Y:S01]  /*b180*/  LDGSTS.E [R134+0x33200], desc[UR28][R74.64], !P5 ;  /* 0x332000004a867fae */ /* 0x0005e2000e9a101c */
[----:B------:R-:W-:Y:S01]  /*b190*/  ISETP.GE.U32.AND P5, PT, R5, 0x7ffffef0, PT ;  /* 0x7ffffef00500780c */ /* 0x000fe20003fa6070 */
[----:B---3--:R-:W-:-:S02]  /*b1a0*/  IMAD.WIDE R70, R0, 0x4, R152 ;  /* 0x0000000400467825 */ /* 0x008fc400078e0298 */
[----:B------:R2:W-:Y:S02]  /*b1b0*/  STL.64 [R1+0x290], R78 ;  /* 0x0002904e01007387 */ /* 0x0005e40000100a00 */
[----:B------:R-:W-:Y:S02]  /*b1c0*/  VIADD R5, R64, 0xffffff2d ;  /* 0xffffff2d40057836 */ /* 0x000fe40000000000 */
[----:B------:R3:W-:Y:S01]  /*b1d0*/  LDGSTS.E [R134+0x33400], desc[UR28][R72.64], !P1 ;  /* 0x3340000048867fae */ /* 0x0007e2000c9a101c */
[----:B------:R-:W4:Y:S03]  /*b1e0*/  LDC R64, c[0x0][0x3a0] ;  /* 0x0000e800ff407b82 */ /* 0x000f260000000800 */
[----:B------:R3:W-:Y:S04]  /*b1f0*/  STL.64 [R1+0x288], R74 ;  /* 0x0002884a01007387 */ /* 0x0007e80000100a00 */
[----:B------:R1:W-:Y:S01]  /*b200*/  LDGSTS.E [R134+0x33600], desc[UR28][R70.64], !P1 ;  /* 0x3360000046867fae */ /* 0x0003e2000c9a101c */
[----:B--2---:R-:W-:Y:S01]  /*b210*/  IMAD.WIDE R78, R0, 0x4, R154 ;  /* 0x00000004004e7825 */ /* 0x004fe200078e029a */
[----:B------:R-:W-:-:S02]  /*b220*/  ISETP.GE.U32.AND P1, PT, R4, 0x7ffffeef, PT ;  /* 0x7ffffeef0400780c */ /* 0x000fc40003f26070 */
[----:B------:R2:W-:Y:S01]  /*b230*/  STL.64 [R1+0x280], R72 ;  /* 0x0002804801007387 */ /* 0x0005e20000100a00 */
[----:B---3--:R-:W-:-:S03]  /*b240*/  IMAD.WIDE R74, R0, 0x4, R156 ;  /* 0x00000004004a7825 */ /* 0x008fc600078e029c */
[----:B------:R1:W-:Y:S01]  /*b250*/  STL.64 [R1+0x278], R70 ;  /* 0x0002784601007387 */ /* 0x0003e20000100a00 */
[----:B------:R-:W-:-:S03]  /*b260*/  VIADD R4, R69, 0xffffff2c ;  /* 0xffffff2c45047836 */ /* 0x000fc60000000000 */
[----:B------:R3:W-:Y:S01]  /*b270*/  STL.64 [R1+0x270], R78 ;  /* 0x0002704e01007387 */ /* 0x0007e20000100a00 */
[----:B------:R-:W4:Y:S01]  /*b280*/  LDC R69, c[0x0][0x3a0] ;  /* 0x0000e800ff457b82 */ /* 0x000f220000000800 */
[C---:B--2---:R-:W-:Y:S02]  /*b290*/  IMAD.WIDE R72, R0.reuse, 0x4, R158 ;  /* 0x0000000400487825 */ /* 0x044fe400078e029e */
[----:B------:R3:W-:Y:S02]  /*b2a0*/  LDGSTS.E [R134+0x33800], desc[UR28][R78.64], !P4 ;  /* 0x338000004e867fae */ /* 0x0007e4000e1a101c */
[C---:B-1----:R-:W-:Y:S02]  /*b2b0*/  IMAD.WIDE R70, R0.reuse, 0x4, R160 ;  /* 0x0000000400467825 */ /* 0x042fe400078e02a0 */
[----:B------:R1:W-:Y:S04]  /*b2c0*/  STL.64 [R1+0x268], R74 ;  /* 0x0002684a01007387 */ /* 0x0003e80000100a00 */
[----:B------:R1:W-:Y:S01]  /*b2d0*/  LDGSTS.E [R134+0x33a00], desc[UR28][R74.64], !P4 ;  /* 0x33a000004a867fae */ /* 0x0003e2000e1a101c */
[----:B------:R-:W-:Y:S01]  /*b2e0*/  ISETP.GE.U32.AND P4, PT, R5, 0x7ffffeee, PT ;  /* 0x7ffffeee0500780c */ /* 0x000fe20003f86070 */
[----:B---3--:R-:W-:-:S02]  /*b2f0*/  IMAD.WIDE R78, R0, 0x4, R162 ;  /* 0x00000004004e7825 */ /* 0x008fc400078e02a2 */
[----:B------:R2:W-:Y:S02]  /*b300*/  STL.64 [R1+0x260], R72 ;  /* 0x0002604801007387 */ /* 0x0005e40000100a00 */
[----:B------:R-:W-:Y:S02]  /*b310*/  VIADD R5, R62, 0xffffff2b ;  /* 0xffffff2b3e057836 */ /* 0x000fe40000000000 */
[----:B------:R2:W-:Y:S01]  /*b320*/  LDGSTS.E [R134+0x33c00], desc[UR28][R72.64], !P2 ;  /* 0x33c0000048867fae */ /* 0x0005e2000d1a101c */
[----:B------:R-:W3:Y:S01]  /*b330*/  LDC R62, c[0x0][0x3a0] ;  /* 0x0000e800ff3e7b82 */ /* 0x000ee20000000800 */
[----:B-1----:R-:W-:Y:S02]  /*b340*/  IMAD.WIDE R74, R0, 0x4, R164 ;  /* 0x00000004004a7825 */ /* 0x002fe400078e02a4 */
[----:B------:R1:W-:Y:S04]  /*b350*/  STL.64 [R1+0x258], R70 ;  /* 0x0002584601007387 */ /* 0x0003e80000100a00 */
[----:B------:R1:W-:Y:S01]  /*b360*/  LDGSTS.E [R134+0x33e00], desc[UR28][R70.64], !P2 ;  /* 0x33e0000046867fae */ /* 0x0003e2000d1a101c */
[----:B------:R-:W-:Y:S01]  /*b370*/  ISETP.GE.U32.AND P2, PT, R4, 0x7ffffeed, PT ;  /* 0x7ffffeed0400780c */ /* 0x000fe20003f46070 */
[----:B--2---:R-:W-:-:S02]  /*b380*/  IMAD.WIDE R72, R0, 0x4, R166 ;  /* 0x0000000400487825 */ /* 0x004fc400078e02a6 */
[----:B------:R2:W-:Y:S02]  /*b390*/  LDGSTS.E [R134+0x34000], desc[UR28][R78.64], !P5 ;  /* 0x340000004e867fae */ /* 0x0005e4000e9a101c */
[----:B------:R-:W-:Y:S02]  /*b3a0*/  VIADD R4, R67, 0xffffff2a ;  /* 0xffffff2a43047836 */ /* 0x000fe40000000000 */
[----:B------:R2:W-:Y:S01]  /*b3b0*/  LDGSTS.E [R134+0x34200], desc[UR28][R74.64], !P5 ;  /* 0x342000004a867fae */ /* 0x0005e2000e9a101c */
[----:B------:R-:W-:Y:S01]  /*b3c0*/  ISETP.GE.U32.AND P5, PT, R5, 0x7ffffeec, PT ;  /* 0x7ffffeec0500780c */ /* 0x000fe20003fa6070 */
[----:B------:R-:W3:Y:S01]  /*b3d0*/  LDC R67, c[0x0][0x3a0] ;  /* 0x0000e800ff437b82 */ /* 0x000ee20000000800 */
[----:B-1----:R-:W-:Y:S01]  /*b3e0*/  IMAD.WIDE R70, R0, 0x4, R168 ;  /* 0x0000000400467825 */ /* 0x002fe200078e02a8 */
[----:B------:R2:W-:Y:S04]  /*b3f0*/  STL.64 [R1+0x250], R78 ;  /* 0x0002504e01007387 */ /* 0x0005e80000100a00 */
[----:B------:R1:W-:Y:S01]  /*b400*/  LDGSTS.E [R134+0x34400], desc[UR28][R72.64], !P1 ;  /* 0x3440000048867fae */ /* 0x0003e2000c9a101c */
[----:B-----5:R-:W-:-:S02]  /*b410*/  IADD3 R5, PT, PT, R63, -0xd7, RZ ;  /* 0xffffff293f057810 */ /* 0x020fc40007ffe0ff */
[----:B------:R-:W5:Y:S01]  /*b420*/  LDC R63, c[0x0][0x3a0] ;  /* 0x0000e800ff3f7b82 */ /* 0x000f620000000800 */
[----:B------:R1:W-:Y:S04]  /*b430*/  STL.64 [R1+0x248], R74 ;  /* 0x0002484a01007387 */ /* 0x0003e80000100a00 */
[----:B------:R4:W-:Y:S01]  /*b440*/  LDGSTS.E [R134+0x34600], desc[UR28][R70.64], !P1 ;  /* 0x3460000046867fae */ /* 0x0009e2000c9a101c */
[----:B--2---:R-:W-:Y:S01]  /*b450*/  IMAD.WIDE R78, R0, 0x4, R170 ;  /* 0x00000004004e7825 */ /* 0x004fe200078e02aa */
[----:B------:R-:W-:Y:S02]  /*b460*/  ISETP.GE.U32.AND P1, PT, R4, 0x7ffffeeb, PT ;  /* 0x7ffffeeb0400780c */ /* 0x000fe40003f26070 */
[----:B------:R2:W-:Y:S01]  /*b470*/  STL.64 [R1+0x240], R72 ;  /* 0x0002404801007387 */ /* 0x0005e20000100a00 */
[----:B-1----:R-:W-:-:S03]  /*b480*/  IMAD.WIDE R74, R0, 0x4, R172 ;  /* 0x00000004004a7825 */ /* 0x002fc600078e02ac */
[----:B------:R4:W-:Y:S01]  /*b490*/  STL.64 [R1+0x238], R70 ;  /* 0x0002384601007387 */ /* 0x0009e20000100a00 */
[----:B------:R-:W-:-:S03]  /*b4a0*/  VIADD R4, R65, 0xffffff28 ;  /* 0xffffff2841047836 */ /* 0x000fc60000000000 */
[----:B------:R1:W-:Y:S01]  /*b4b0*/  STL.64 [R1+0x230], R78 ;  /* 0x0002304e01007387 */ /* 0x0003e20000100a00 */
[----:B------:R-:W3:Y:S01]  /*b4c0*/  LDC R65, c[0x0][0x3a0] ;  /* 0x0000e800ff417b82 */ /* 0x000ee20000000800 */
[C---:B--2---:R-:W-:Y:S02]  /*b4d0*/  IMAD.WIDE R72, R0.reuse, 0x4, R174 ;  /* 0x0000000400487825 */ /* 0x044fe400078e02ae */
[----:B------:R1:W-:Y:S02]  /*b4e0*/  LDGSTS.E [R134+0x34800], desc[UR28][R78.64], !P4 ;  /* 0x348000004e867fae */ /* 0x0003e4000e1a101c */
[C---:B----4-:R-:W-:Y:S02]  /*b4f0*/  IMAD.WIDE R70, R0.reuse, 0x4, R176 ;  /* 0x0000000400467825 */ /* 0x050fe400078e02b0 */
[----:B------:R2:W-:Y:S04]  /*b500*/  STL.64 [R1+0x228], R74 ;  /* 0x0002284a01007387 */ /* 0x0005e80000100a00 */
[----:B------:R2:W-:Y:S01]  /*b510*/  LDGSTS.E [R134+0x34a00], desc[UR28][R74.64], !P4 ;  /* 0x34a000004a867fae */ /* 0x0005e2000e1a101c */
[----:B------:R-:W-:Y:S01]  /*b520*/  ISETP.GE.U32.AND P4, PT, R5, 0x7ffffeea, PT ;  /* 0x7ffffeea0500780c */ /* 0x000fe20003f86070 */
[----:B-1----:R-:W-:-:S02]  /*b530*/  IMAD.WIDE R78, R0, 0x4, R178 ;  /* 0x00000004004e7825 */ /* 0x002fc400078e02b2 */
[----:B------:R1:W-:Y:S02]  /*b540*/  STL.64 [R1+0x218], R72 ;  /* 0x0002184801007387 */ /* 0x0003e40000100a00 */
[----:B------:R-:W-:Y:S02]  /*b550*/  VIADD R5, R64, 0xffffff27 ;  /* 0xffffff2740057836 */ /* 0x000fe40000000000 */
[----:B------:R1:W-:Y:S01]  /*b560*/  LDGSTS.E [R134+0x34c00], desc[UR28][R72.64], !P2 ;  /* 0x34c0000048867fae */ /* 0x0003e2000d1a101c */
[----:B------:R-:W4:Y:S01]  /*b570*/  LDC R64, c[0x0][0x3a0] ;  /* 0x0000e800ff407b82 */ /* 0x000f220000000800 */
[----:B--2---:R-:W-:Y:S02]  /*b580*/  IMAD.WIDE R74, R0, 0x4, R180 ;  /* 0x00000004004a7825 */ /* 0x004fe400078e02b4 */
[----:B------:R2:W-:Y:S04]  /*b590*/  STL.64 [R1+0x210], R70 ;  /* 0x0002104601007387 */ /* 0x0005e80000100a00 */
[----:B------:R2:W-:Y:S01]  /*b5a0*/  LDGSTS.E [R134+0x34e00], desc[UR28][R70.64], !P2 ;  /* 0x34e0000046867fae */ /* 0x0005e2000d1a101c */
[----:B------:R-:W-:Y:S01]  /*b5b0*/  ISETP.GE.U32.AND P2, PT, R4, 0x7ffffee9, PT ;  /* 0x7ffffee90400780c */ /* 0x000fe20003f46070 */
[----:B-1----:R-:W-:-:S02]  /*b5c0*/  IMAD.WIDE R72, R0, 0x4, R182 ;  /* 0x0000000400487825 */ /* 0x002fc400078e02b6 */
[----:B------:R1:W-:Y:S02]  /*b5d0*/  LDGSTS.E [R134+0x35000], desc[UR28][R78.64], !P5 ;  /* 0x350000004e867fae */ /* 0x0003e4000e9a101c */
[----:B------:R-:W-:Y:S02]  /*b5e0*/  VIADD R4, R68, 0xffffff26 ;  /* 0xffffff2644047836 */ /* 0x000fe40000000000 */
[----:B------:R1:W-:Y:S01]  /*b5f0*/  LDGSTS.E [R134+0x35200], desc[UR28][R74.64], !P5 ;  /* 0x352000004a867fae */ /* 0x0003e2000e9a101c */
[----:B------:R-:W-:Y:S01]  /*b600*/  ISETP.GE.U32.AND P5, PT, R5, 0x7ffffee8, PT ;  /* 0x7ffffee80500780c */ /* 0x000fe20003fa6070 */
[----:B------:R-:W3:Y:S01]  /*b610*/  LDC R68, c[0x0][0x3a0] ;  /* 0x0000e800ff447b82 */ /* 0x000ee20000000800 */
[C---:B--2---:R-:W-:Y:S01]  /*b620*/  IMAD.WIDE R70, R0.reuse, 0x4, R184 ;  /* 0x0000000400467825 */ /* 0x044fe200078e02b8 */
[----:B------:R1:W-:Y:S04]  /*b630*/  STL.64 [R1+0x208], R78 ;  /* 0x0002084e01007387 */ /* 0x0003e80000100a00 */
[----:B------:R2:W-:Y:S04]  /*b640*/  LDGSTS.E [R134+0x35400], desc[UR28][R72.64], !P1 ;  /* 0x3540000048867fae */ /* 0x0005e8000c9a101c */
[----:B------:R2:W-:Y:S04]  /*b650*/  STL.64 [R1+0x200], R74 ;  /* 0x0002004a01007387 */ /* 0x0005e80000100a00 */
[----:B------:R4:W-:Y:S01]  /*b660*/  LDGSTS.E [R134+0x35600], desc[UR28][R70.64], !P1 ;  /* 0x3560000046867fae */ /* 0x0009e2000c9a101c */
[----:B-1----:R-:W-:Y:S01]  /*b670*/  IMAD.WIDE R78, R0, 0x4, R186 ;  /* 0x00000004004e7825 */ /* 0x002fe200078e02ba */
[----:B------:R-:W-:-:S02]  /*b680*/  ISETP.GE.U32.AND P1, PT, R4, 0x7ffffee7, PT ;  /* 0x7ffffee70400780c */ /* 0x000fc40003f26070 */
[----:B------:R1:W-:Y:S01]  /*b690*/  STL.64 [R1+0x1f8], R72 ;  /* 0x0001f84801007387 */ /* 0x0003e20000100a00 */
[----:B--2---:R-:W-:-:S03]  /*b6a0*/  IMAD.WIDE R74, R0, 0x4, R188 ;  /* 0x00000004004a7825 */ /* 0x004fc600078e02bc */
[----:B------:R4:W-:Y:S04]  /*b6b0*/  STL.64 [R1+0x1f0], R70 ;  /* 0x0001f04601007387 */ /* 0x0009e80000100a00 */
[----:B------:R2:W-:Y:S01]  /*b6c0*/  STL.64 [R1+0x150], R78 ;  /* 0x0001504e01007387 */ /* 0x0005e20000100a00 */
[----:B-1----:R-:W-:-:S03]  /*b6d0*/  IMAD.WIDE R72, R0, 0x4, R190 ;  /* 0x0000000400487825 */ /* 0x002fc600078e02be */
[----:B------:R2:W-:Y:S01]  /*b6e0*/  LDGSTS.E [R134+0x35800], desc[UR28][R78.64], !P4 ;  /* 0x358000004e867fae */ /* 0x0005e2000e1a101c */
[----:B----4-:R-:W-:-:S03]  /*b6f0*/  IMAD.WIDE R70, R0, 0x4, R192 ;  /* 0x0000000400467825 */ /* 0x010fc600078e02c0 */
[----:B------:R1:W-:Y:S04]  /*b700*/  STL.64 [R1+0x1e8], R74 ;  /* 0x0001e84a01007387 */ /* 0x0003e80000100a00 */
[----:B------:R1:W-:Y:S01]  /*b710*/  LDGSTS.E [R134+0x35a00], desc[UR28][R74.64], !P4 ;  /* 0x35a000004a867fae */ /* 0x0003e2000e1a101c */
[----:B--2---:R-:W-:-:S03]  /*b720*/  IMAD.WIDE R78, R0, 0x4, R194 ;  /* 0x00000004004e7825 */ /* 0x004fc600078e02c2 */
[----:B------:R2:W-:Y:S04]  /*b730*/  STL.64 [R1+0x1e0], R72 ;  /* 0x0001e04801007387 */ /* 0x0005e80000100a00 */
[----:B------:R2:W-:Y:S01]  /*b740*/  LDGSTS.E [R134+0x35c00], desc[UR28][R72.64], !P2 ;  /* 0x35c0000048867fae */ /* 0x0005e2000d1a101c */
[----:B-1----:R-:W-:-:S03]  /*b750*/  IMAD.WIDE R74, R0, 0x4, R196 ;  /* 0x00000004004a7825 */ /* 0x002fc600078e02c4 */
        /* <DEDUP_REMOVED lines=13> */
[----:B------:R-:W-:Y:S01]  /*b830*/  STL.64 [R1+0x1b8], R78 ;  /* 0x0001b84e01007387 */ /* 0x000fe20000100a00 */
[----:B--2---:R-:W-:-:S03]  /*b840*/  IMAD.WIDE R72, R0, 0x4, R206 ;  /* 0x0000000400487825 */ /* 0x004fc600078e02ce */
[----:B------:R2:W-:Y:S04]  /*b850*/  STL.64 [R1+0x158], R74 ;  /* 0x0001584a01007387 */ /* 0x0005e80000100a00 */
[----:B------:R-:W4:Y:S04]  /*b860*/  LDL.LU.64 R92, [R1+0x1a8] ;  /* 0x0001a800015c7983 */ /* 0x000f280000300a00 */
[----:B------:R1:W-:Y:S04]  /*b870*/  STL.64 [R1+0x148], R72 ;  /* 0x0001484801007387 */ /* 0x0003e80000100a00 */
[----:B------:R-:W2:Y:S04]  /*b880*/  LDL.LU.64 R94, [R1+0x1a0] ;  /* 0x0001a000015e7983 */ /* 0x000ea80000300a00 */
[----:B------:R-:W2:Y:S04]  /*b890*/  LDL.LU.64 R88, [R1+0x198] ;  /* 0x0001980001587983 */ /* 0x000ea80000300a00 */
[----:B------:R-:W4:Y:S04]  /*b8a0*/  LDL.LU.64 R80, [R1+0x190] ;  /* 0x0001900001507983 */ /* 0x000f280000300a00 */
[----:B------:R-:W5:Y:S04]  /*b8b0*/  LDL.LU.64 R86, [R1+0x188] ;  /* 0x0001880001567983 */ /* 0x000f680000300a00 */
[----:B------:R-:W5:Y:S04]  /*b8c0*/  LDL.LU.64 R82, [R1+0x180] ;  /* 0x0001800001527983 */ /* 0x000f680000300a00 */
[----:B------:R-:W5:Y:S04]  /*b8d0*/  LDL.LU.64 R108, [R1+0x178] ;  /* 0x00017800016c7983 */ /* 0x000f680000300a00 */
[----:B------:R-:W5:Y:S04]  /*b8e0*/  LDL.LU.64 R106, [R1+0x170] ;  /* 0x00017000016a7983 */ /* 0x000f680000300a00 */
[----:B------:R-:W5:Y:S04]  /*b8f0*/  LDL.LU.64 R104, [R1+0x168] ;  /* 0x0001680001687983 */ /* 0x000f680000300a00 */
[----:B------:R-:W5:Y:S01]  /*b900*/  LDL.LU.64 R102, [R1+0x160] ;  /* 0x0001600001667983 */ /* 0x000f620000300a00 */
[----:B---3--:R-:W-:-:S02]  /*b910*/  VIADD R5, R62, 0xffffff25 ;  /* 0xffffff253e057836 */ /* 0x008fc40000000000 */
[----:B------:R-:W3:Y:S01]  /*b920*/  LDC R62, c[0x0][0x3a0] ;  /* 0x0000e800ff3e7b82 */ /* 0x000ee20000000800 */
[----:B------:R-:W-:Y:S01]  /*b930*/  IADD3 R4, PT, PT, R67, -0xdc, RZ ;  /* 0xffffff2443047810 */ /* 0x000fe20007ffe0ff */
[----:B------:R1:W-:Y:S01]  /*b940*/  LDGSTS.E [R134+0x36600], desc[UR28][R70.64], !P1 ;  /* 0x3660000046867fae */ /* 0x0003e2000c9a101c */
[----:B--2---:R-:W-:-:S04]  /*b950*/  IMAD.WIDE R96, R0, 0x4, R88 ;  /* 0x0000000400607825 */ /* 0x004fc800078e0258 */
[C---:B----4-:R-:W-:Y:S01]  /*b960*/  IMAD.WIDE R98, R0.reuse, 0x4, R80 ;  /* 0x0000000400627825 */ /* 0x050fe200078e0250 */
[----:B------:R-:W2:Y:S03]  /*b970*/  LDL.LU.64 R88, [R1+0x140] ;  /* 0x0001400001587983 */ /* 0x000ea60000300a00 */
[C---:B-----5:R-:W-:Y:S01]  /*b980*/  IMAD.WIDE R100, R0.reuse, 0x4, R86 ;  /* 0x0000000400647825 */ /* 0x060fe200078e0256 */
[----:B------:R-:W4:Y:S03]  /*b990*/  LDL.LU.64 R80, [R1+0x138] ;  /* 0x0001380001507983 */ /* 0x000f260000300a00 */
[C---:B------:R-:W-:Y:S01]  /*b9a0*/  IMAD.WIDE R204, R0.reuse, 0x4, R82 ;  /* 0x0000000400cc7825 */ /* 0x040fe200078e0252 */
[----:B------:R-:W5:Y:S03]  /*b9b0*/  LDL.LU.64 R86, [R1+0x130] ;  /* 0x0001300001567983 */ /* 0x000f660000300a00 */
[C---:B------:R-:W-:Y:S01]  /*b9c0*/  IMAD.WIDE R202, R0.reuse, 0x4, R108 ;  /* 0x0000000400ca7825 */ /* 0x040fe200078e026c */
[----:B------:R-:W3:Y:S03]  /*b9d0*/  LDL.LU.64 R82, [R1+0x128] ;  /* 0x0001280001527983 */ /* 0x000ee60000300a00 */
[C---:B------:R-:W-:Y:S01]  /*b9e0*/  IMAD.WIDE R200, R0.reuse, 0x4, R106 ;  /* 0x0000000400c87825 */ /* 0x040fe200078e026a */
[----:B------:R-:W3:Y:S03]  /*b9f0*/  LDL.LU.64 R108, [R1+0x120] ;  /* 0x00012000016c7983 */ /* 0x000ee60000300a00 */
[C---:B------:R-:W-:Y:S01]  /*ba00*/  IMAD.WIDE R198, R0.reuse, 0x4, R104 ;  /* 0x0000000400c67825 */ /* 0x040fe200078e0268 */
[----:B------:R-:W3:Y:S03]  /*ba10*/  LDL.LU.64 R106, [R1+0x118] ;  /* 0x00011800016a7983 */ /* 0x000ee60000300a00 */
[----:B------:R-:W-:Y:S01]  /*ba20*/  IMAD.WIDE R196, R0, 0x4, R102 ;  /* 0x0000000400c47825 */ /* 0x000fe200078e0266 */
[----:B------:R-:W3:Y:S01]  /*ba30*/  LDL.LU.64 R104, [R1+0x110] ;  /* 0x0001100001687983 */ /* 0x000ee20000300a00 */
[----:B------:R-:W-:Y:S01]  /*ba40*/  ISETP.GE.U32.AND P4, PT, R5, 0x7ffffee6, PT ;  /* 0x7ffffee60500780c */ /* 0x000fe20003f86070 */
[----:B------:R-:W2:Y:S02]  /*ba50*/  LDC R67, c[0x0][0x3a0] ;  /* 0x0000e800ff437b82 */ /* 0x000ea40000000800 */
[----:B------:R-:W3:Y:S01]  /*ba60*/  LDL.LU.64 R102, [R1+0x108] ;  /* 0x0001080001667983 */ /* 0x000ee20000300a00 */
[----:B------:R-:W-:-:S05]  /*ba70*/  ISETP.GE.U32.AND P2, PT, R4, 0x7ffffee5, PT ;  /* 0x7ffffee50400780c */ /* 0x000fca0003f46070 */
[----:B-1----:R-:W1:Y:S01]  /*ba80*/  LDC R70, c[0x0][0x3a0] ;  /* 0x0000e800ff467b82 */ /* 0x002e620000000800 */
[----:B------:R-:W-:-:S03]  /*ba90*/  IMAD.WIDE R206, R0, 0x4, R208 ;  /* 0x0000000400ce7825 */ /* 0x000fc600078e02d0 */
[----:B------:R-:W-:Y:S01]  /*baa0*/  LDGSTS.E [R134+0x36800], desc[UR28][R78.64], !P4 ;  /* 0x368000004e867fae */ /* 0x000fe2000e1a101c */
[----:B------:R-:W-:-:S03]  /*bab0*/  IMAD.WIDE R84, R0, 0x4, R218 ;  /* 0x0000000400547825 */ /* 0x000fc600078e02da */
[----:B------:R1:W-:Y:S01]  /*bac0*/  LDGSTS.E [R134+0x36a00], desc[UR28][R74.64], !P4 ;  /* 0x36a000004a867fae */ /* 0x0003e2000e1a101c */
[C---:B------:R-:W-:Y:S01]  /*bad0*/  IMAD.WIDE R90, R0.reuse, 0x4, R220 ;  /* 0x00000004005a7825 */ /* 0x040fe200078e02dc */
[----:B------:R-:W1:Y:S02]  /*bae0*/  LDC R71, c[0x0][0x3a0] ;  /* 0x0000e800ff477b82 */ /* 0x000e640000000800 */
[----:B------:R1:W-:Y:S01]  /*baf0*/  LDGSTS.E [R134+0x36c00], desc[UR28][R72.64], !P2 ;  /* 0x36c0000048867fae */ /* 0x0003e2000d1a101c */
[----:B--2---:R-:W-:-:S05]  /*bb00*/  IMAD.WIDE R194, R0, 0x4, R88 ;  /* 0x0000000400c27825 */ /* 0x004fca00078e0258 */
[----:B-1----:R-:W1:Y:S01]  /*bb10*/  LDC R75, c[0x0][0x3a0] ;  /* 0x0000e800ff4b7b82 */ /* 0x002e620000000800 */
[----:B------:R-:W2:Y:S01]  /*bb20*/  LDL.LU.64 R88, [R1+0x100] ;  /* 0x0001000001587983 */ /* 0x000ea20000300a00 */
[----:B----4-:R-:W-:-:S03]  /*bb30*/  IMAD.WIDE R192, R0, 0x4, R80 ;  /* 0x0000000400c07825 */ /* 0x010fc600078e0250 */
[----:B------:R-:W4:Y:S01]  /*bb40*/  LDL.LU.64 R80, [R1+0xf8] ;  /* 0x0000f80001507983 */ /* 0x000f220000300a00 */
[C---:B-----5:R-:W-:Y:S02]  /*bb50*/  IMAD.WIDE R190, R0.reuse, 0x4, R86 ;  /* 0x0000000400be7825 */ /* 0x060fe400078e0256 */
[----:B------:R-:W5:Y:S01]  /*bb60*/  LDC R74, c[0x0][0x3a0] ;  /* 0x0000e800ff4a7b82 */ /* 0x000f620000000800 */
[----:B------:R-:W5:Y:S01]  /*bb70*/  LDL.LU.64 R86, [R1+0xf0] ;  /* 0x0000f00001567983 */ /* 0x000f620000300a00 */
[----:B---3--:R-:W-:-:S03]  /*bb80*/  IMAD.WIDE R188, R0, 0x4, R82 ;  /* 0x0000000400bc7825 */ /* 0x008fc600078e0252 */
[----:B------:R-:W3:Y:S01]  /*bb90*/  LDL.LU.64 R82, [R1+0xe8] ;  /* 0x0000e80001527983 */ /* 0x000ee20000300a00 */
[----:B------:R-:W-:-:S03]  /*bba0*/  IMAD.WIDE R186, R0, 0x4, R108 ;  /* 0x0000000400ba7825 */ /* 0x000fc600078e026c */
[----:B------:R-:W-:Y:S01]  /*bbb0*/  LDGSTS.E [R134+0x36e00], desc[UR28][R206.64], !P2 ;  /* 0x36e00000ce867fae */ /* 0x000fe2000d1a101c */
[----:B------:R-:W-:-:S04]  /*bbc0*/  IMAD.WIDE R184, R0, 0x4, R106 ;  /* 0x0000000400b87825 */ /* 0x000fc800078e026a */
[C---:B------:R-:W-:Y:S02]  /*bbd0*/  IMAD.WIDE R182, R0.reuse, 0x4, R104 ;  /* 0x0000000400b67825 */ /* 0x040fe400078e0268 */
[----:B------:R-:W3:Y:S04]  /*bbe0*/  LDL.LU.64 R104, [R1+0xe0] ;  /* 0x0000e00001687983 */ /* 0x000ee80000300a00 */
[----:B------:R-:W3:Y:S04]  /*bbf0*/  LDL.LU.64 R106, [R1+0xd8] ;  /* 0x0000d800016a7983 */ /* 0x000ee80000300a00 */
[----:B------:R-:W3:Y:S01]  /*bc00*/  LDL.LU.64 R108, [R1+0xc8] ;  /* 0x0000c800016c7983 */ /* 0x000ee20000300a00 */
[----:B------:R-:W-:-:S03]  /*bc10*/  IMAD.WIDE R180, R0, 0x4, R102 ;  /* 0x0000000400b47825 */ /* 0x000fc600078e0266 */
[----:B------:R-:W3:Y:S01]  /*bc20*/  LDL.LU.64 R110, [R1+0xc0] ;  /* 0x0000c000016e7983 */ /* 0x000ee20000300a00 */
[----:B--2---:R-:W-:-:S03]  /*bc30*/  IMAD.WIDE R178, R0, 0x4, R88 ;  /* 0x0000000400b27825 */ /* 0x004fc600078e0258 */
[----:B------:R-:W2:Y:S01]  /*bc40*/  LDL.LU.64 R88, [R1+0xb8] ;  /* 0x0000b80001587983 */ /* 0x000ea20000300a00 */
[----:B----4-:R-:W-:-:S03]  /*bc50*/  IMAD.WIDE R176, R0, 0x4, R80 ;  /* 0x0000000400b07825 */ /* 0x010fc600078e0250 */
[----:B------:R-:W4:Y:S01]  /*bc60*/  LDL.LU.64 R80, [R1+0xb0] ;  /* 0x0000b00001507983 */ /* 0x000f220000300a00 */
[----:B-----5:R-:W-:-:S03]  /*bc70*/  IMAD.WIDE R174, R0, 0x4, R86 ;  /* 0x0000000400ae7825 */ /* 0x020fc600078e0256 */
[----:B------:R-:W5:Y:S01]  /*bc80*/  LDL.LU.64 R86, [R1+0xa8] ;  /* 0x0000a80001567983 */ /* 0x000f620000300a00 */
[----:B---3--:R-:W-:-:S03]  /*bc90*/  IMAD.WIDE R102, R0, 0x4, R82 ;  /* 0x0000000400667825 */ /* 0x008fc600078e0252 */
[----:B------:R-:W3:Y:S04]  /*bca0*/  LDL.LU.64 R82, [R1+0xa0] ;  /* 0x0000a00001527983 */ /* 0x000ee80000300a00 */
[----:B------:R-:W3:Y:S04]  /*bcb0*/  LDL.LU.64 R120, [R1+0x98] ;  /* 0x0000980001787983 */ /* 0x000ee80000300a00 */
[----:B------:R-:W3:Y:S04]  /*bcc0*/  LDL.LU.64 R122, [R1+0x90] ;  /* 0x00009000017a7983 */ /* 0x000ee80000300a00 */
[----:B------:R-:W3:Y:S04]  /*bcd0*/  LDL.LU.64 R124, [R1+0x88] ;  /* 0x00008800017c7983 */ /* 0x000ee80000300a00 */
        /* <DEDUP_REMOVED lines=12> */
[----:B------:R-:W3:Y:S04]  /*bda0*/  LDL.LU.64 R140, [R1+0x40] ;  /* 0x00004000018c7983 */ /* 0x000ee80000300a00 */
[----:B------:R-:W3:Y:S04]  /*bdb0*/  LDL.LU.64 R138, [R1+0x38] ;  /* 0x00003800018a7983 */ /* 0x000ee80000300a00 */
[----:B------:R-:W3:Y:S01]  /*bdc0*/  LDL.LU.64 R136, [R1+0x30] ;  /* 0x0000300001887983 */ /* 0x000ee20000300a00 */
[----:B------:R-:W-:-:S02]  /*bdd0*/  VIADD R5, R63, 0xffffff23 ;  /* 0xffffff233f057836 */ /* 0x000fc40000000000 */
[----:B------:R-:W-:-:S03]  /*bde0*/  VIADD R4, R65, 0xffffff22 ;  /* 0xffffff2241047836 */ /* 0x000fc60000000000 */
[----:B------:R-:W-:Y:S01]  /*bdf0*/  ISETP.GE.U32.AND P5, PT, R5, 0x7ffffee4, PT ;  /* 0x7ffffee40500780c */ /* 0x000fe20003fa6070 */
[----:B------:R-:W-:Y:S01]  /*be00*/  VIADD R5, R64, 0xffffff21 ;  /* 0xffffff2140057836 */ /* 0x000fe20000000000 */
[----:B------:R-:W-:Y:S01]  /*be10*/  ISETP.GE.U32.AND P1, PT, R4, 0x7ffffee3, PT ;  /* 0x7ffffee30400780c */ /* 0x000fe20003f26070 */
[----:B------:R-:W-:Y:S02]  /*be20*/  VIADD R4, R69, 0xffffff20 ;  /* 0xffffff2045047836 */ /* 0x000fe40000000000 */
[----:B------:R-:W1:Y:S01]  /*be30*/  LDC R69, c[0x0][0x3a0] ;  /* 0x0000e800ff457b82 */ /* 0x000e620000000800 */
[----:B------:R-:W-:Y:S02]  /*be40*/  ISETP.GE.U32.AND P4, PT, R5, 0x7ffffee2, PT ;  /* 0x7ffffee20500780c */ /* 0x000fe40003f86070 */
[----:B------:R-:W-:Y:S01]  /*be50*/  IADD3 R5, PT, PT, R62, -0xe1, RZ ;  /* 0xffffff1f3e057810 */ /* 0x000fe20007ffe0ff */
[----:B------:R-:W-:Y:S01]  /*be60*/  IMAD.WIDE R62, R0, 0x4, R210 ;  /* 0x00000004003e7825 */ /* 0x000fe200078e02d2 */
[----:B------:R-:W-:-:S03]  /*be70*/  ISETP.GE.U32.AND P2, PT, R4, 0x7ffffee1, PT ;  /* 0x7ffffee10400780c */ /* 0x000fc60003f46070 */
[C---:B------:R-:W-:Y:S01]  /*be80*/  IMAD.WIDE R64, R0.reuse, 0x4, R212 ;  /* 0x0000000400407825 */ /* 0x040fe200078e02d4 */
[----:B------:R-:W-:Y:S03]  /*be90*/  LDGSTS.E [R134+0x37000], desc[UR28][R62.64], !P5 ;  /* 0x370000003e867fae */ /* 0x000fe6000e9a101c */
[----:B------:R-:W-:Y:S01]  /*bea0*/  VIADD R4, R67, 0xffffff1e ;  /* 0xffffff1e43047836 */ /* 0x000fe20000000000 */
[----:B------:R-:W-:Y:S01]  /*beb0*/  LDGSTS.E [R134+0x37200], desc[UR28][R64.64], !P5 ;  /* 0x3720000040867fae */ /* 0x000fe2000e9a101c */
[C---:B------:R-:W-:Y:S01]  /*bec0*/  IMAD.WIDE R72, R0.reuse, 0x4, R214 ;  /* 0x0000000400487825 */ /* 0x040fe200078e02d6 */
[----:B------:R-:W1:Y:S03]  /*bed0*/  LDC R67, c[0x0][0x3a0] ;  /* 0x0000e800ff437b82 */ /* 0x000e660000000800 */
[----:B------:R-:W-:Y:S01]  /*bee0*/  IMAD.WIDE R78, R0, 0x4, R216 ;  /* 0x00000004004e7825 */ /* 0x000fe200078e02d8 */
[----:B------:R-:W-:Y:S01]  /*bef0*/  ISETP.GE.U32.AND P5, PT, R5, 0x7ffffee0, PT ;  /* 0x7ffffee00500780c */ /* 0x000fe20003fa6070 */
[----:B------:R-:W-:Y:S02]  /*bf00*/  LDGSTS.E [R134+0x37400], desc[UR28][R72.64], !P1 ;  /* 0x3740000048867fae */ /* 0x000fe4000c9a101c */
[----:B------:R-:W-:-:S02]  /*bf10*/  VIADD R5, R68, 0xffffff1d ;  /* 0xffffff1d44057836 */ /* 0x000fc40000000000 */
[----:B------:R-:W-:Y:S01]  /*bf20*/  LDGSTS.E [R134+0x37600], desc[UR28][R78.64], !P1 ;  /* 0x376000004e867fae */ /* 0x000fe2000c9a101c */
[----:B------:R-:W-:Y:S01]  /*bf30*/  IMAD.WIDE R92, R0, 0x4, R92 ;  /* 0x00000004005c7825 */ /* 0x000fe200078e025c */
[----:B------:R-:W1:Y:S01]  /*bf40*/  LDC R68, c[0x0][0x3a0] ;  /* 0x0000e800ff447b82 */ /* 0x000e620000000800 */
[----:B------:R-:W-:Y:S01]  /*bf50*/  ISETP.GE.U32.AND P1, PT, R4, 0x7ffffedf, PT ;  /* 0x7ffffedf0400780c */ /* 0x000fe20003f26070 */
[----:B------:R-:W-:Y:S01]  /*bf60*/  LDGSTS.E [R134+0x37800], desc[UR28][R84.64], !P4 ;  /* 0x3780000054867fae */ /* 0x000fe2000e1a101c */
[----:B------:R-:W-:-:S03]  /*bf70*/  IMAD.WIDE R94, R0, 0x4, R94 ;  /* 0x00000004005e7825 */ /* 0x000fc600078e025e */
[----:B------:R-:W-:Y:S01]  /*bf80*/  LDGSTS.E [R134+0x37a00], desc[UR28][R90.64], !P4 ;  /* 0x37a000005a867fae */ /* 0x000fe2000e1a101c */
[----:B------:R-:W-:Y:S01]  /*bf90*/  VIADD R4, R70, 0xffffff1c ;  /* 0xffffff1c46047836 */ /* 0x000fe20000000000 */
[----:B------:R-:W-:Y:S01]  /*bfa0*/  ISETP.GE.U32.AND P4, PT, R5, 0x7ffffede, PT ;  /* 0x7ffffede0500780c */ /* 0x000fe20003f86070 */
[----:B------:R-:W1:Y:S01]  /*bfb0*/  LDC R70, c[0x0][0x3a0] ;  /* 0x0000e800ff467b82 */ /* 0x000e620000000800 */
[----:B------:R-:W-:Y:S01]  /*bfc0*/  LDGSTS.E [R134+0x37c00], desc[UR28][R92.64], !P2 ;  /* 0x37c000005c867fae */ /* 0x000fe2000d1a101c */
[----:B--2---:R-:W-:-:S03]  /*bfd0*/  IMAD.WIDE R128, R0, 0x4, R88 ;  /* 0x0000000400807825 */ /* 0x004fc600078e0258 */
[----:B------:R-:W-:Y:S01]  /*bfe0*/  LDGSTS.E [R134+0x37e00], desc[UR28][R94.64], !P2 ;  /* 0x37e000005e867fae */ /* 0x000fe2000d1a101c */
[----:B----4-:R-:W-:-:S03]  /*bff0*/  IMAD.WIDE R130, R0, 0x4, R80 ;  /* 0x0000000400827825 */ /* 0x010fc600078e0250 */
[----:B------:R-:W2:Y:S01]  /*c000*/  LDL.LU.64 R88, [R1+0x28] ;  /* 0x0000280001587983 */ /* 0x000ea20000300a00 */
[----:B-----5:R-:W-:-:S03]  /*c010*/  IMAD.WIDE R144, R0, 0x4, R86 ;  /* 0x0000000400907825 */ /* 0x020fc600078e0256 */
[----:B------:R-:W4:Y:S01]  /*c020*/  LDL.LU.64 R80, [R1+0x20] ;  /* 0x0000200001507983 */ /* 0x000f220000300a00 */
[----:B---3--:R-:W-:-:S03]  /*c030*/  IMAD.WIDE R146, R0, 0x4, R82 ;  /* 0x0000000400927825 */ /* 0x008fc600078e0252 */
[----:B------:R-:W3:Y:S04]  /*c040*/  LDL.LU.64 R86, [R1+0x18] ;  /* 0x0000180001567983 */ /* 0x000ee80000300a00 */
[----:B------:R-:W5:Y:S01]  /*c050*/  LDL.LU.64 R82, [R1+0x10] ;  /* 0x0000100001527983 */ /* 0x000f620000300a00 */
[----:B------:R-:W-:Y:S01]  /*c060*/  IMAD.WIDE R158, R0, 0x4, R136 ;  /* 0x00000004009e7825 */ /* 0x000fe200078e0288 */
[----:B------:R-:W-:Y:S02]  /*c070*/  ISETP.GE.U32.AND P2, PT, R4, 0x7ffffedd, PT ;  /* 0x7ffffedd0400780c */ /* 0x000fe40003f46070 */
[----:B------:R-:W5:Y:S01]  /*c080*/  LDL.LU R137, [R1+0x3a0] ;  /* 0x0003a00001897983 */ /* 0x000f620000300800 */
[----:B-1----:R-:W-:Y:S01]  /*c090*/  IADD3 R4, PT, PT, R75, -0xe6, RZ ;  /* 0xffffff1a4b047810 */ /* 0x002fe20007ffe0ff */
[----:B------:R-:W-:Y:S01]  /*c0a0*/  VIADD R5, R69, 0xffffff1b ;  /* 0xffffff1b45057836 */ /* 0x000fe20000000000 */
[----:B------:R-:W1:Y:S01]  /*c0b0*/  LDC R75, c[0x0][0x3a0] ;  /* 0x0000e800ff4b7b82 */ /* 0x000e620000000800 */
[----:B------:R-:W-:Y:S04]  /*c0c0*/  LDGSTS.E [R134+0x38000], desc[UR28][R96.64], !P5 ;  /* 0x3800000060867fae */ /* 0x000fe8000e9a101c */
[----:B------:R-:W-:Y:S01]  /*c0d0*/  LDGSTS.E [R134+0x38200], desc[UR28][R98.64], !P5 ;  /* 0x3820000062867fae */ /* 0x000fe2000e9a101c */
[----:B------:R-:W-:-:S02]  /*c0e0*/  ISETP.GE.U32.AND P5, PT, R5, 0x7ffffedc, PT ;  /* 0x7ffffedc0500780c */ /* 0x000fc40003fa6070 */
[----:B------:R-:W1:Y:S01]  /*c0f0*/  LDC R69, c[0x0][0x3a0] ;  /* 0x0000e800ff457b82 */ /* 0x000e620000000800 */
[----:B------:R-:W-:Y:S01]  /*c100*/  LDGSTS.E [R134+0x38400], desc[UR28][R100.64], !P1 ;  /* 0x3840000064867fae */ /* 0x000fe2000c9a101c */
[----:B------:R-:W-:-:S03]  /*c110*/  VIADD R5, R67, 0xffffff19 ;  /* 0xffffff1943057836 */ /* 0x000fc60000000000 */
[----:B------:R-:W-:Y:S01]  /*c120*/  LDGSTS.E [R134+0x38600], desc[UR28][R204.64], !P1 ;  /* 0x38600000cc867fae */ /* 0x000fe2000c9a101c */
[----:B------:R-:W-:Y:S01]  /*c130*/  ISETP.GE.U32.AND P1, PT, R4, 0x7ffffedb, PT ;  /* 0x7ffffedb0400780c */ /* 0x000fe20003f26070 */
[----:B------:R-:W-:Y:S01]  /*c140*/  VIADD R4, R74, 0xffffff18 ;  /* 0xffffff184a047836 */ /* 0x000fe20000000000 */
[----:B------:R-:W1:Y:S01]  /*c150*/  LDC R67, c[0x0][0x3a0] ;  /* 0x0000e800ff437b82 */ /* 0x000e620000000800 */
[----:B------:R-:W-:Y:S04]  /*c160*/  LDGSTS.E [R134+0x38800], desc[UR28][R202.64], !P4 ;  /* 0x38800000ca867fae */ /* 0x000fe8000e1a101c */
[----:B------:R-:W-:Y:S03]  /*c170*/  LDGSTS.E [R134+0x38a00], desc[UR28][R200.64], !P4 ;  /* 0x38a00000c8867fae */ /* 0x000fe6000e1a101c */
[----:B------:R-:W1:Y:S01]  /*c180*/  LDC R74, c[0x0][0x3a0] ;  /* 0x0000e800ff4a7b82 */ /* 0x000e620000000800 */
[----:B------:R-:W-:Y:S01]  /*c190*/  LDGSTS.E [R134+0x38c00], desc[UR28][R198.64], !P2 ;  /* 0x38c00000c6867fae */ /* 0x000fe2000d1a101c */
[----:B------:R-:W-:-:S03]  /*c1a0*/  ISETP.GE.U32.AND P4, PT, R5, 0x7ffffeda, PT ;  /* 0x7ffffeda0500780c */ /* 0x000fc60003f86070 */
[----:B------:R-:W-:Y:S01]  /*c1b0*/  LDGSTS.E [R134+0x38e00], desc[UR28][R196.64], !P2 ;  /* 0x38e00000c4867fae */ /* 0x000fe2000d1a101c */
[----:B------:R-:W-:Y:S01]  /*c1c0*/  ISETP.GE.U32.AND P2, PT, R4, 0x7ffffed9, PT ;  /* 0x7ffffed90400780c */ /* 0x000fe20003f46070 */
[----:B------:R-:W-:Y:S02]  /*c1d0*/  VIADD R4, R71, 0xffffff16 ;  /* 0xffffff1647047836 */ /* 0x000fe40000000000 */
[----:B------:R-:W-:Y:S01]  /*c1e0*/  VIADD R5, R68, 0xffffff17 ;  /* 0xffffff1744057836 */ /* 0x000fe20000000000 */
[----:B------:R-:W1:Y:S01]  /*c1f0*/  LDC R71, c[0x0][0x3a0] ;  /* 0x0000e800ff477b82 */ /* 0x000e620000000800 */
[----:B------:R-:W-:Y:S04]  /*c200*/  LDGSTS.E [R134+0x39000], desc[UR28][R194.64], !P5 ;  /* 0x39000000c2867fae */ /* 0x000fe8000e9a101c */
[----:B------:R-:W-:Y:S01]  /*c210*/  LDGSTS.E [R134+0x39200], desc[UR28][R192.64], !P5 ;  /* 0x39200000c0867fae */ /* 0x000fe2000e9a101c */
[----:B------:R-:W-:-:S02]  /*c220*/  ISETP.GE.U32.AND P5, PT, R5, 0x7ffffed8, PT ;  /* 0x7ffffed80500780c */ /* 0x000fc40003fa6070 */
[----:B------:R-:W-:Y:S01]  /*c230*/  IADD3 R5, PT, PT, R70, -0xeb, RZ ;  /* 0xffffff1546057810 */ /* 0x000fe20007ffe0ff */
[----:B------:R-:W-:Y:S01]  /*c240*/  LDGSTS.E [R134+0x39400], desc[UR28][R190.64], !P1 ;  /* 0x39400000be867fae */ /* 0x000fe2000c9a101c */
[----:B------:R-:W1:Y:S03]  /*c250*/  LDC R70, c[0x0][0x3a0] ;  /* 0x0000e800ff467b82 */ /* 0x000e660000000800 */
[----:B------:R-:W-:Y:S01]  /*c260*/  LDGSTS.E [R134+0x39600], desc[UR28][R188.64], !P1 ;  /* 0x39600000bc867fae */ /* 0x000fe2000c9a101c */
[----:B------:R-:W-:Y:S01]  /*c270*/  ISETP.GE.U32.AND P1, PT, R4, 0x7ffffed7, PT ;  /* 0x7ffffed70400780c */ /* 0x000fe20003f26070 */
[----:B-1----:R-:W-:Y:S02]  /*c280*/  VIADD R4, R75, 0xffffff14 ;  /* 0xffffff144b047836 */ /* 0x002fe40000000000 */
[----:B------:R-:W-:Y:S01]  /*c290*/  LDGSTS.E [R134+0x39800], desc[UR28][R186.64], !P4 ;  /* 0x39800000ba867fae */ /* 0x000fe2000e1a101c */
[----:B------:R-:W1:Y:S03]  /*c2a0*/  LDC R75, c[0x0][0x3a0] ;  /* 0x0000e800ff4b7b82 */ /* 0x000e660000000800 */
[----:B------:R-:W-:Y:S01]  /*c2b0*/  LDGSTS.E [R134+0x39a00], desc[UR28][R184.64], !P4 ;  /* 0x39a00000b8867fae */ /* 0x000fe2000e1a101c */
[----:B------:R-:W-:-:S03]  /*c2c0*/  ISETP.GE.U32.AND P4, PT, R5, 0x7ffffed6, PT ;  /* 0x7ffffed60500780c */ /* 0x000fc60003f86070 */
[----:B------:R-:W-:Y:S01]  /*c2d0*/  LDGSTS.E [R134+0x39c00], desc[UR28][R182.64], !P2 ;  /* 0x39c00000b6867fae */ /* 0x000fe2000d1a101c */
[----:B------:R-:W1:Y:S03]  /*c2e0*/  LDC R68, c[0x0][0x3a0] ;  /* 0x0000e800ff447b82 */ /* 0x000e660000000800 */
[----:B------:R-:W-:Y:S01]  /*c2f0*/  LDGSTS.E [R134+0x39e00], desc[UR28][R180.64], !P2 ;  /* 0x39e00000b4867fae */ /* 0x000fe2000d1a101c */
[----:B------:R-:W-:Y:S01]  /*c300*/  ISETP.GE.U32.AND P2, PT, R4, 0x7ffffed5, PT ;  /* 0x7ffffed50400780c */ /* 0x000fe20003f46070 */
[----:B------:R-:W-:Y:S02]  /*c310*/  VIADD R4, R74, 0xffffff12 ;  /* 0xffffff124a047836 */ /* 0x000fe40000000000 */
[----:B------:R-:W-:Y:S01]  /*c320*/  VIADD R5, R67, 0xffffff13 ;  /* 0xffffff1343057836 */ /* 0x000fe20000000000 */
[----:B------:R-:W-:Y:S01]  /*c330*/  LDGSTS.E [R134+0x3a000], desc[UR28][R178.64], !P5 ;  /* 0x3a000000b2867fae */ /* 0x000fe2000e9a101c */
[----:B------:R-:W1:Y:S03]  /*c340*/  LDC R74, c[0x0][0x3a0] ;  /* 0x0000e800ff4a7b82 */ /* 0x000e660000000800 */
[----:B------:R-:W-:Y:S01]  /*c350*/  LDGSTS.E [R134+0x3a200], desc[UR28][R176.64], !P5 ;  /* 0x3a200000b0867fae */ /* 0x000fe2000e9a101c */
[----:B------:R-:W-:-:S03]  /*c360*/  IMAD.WIDE R104, R0, 0x4, R104 ;  /* 0x0000000400687825 */ /* 0x000fc600078e0268 */
[----:B------:R-:W-:Y:S01]  /*c370*/  LDGSTS.E [R134+0x3a400], desc[UR28][R174.64], !P1 ;  /* 0x3a400000ae867fae */ /* 0x000fe2000c9a101c */
[----:B------:R-:W-:Y:S01]  /*c380*/  ISETP.GE.U32.AND P5, PT, R5, 0x7ffffed4, PT ;  /* 0x7ffffed40500780c */ /* 0x000fe20003fa6070 */
[----:B------:R-:W-:Y:S01]  /*c390*/  IMAD.WIDE R106, R0, 0x4, R106 ;  /* 0x00000004006a7825 */ /* 0x000fe200078e026a */
[----:B------:R-:W1:Y:S01]  /*c3a0*/  LDC R67, c[0x0][0x3a0] ;  /* 0x0000e800ff437b82 */ /* 0x000e620000000800 */
[----:B------:R-:W-:Y:S01]  /*c3b0*/  LDGSTS.E [R134+0x3a600], desc[UR28][R102.64], !P1 ;  /* 0x3a60000066867fae */ /* 0x000fe2000c9a101c */
[----:B------:R-:W-:Y:S01]  /*c3c0*/  ISETP.GE.U32.AND P1, PT, R4, 0x7ffffed3, PT ;  /* 0x7ffffed30400780c */ /* 0x000fe20003f26070 */
[----:B------:R-:W-:Y:S01]  /*c3d0*/  VIADD R5, R69, 0xffffff11 ;  /* 0xffffff1145057836 */ /* 0x000fe20000000000 */
[----:B------:R-:W-:Y:S01]  /*c3e0*/  IADD3 R4, PT, PT, R71, -0xf0, RZ ;  /* 0xffffff1047047810 */ /* 0x000fe20007ffe0ff */
[C---:B------:R-:W-:Y:S01]  /*c3f0*/  IMAD.WIDE R108, R0.reuse, 0x4, R108 ;  /* 0x00000004006c7825 */ /* 0x040fe200078e026c */
[----:B------:R-:W-:Y:S02]  /*c400*/  LDGSTS.E [R134+0x3a800], desc[UR28][R104.64], !P4 ;  /* 0x3a80000068867fae */ /* 0x000fe4000e1a101c */
[----:B------:R-:W1:Y:S01]  /*c410*/  LDC R71, c[0x0][0x3a0] ;  /* 0x0000e800ff477b82 */ /* 0x000e620000000800 */
[----:B------:R-:W-:Y:S01]  /*c420*/  IMAD.WIDE R110, R0, 0x4, R110 ;  /* 0x00000004006e7825 */ /* 0x000fe200078e026e */
[----:B------:R-:W-:Y:S01]  /*c430*/  LDGSTS.E [R134+0x3aa00], desc[UR28][R106.64], !P4 ;  /* 0x3aa000006a867fae */ /* 0x000fe2000e1a101c */
[----:B------:R-:W-:-:S02]  /*c440*/  ISETP.GE.U32.AND P4, PT, R5, 0x7ffffed2, PT ;  /* 0x7ffffed20500780c */ /* 0x000fc40003f86070 */
[----:B------:R-:W-:Y:S01]  /*c450*/  VIADD R5, R70, 0xffffff0f ;  /* 0xffffff0f46057836 */ /* 0x000fe20000000000 */
[----:B------:R-:W-:Y:S02]  /*c460*/  LDGSTS.E [R134+0x3ac00], desc[UR28][R108.64], !P2 ;  /* 0x3ac000006c867fae */ /* 0x000fe4000d1a101c */
[----:B------:R-:W1:Y:S02]  /*c470*/  LDC R70, c[0x0][0x3a0] ;  /* 0x0000e800ff467b82 */ /* 0x000e640000000800 */
[----:B------:R-:W-:Y:S01]  /*c480*/  LDGSTS.E [R134+0x3ae00], desc[UR28][R110.64], !P2 ;  /* 0x3ae000006e867fae */ /* 0x000fe2000d1a101c */
[----:B------:R-:W-:Y:S01]  /*c490*/  ISETP.GE.U32.AND P2, PT, R4, 0x7ffffed1, PT ;  /* 0x7ffffed10400780c */ /* 0x000fe20003f46070 */
[----:B-1----:R-:W-:Y:S02]  /*c4a0*/  VIADD R4, R75, 0xffffff0e ;  /* 0xffffff0e4b047836 */ /* 0x002fe40000000000 */
[----:B------:R-:W-:Y:S02]  /*c4b0*/  LDGSTS.E [R134+0x3b000], desc[UR28][R112.64], !P5 ;  /* 0x3b00000070867fae */ /* 0x000fe4000e9a101c */
[----:B------:R-:W1:Y:S01]  /*c4c0*/  LDC R75, c[0x0][0x3a0] ;  /* 0x0000e800ff4b7b82 */ /* 0x000e620000000800 */
[----:B------:R-:W-:Y:S01]  /*c4d0*/  IMAD.WIDE R120, R0, 0x4, R120 ;  /* 0x0000000400787825 */ /* 0x000fe200078e0278 */
[----:B------:R-:W-:Y:S01]  /*c4e0*/  LDGSTS.E [R134+0x3b200], desc[UR28][R114.64], !P5 ;  /* 0x3b20000072867fae */ /* 0x000fe2000e9a101c */
[----:B------:R-:W-:-:S02]  /*c4f0*/  ISETP.GE.U32.AND P5, PT, R5, 0x7ffffed0, PT ;  /* 0x7ffffed00500780c */ /* 0x000fc40003fa6070 */
[----:B------:R-:W-:Y:S01]  /*c500*/  IMAD.WIDE R122, R0, 0x4, R122 ;  /* 0x00000004007a7825 */ /* 0x000fe200078e027a */
[----:B------:R-:W-:Y:S02]  /*c510*/  LDGSTS.E [R134+0x3b400], desc[UR28][R116.64], !P1 ;  /* 0x3b40000074867fae */ /* 0x000fe4000c9a101c */
[----:B------:R-:W1:Y:S01]  /*c520*/  LDC R69, c[0x0][0x3a0] ;  /* 0x0000e800ff457b82 */ /* 0x000e620000000800 */
[----:B------:R-:W-:Y:S01]  /*c530*/  VIADD R5, R68, 0xffffff0d ;  /* 0xffffff0d44057836 */ /* 0x000fe20000000000 */
[----:B------:R-:W-:Y:S01]  /*c540*/  LDGSTS.E [R134+0x3b600], desc[UR28][R118.64], !P1 ;  /* 0x3b60000076867fae */ /* 0x000fe2000c9a101c */
[----:B------:R-:W-:Y:S01]  /*c550*/  IMAD.WIDE R124, R0, 0x4, R124 ;  /* 0x00000004007c7825 */ /* 0x000fe200078e027c */
[----:B------:R-:W-:Y:S02]  /*c560*/  ISETP.GE.U32.AND P1, PT, R4, 0x7ffffecf, PT ;  /* 0x7ffffecf0400780c */ /* 0x000fe40003f26070 */
[----:B------:R-:W-:Y:S01]  /*c570*/  LDGSTS.E [R134+0x3b800], desc[UR28][R120.64], !P4 ;  /* 0x3b80000078867fae */ /* 0x000fe2000e1a101c */
[----:B------:R-:W-:Y:S01]  /*c580*/  IMAD.WIDE R126, R0, 0x4, R126 ;  /* 0x00000004007e7825 */ /* 0x000fe200078e027e */
[----:B------:R-:W1:Y:S02]  /*c590*/  LDC R68, c[0x0][0x3a0] ;  /* 0x0000e800ff447b82 */ /* 0x000e640000000800 */
[----:B------:R-:W-:Y:S01]  /*c5a0*/  LDGSTS.E [R134+0x3ba00], desc[UR28][R122.64], !P4 ;  /* 0x3ba000007a867fae */ /* 0x000fe2000e1a101c */
[----:B------:R-:W-:Y:S01]  /*c5b0*/  VIADD R4, R74, 0xffffff0c ;  /* 0xffffff0c4a047836 */ /* 0x000fe20000000000 */
[----:B------:R-:W-:-:S02]  /*c5c0*/  ISETP.GE.U32.AND P4, PT, R5, 0x7ffffece, PT ;  /* 0x7ffffece0500780c */ /* 0x000fc40003f86070 */
[----:B------:R-:W-:Y:S02]  /*c5d0*/  LDGSTS.E [R134+0x3bc00], desc[UR28][R124.64], !P2 ;  /* 0x3bc000007c867fae */ /* 0x000fe4000d1a101c */
[----:B------:R-:W1:Y:S02]  /*c5e0*/  LDC R74, c[0x0][0x3a0] ;  /* 0x0000e800ff4a7b82 */ /* 0x000e640000000800 */
[----:B------:R-:W-:Y:S01]  /*c5f0*/  LDGSTS.E [R134+0x3be00], desc[UR28][R126.64], !P2 ;  /* 0x3be000007e867fae */ /* 0x000fe2000d1a101c */
[----:B------:R-:W-:Y:S01]  /*c600*/  ISETP.GE.U32.AND P2, PT, R4, 0x7ffffecd, PT ;  /* 0x7ffffecd0400780c */ /* 0x000fe20003f46070 */
[----:B------:R-:W-:Y:S01]  /*c610*/  VIADD R4, R71, 0xffffff0a ;  /* 0xffffff0a47047836 */ /* 0x000fe20000000000 */
[----:B------:R-:W-:Y:S01]  /*c620*/  IADD3 R5, PT, PT, R67, -0xf5, RZ ;  /* 0xffffff0b43057810 */ /* 0x000fe20007ffe0ff */
[----:B------:R-:W-:Y:S02]  /*c630*/  LDGSTS.E [R134+0x3c000], desc[UR28][R128.64], !P5 ;  /* 0x3c00000080867fae */ /* 0x000fe4000e9a101c */
[----:B------:R-:W2:Y:S01]  /*c640*/  LDC R71, c[0x0][0x3a0] ;  /* 0x0000e800ff477b82 */ /* 0x000ea20000000800 */
[----:B------:R-:W-:Y:S01]  /*c650*/  IMAD.WIDE R148, R0, 0x4, R148 ;  /* 0x0000000400947825 */ /* 0x000fe200078e0294 */
[----:B------:R-:W-:Y:S01]  /*c660*/  LDGSTS.E [R134+0x3c200], desc[UR28][R130.64], !P5 ;  /* 0x3c20000082867fae */ /* 0x000fe2000e9a101c */
[----:B------:R-:W-:-:S02]  /*c670*/  ISETP.GE.U32.AND P5, PT, R5, 0x7ffffecc, PT ;  /* 0x7ffffecc0500780c */ /* 0x000fc40003fa6070 */
[----:B------:R-:W-:Y:S01]  /*c680*/  IMAD.WIDE R150, R0, 0x4, R150 ;  /* 0x0000000400967825 */ /* 0x000fe200078e0296 */
[----:B------:R-:W-:Y:S01]  /*c690*/  LDGSTS.E [R134+0x3c400], desc[UR28][R144.64], !P1 ;  /* 0x3c40000090867fae */ /* 0x000fe2000c9a101c */
[----:B------:R-:W-:Y:S01]  /*c6a0*/  ISETP.NE.U32.AND P6, PT, R252, RZ, PT ;  /* 0x000000fffc00720c */ /* 0x000fe20003fc5070 */
[----:B------:R-:W2:Y:S01]  /*c6b0*/  LDC R67, c[0x0][0x3a0] ;  /* 0x0000e800ff437b82 */ /* 0x000ea20000000800 */
[----:B------:R-:W-:Y:S01]  /*c6c0*/  VIADD R5, R70, 0xffffff09 ;  /* 0xffffff0946057836 */ /* 0x000fe20000000000 */
[----:B------:R-:W-:Y:S01]  /*c6d0*/  LDGSTS.E [R134+0x3c600], desc[UR28][R146.64], !P1 ;  /* 0x3c60000092867fae */ /* 0x000fe2000c9a101c */
[----:B------:R-:W-:Y:S01]  /*c6e0*/  IMAD.WIDE R152, R0, 0x4, R142 ;  /* 0x0000000400987825 */ /* 0x000fe200078e028e */
[----:B------:R-:W-:Y:S02]  /*c6f0*/  ISETP.GE.U32.AND P1, PT, R4, 0x7ffffecb, PT ;  /* 0x7ffffecb0400780c */ /* 0x000fe40003f26070 */
[----:B------:R-:W-:Y:S01]  /*c700*/  LDGSTS.E [R134+0x3c800], desc[UR28][R148.64], !P4 ;  /* 0x3c80000094867fae */ /* 0x000fe2000e1a101c */
[C---:B------:R-:W-:Y:S01]  /*c710*/  IMAD.WIDE R154, R0.reuse, 0x4, R140 ;  /* 0x00000004009a7825 */ /* 0x040fe200078e028c */
[----:B------:R-:W1:Y:S02]  /*c720*/  LDC R252, c[0x0][0x3a0] ;  /* 0x0000e800fffc7b82 */ /* 0x000e640000000800 */
[----:B------:R-:W-:Y:S01]  /*c730*/  LDGSTS.E [R134+0x3ca00], desc[UR28][R150.64], !P4 ;  /* 0x3ca0000096867fae */ /* 0x000fe2000e1a101c */
[----:B-1----:R-:W-:Y:S01]  /*c740*/  VIADD R4, R75, 0xffffff08 ;  /* 0xffffff084b047836 */ /* 0x002fe20000000000 */
[----:B------:R-:W-:Y:S01]  /*c750*/  ISETP.GE.U32.AND P4, PT, R5, 0x7ffffeca, PT ;  /* 0x7ffffeca0500780c */ /* 0x000fe20003f86070 */
[----:B------:R-:W-:Y:S01]  /*c760*/  VIADD R5, R69, 0xffffff07 ;  /* 0xffffff0745057836 */ /* 0x000fe20000000000 */
[----:B------:R-:W-:Y:S01]  /*c770*/  LDGSTS.E [R134+0x3cc00], desc[UR28][R152.64], !P2 ;  /* 0x3cc0000098867fae */ /* 0x000fe2000d1a101c */
[----:B------:R-:W-:Y:S01]  /*c780*/  IMAD.WIDE R156, R0, 0x4, R138 ;  /* 0x00000004009c7825 */ /* 0x000fe200078e028a */
[----:B------:R-:W1:Y:S02]  /*c790*/  LDC R69, c[0x0][0x3a0] ;  /* 0x0000e800ff457b82 */ /* 0x000e640000000800 */
[----:B------:R-:W-:Y:S01]  /*c7a0*/  LDGSTS.E [R134+0x3ce00], desc[UR28][R154.64], !P2 ;  /* 0x3ce000009a867fae */ /* 0x000fe2000d1a101c */
[----:B------:R-:W-:-:S02]  /*c7b0*/  ISETP.GE.U32.AND P2, PT, R4, 0x7ffffec9, PT ;  /* 0x7ffffec90400780c */ /* 0x000fc40003f46070 */
[----:B------:R-:W-:Y:S01]  /*c7c0*/  IADD3 R4, PT, PT, R74, -0xfa, RZ ;  /* 0xffffff064a047810 */ /* 0x000fe20007ffe0ff */
[----:B------:R-:W-:Y:S01]  /*c7d0*/  LDGSTS.E [R134+0x3d000], desc[UR28][R156.64], !P5 ;  /* 0x3d0000009c867fae */ /* 0x000fe2000e9a101c */
[----:B------:R-:W-:Y:S01]  /*c7e0*/  IMAD.WIDE R168, R0, 0x4, R250 ;  /* 0x0000000400a87825 */ /* 0x000fe200078e02fa */
[----:B------:R-:W1:Y:S02]  /*c7f0*/  LDC R70, c[0x0][0x3a0] ;  /* 0x0000e800ff467b82 */ /* 0x000e640000000800 */
[----:B------:R-:W-:Y:S01]  /*c800*/  LDGSTS.E [R134+0x3d200], desc[UR28][R158.64], !P5 ;  /* 0x3d2000009e867fae */ /* 0x000fe2000e9a101c */
[----:B------:R-:W-:Y:S01]  /*c810*/  ISETP.GE.U32.AND P5, PT, R5, 0x7ffffec8, PT ;  /* 0x7ffffec80500780c */ /* 0x000fe20003fa6070 */
[----:B------:R-:W-:Y:S02]  /*c820*/  VIADD R5, R68, 0xffffff05 ;  /* 0xffffff0544057836 */ /* 0x000fe40000000000 */
[C---:B------:R-:W-:Y:S01]  /*c830*/  IMAD.WIDE R170, R0.reuse, 0x4, R248 ;  /* 0x0000000400aa7825 */ /* 0x040fe200078e02f8 */
[----:B------:R-:W5:Y:S03]  /*c840*/  LDL.LU.64 R210, [R1+0x368] ;  /* 0x0003680001d27983 */ /* 0x000f660000300a00 */
[C---:B------:R-:W-:Y:S01]  /*c850*/  IMAD.WIDE R172, R0.reuse, 0x4, R246 ;  /* 0x0000000400ac7825 */ /* 0x040fe200078e02f6 */
[----:B------:R-:W5:Y:S03]  /*c860*/  LDL.LU.64 R208, [R1+0x358] ;  /* 0x0003580001d07983 */ /* 0x000f660000300a00 */
[----:B------:R-:W-:Y:S01]  /*c870*/  IMAD.WIDE R74, R0, 0x4, R236 ;  /* 0x00000004004a7825 */ /* 0x000fe200078e02ec */
[----:B------:R-:W5:Y:S03]  /*c880*/  LDL.LU.64 R142, [R1+0x378] ;  /* 0x00037800018e7983 */ /* 0x000f660000300a00 */
[----:B------:R-:W-:Y:S01]  /*c890*/  VIADD R252, R252, 0x3f ;  /* 0x0000003ffcfc7836 */ /* 0x000fe20000000000 */
[----:B------:R-:W5:Y:S01]  /*c8a0*/  LDL.LU.64 R140, [R1+0x220] ;  /* 0x00022000018c7983 */ /* 0x000f620000300a00 */
[----:B------:R-:W-:-:S03]  /*c8b0*/  IMAD.WIDE R76, R0, 0x4, R76 ;  /* 0x00000004004c7825 */ /* 0x000fc600078e024c */
[----:B------:R-:W5:Y:S01]  /*c8c0*/  LDL.LU.64 R138, [R1+0x370] ;  /* 0x00037000018a7983 */ /* 0x000f620000300a00 */
[----:B--2---:R-:W-:-:S04]  /*c8d0*/  IMAD.WIDE R160, R0, 0x4, R88 ;  /* 0x0000000400a07825 */ /* 0x004fc800078e0258 */
[C---:B----4-:R-:W-:Y:S01]  /*c8e0*/  IMAD.WIDE R162, R0.reuse, 0x4, R80 ;  /* 0x0000000400a27825 */ /* 0x050fe200078e0250 */
[----:B------:R-:W-:Y:S03]  /*c8f0*/  LDGSTS.E [R134+0x3d400], desc[UR28][R160.64], !P1 ;  /* 0x3d400000a0867fae */ /* 0x000fe6000c9a101c */
[C---:B---3--:R-:W-:Y:S01]  /*c900*/  IMAD.WIDE R164, R0.reuse, 0x4, R86 ;  /* 0x0000000400a47825 */ /* 0x048fe200078e0256 */
[----:B------:R-:W-:Y:S03]  /*c910*/  LDGSTS.E [R134+0x3d600], desc[UR28][R162.64], !P1 ;  /* 0x3d600000a2867fae */ /* 0x000fe6000c9a101c */
[----:B-----5:R-:W-:Y:S01]  /*c920*/  IMAD.WIDE R166, R0, 0x4, R82 ;  /* 0x0000000400a67825 */ /* 0x020fe200078e0252 */
[----:B------:R-:W-:Y:S01]  /*c930*/  ISETP.GE.U32.AND P1, PT, R4, 0x7ffffec7, PT ;  /* 0x7ffffec70400780c */ /* 0x000fe20003f26070 */
[----:B------:R-:W-:Y:S02]  /*c940*/  LDGSTS.E [R134+0x3d800], desc[UR28][R164.64], !P4 ;  /* 0x3d800000a4867fae */ /* 0x000fe4000e1a101c */
[----:B------:R-:W-:-:S02]  /*c950*/  VIADD R4, R71, 0xffffff04 ;  /* 0xffffff0447047836 */ /* 0x000fc40000000000 */
[----:B------:R-:W-:Y:S01]  /*c960*/  LDGSTS.E [R134+0x3da00], desc[UR28][R166.64], !P4 ;  /* 0x3da00000a6867fae */ /* 0x000fe2000e1a101c */
[----:B------:R-:W-:-:S03]  /*c970*/  ISETP.GE.U32.AND P4, PT, R5, 0x7ffffec6, PT ;  /* 0x7ffffec60500780c */ /* 0x000fc60003f86070 */
[----:B------:R-:W-:Y:S01]  /*c980*/  LDGSTS.E [R134+0x3dc00], desc[UR28][R168.64], !P2 ;  /* 0x3dc00000a8867fae */ /* 0x000fe2000d1a101c */
[----:B------:R-:W-:-:S03]  /*c990*/  IMAD.WIDE R86, R0, 0x4, R244 ;  /* 0x0000000400567825 */ /* 0x000fc600078e02f4 */
[----:B------:R-:W-:Y:S01]  /*c9a0*/  LDGSTS.E [R134+0x3de00], desc[UR28][R170.64], !P2 ;  /* 0x3de00000aa867fae */ /* 0x000fe2000d1a101c */
[----:B------:R-:W-:Y:S01]  /*c9b0*/  ISETP.GE.U32.AND P2, PT, R4, 0x7ffffec5, PT ;  /* 0x7ffffec50400780c */ /* 0x000fe20003f46070 */
[C---:B------:R-:W-:Y:S02]  /*c9c0*/  IMAD.WIDE R88, R0.reuse, 0x4, R242 ;  /* 0x0000000400587825 */ /* 0x040fe400078e02f2 */
[----:B------:R-:W-:Y:S02]  /*c9d0*/  LDGSTS.E [R134+0x3e000], desc[UR28][R172.64], !P5 ;  /* 0x3e000000ac867fae */ /* 0x000fe4000e9a101c */
[C---:B------:R-:W-:Y:S02]  /*c9e0*/  IMAD.WIDE R80, R0.reuse, 0x4, R240 ;  /* 0x0000000400507825 */ /* 0x040fe400078e02f0 */
[----:B------:R-:W-:Y:S02]  /*c9f0*/  LDGSTS.E [R134+0x3e200], desc[UR28][R86.64], !P5 ;  /* 0x3e20000056867fae */ /* 0x000fe4000e9a101c */
[----:B------:R-:W-:-:S02]  /*ca00*/  IMAD.WIDE R82, R0, 0x4, R238 ;  /* 0x0000000400527825 */ /* 0x000fc400078e02ee */
[----:B------:R-:W-:Y:S02]  /*ca10*/  LDGSTS.E [R134+0x3e400], desc[UR28][R88.64], !P1 ;  /* 0x3e40000058867fae */ /* 0x000fe4000c9a101c */
[----:B------:R-:W-:Y:S01]  /*ca20*/  VIADD R5, R67, 0xffffff03 ;  /* 0xffffff0343057836 */ /* 0x000fe20000000000 */
[----:B-1----:R-:W-:Y:S01]  /*ca30*/  IADD3 R67, PT, PT, R69, -0xff, RZ ;  /* 0xffffff0145437810 */ /* 0x002fe20007ffe0ff */
[----:B------:R-:W-:Y:S01]  /*ca40*/  LDGSTS.E [R134+0x3e600], desc[UR28][R80.64], !P1 ;  /* 0x3e60000050867fae */ /* 0x000fe2000c9a101c */
[----:B------:R-:W-:-:S03]  /*ca50*/  IMAD.WIDE R68, R0, 0x4, R234 ;  /* 0x0000000400447825 */ /* 0x000fc600078e02ea */
[----:B------:R-:W-:Y:S04]  /*ca60*/  LDGSTS.E [R134+0x3e800], desc[UR28][R82.64], !P4 ;  /* 0x3e80000052867fae */ /* 0x000fe8000e1a101c */
[----:B------:R-:W-:Y:S01]  /*ca70*/  LDGSTS.E [R134+0x3ea00], desc[UR28][R74.64], !P4 ;  /* 0x3ea000004a867fae */ /* 0x000fe2000e1a101c */
[----:B------:R-:W-:Y:S02]  /*ca80*/  ISETP.GT.AND P4, PT, R252, 0x13f, PT ;  /* 0x0000013ffc00780c */ /* 0x000fe40003f84270 */
[----:B------:R-:W1:Y:S01]  /*ca90*/  LDC R252, c[0x0][0x3a0] ;  /* 0x0000e800fffc7b82 */ /* 0x000e620000000800 */
[----:B------:R-:W-:Y:S04]  /*caa0*/  LDGSTS.E [R134+0x3ec00], desc[UR28][R76.64], !P2 ;  /* 0x3ec000004c867fae */ /* 0x000fe8000d1a101c */
[----:B------:R-:W-:Y:S01]  /*cab0*/  LDGSTS.E [R134+0x3ee00], desc[UR28][R68.64], !P2 ;  /* 0x3ee0000044867fae */ /* 0x000fe2000d1a101c */
[----:B------:R-:W-:-:S02]  /*cac0*/  ISETP.GE.U32.AND P2, PT, R67, 0x7ffffec2, PT ;  /* 0x7ffffec24300780c */ /* 0x000fc40003f46070 */
[----:B------:R-:W-:Y:S02]  /*cad0*/  SEL R67, R137, RZ, P4 ;  /* 0x000000ff89437207 */ /* 0x000fe40002000000 */
[----:B------:R-:W2:Y:S01]  /*cae0*/  LDL.LU.64 R136, [R1+0x360] ;  /* 0x0003600001887983 */ /* 0x000ea20000300a00 */
[----:B------:R-:W-:Y:S01]  /*caf0*/  ISETP.GE.U32.AND P5, PT, R5, 0x7ffffec4, PT ;  /* 0x7ffffec40500780c */ /* 0x000fe20003fa6070 */
[----:B------:R-:W-:Y:S02]  /*cb00*/  VIADD R4, R70, 0xffffff02 ;  /* 0xffffff0246047836 */ /* 0x000fe40000000000 */
[----:B------:R-:W-:-:S03]  /*cb10*/  IMAD.WIDE R70, R0, 0x4, R232 ;  /* 0x0000000400467825 */ /* 0x000fc600078e02e8 */
[----:B------:R-:W-:Y:S01]  /*cb20*/  ISETP.GE.U32.AND P1, PT, R4, 0x7ffffec3, PT ;  /* 0x7ffffec30400780c */ /* 0x000fe20003f26070 */
[----:B------:R-:W-:-:S04]  /*cb30*/  IMAD.WIDE R4, R0, 0x4, R230 ;  /* 0x0000000400047825 */ /* 0x000fc800078e02e6 */
[----:B-1----:R-:W-:Y:S02]  /*cb40*/  VIADD R252, R252, 0xffffff00 ;  /* 0xffffff00fcfc7836 */ /* 0x002fe40000000000 */
[----:B------:R-:W-:Y:S04]  /*cb50*/  LDGSTS.E [R134+0x3f000], desc[UR28][R70.64], !P5 ;  /* 0x3f00000046867fae */ /* 0x000fe8000e9a101c */
[----:B------:R-:W-:Y:S01]  /*cb60*/  LDGSTS.E [R134+0x3f200], desc[UR28][R4.64], !P5 ;  /* 0x3f20000004867fae */ /* 0x000fe2000e9a101c */
[----:B------:R-:W-:Y:S01]  /*cb70*/  ISETP.GE.U32.AND P5, PT, R252, 0x7ffffec1, PT ;  /* 0x7ffffec1fc00780c */ /* 0x000fe20003fa6070 */
        /* <DEDUP_REMOVED lines=34> */
[----:B------:R-:W-:-:S04]  /*cda0*/  IMAD.WIDE R16, R0, 0x4, R210 ;  /* 0x0000000400107825 */ /* 0x000fc800078e02d2 */
[C---:B------:R-:W-:Y:S01]  /*cdb0*/  IMAD.WIDE R14, R0.reuse, 0x4, R208 ;  /* 0x00000004000e7825 */ /* 0x040fe200078e02d0 */
[----:B------:R-:W-:Y:S03]  /*cdc0*/  LDGSTS.E [R134+0x3f400], desc[UR28][R16.64], !P1 ;  /* 0x3f40000010867fae */ /* 0x000fe6000c9a101c */
[----:B------:R-:W-:-:S04]  /*cdd0*/  IMAD.WIDE R6, R0, 0x4, R142 ;  /* 0x0000000400067825 */ /* 0x000fc800078e028e */
[C---:B------:R-:W-:Y:S01]  /*cde0*/  IMAD.WIDE R12, R0.reuse, 0x4, R140 ;  /* 0x00000004000c7825 */ /* 0x040fe200078e028c */
[----:B------:R-:W-:Y:S03]  /*cdf0*/  LDGSTS.E [R134+0x3f600], desc[UR28][R6.64], !P1 ;  /* 0x3f60000006867fae */ /* 0x000fe6000c9a101c */
[----:B------:R-:W-:Y:S01]  /*ce00*/  IMAD.WIDE R8, R0, 0x4, R138 ;  /* 0x0000000400087825 */ /* 0x000fe200078e028a */
[----:B------:R-:W-:Y:S04]  /*ce10*/  LDGSTS.E [R134+0x3f800], desc[UR28][R14.64], !P2 ;  /* 0x3f8000000e867fae */ /* 0x000fe8000d1a101c */
[----:B------:R-:W-:Y:S04]  /*ce20*/  LDGSTS.E [R134+0x3fa00], desc[UR28][R8.64], !P2 ;  /* 0x3fa0000008867fae */ /* 0x000fe8000d1a101c */
[----:B------:R-:W-:Y:S01]  /*ce30*/  LDGSTS.E [R134+0x3fc00], desc[UR28][R12.64], !P5 ;  /* 0x3fc000000c867fae */ /* 0x000fe2000e9a101c */
        /* <DEDUP_REMOVED lines=12> */
[----:B------:R-:W-:Y:S04]  /*cf00*/  LDGSTS.E [R134+0x3fe00], desc[UR28][R10.64], !P5 ;  /* 0x3fe000000a867fae */ /* 0x000fe8000e9a101c */
[----:B------:R-:W0:Y:S04]  /*cf10*/  LDGDEPBAR ;  /* 0x00000000000079af */ /* 0x000e280000000000 */
        /* <DEDUP_REMOVED lines=14> */
[----:B------:R-:W-:-:S03]  /*d000*/  IMAD.WIDE R136, R66, 0x4, R228 ;  /* 0x0000000442887825 */ /* 0x000fc600078e02e4 */
[----:B------:R-:W-:Y:S04]  /*d010*/  LDGSTS.E [R133+0x5d900], desc[UR28][R48.64], P6 ;  /* 0x5d90000030857fae */ /* 0x000fe8000b1a101c */
[----:B------:R-:W-:Y:S04]  /*d020*/  LDGSTS.E [R133+0x5dd00], desc[UR28][R56.64], P6 ;  /* 0x5dd0000038857fae */ /* 0x000fe8000b1a101c */
[----:B------:R2:W-:Y:S04]  /*d030*/  LDGSTS.E [R132+0x5c200], desc[UR28][R224.64], P6 ;  /* 0x5c200000e0847fae */ /* 0x0005e8000b1a101c */
[----:B------:R-:W-:Y:S04]  /*d040*/  LDGSTS.E [R132+0x5c600], desc[UR28][R240.64], P6 ;  /* 0x5c600000f0847fae */ /* 0x000fe8000b1a101c */
[----:B------:R3:W-:Y:S04]  /*d050*/  LDGSTS.E [R132+0x5ca00], desc[UR28][R18.64], P6 ;  /* 0x5ca0000012847fae */ /* 0x0007e8000b1a101c */
[----:B------:R-:W-:Y:S01]  /*d060*/  LDGSTS.E [R132+0x5ce00], desc[UR28][R26.64], P6 ;  /* 0x5ce000001a847fae */ /* 0x000fe2000b1a101c */
[----:B--2---:R-:W-:-:S03]  /*d070*/  IMAD.WIDE R224, R66, 0x4, R26 ;  /* 0x0000000442e07825 */ /* 0x004fc600078e021a */
[----:B------:R-:W-:Y:S01]  /*d080*/  STL.64 [R1+0x220], R136 ;  /* 0x0002208801007387 */ /* 0x000fe20000100a00 */
[----:B---3--:R-:W-:-:S03]  /*d090*/  IMAD.WIDE R18, R66, 0x4, R28 ;  /* 0x0000000442127825 */ /* 0x008fc600078e021c */
[----:B------:R2:W-:Y:S04]  /*d0a0*/  LDGSTS.E [R132+0x5d200], desc[UR28][R34.64], P6 ;  /* 0x5d20000022847fae */ /* 0x0005e8000b1a101c */
[----:B------:R-:W-:Y:S04]  /*d0b0*/  LDGSTS.E [R132+0x5d600], desc[UR28][R42.64], P6 ;  /* 0x5d6000002a847fae */ /* 0x000fe8000b1a101c */
[----:B------:R-:W3:Y:S04]  /*d0c0*/  LDL.LU.64 R26, [R1+0x338] ;  /* 0x00033800011a7983 */ /* 0x000ee80000300a00 */
[----:B------:R-:W-:Y:S04]  /*d0d0*/  LDGSTS.E [R132+0x5da00], desc[UR28][R50.64], P6 ;  /* 0x5da0000032847fae */ /* 0x000fe8000b1a101c */
[----:B------:R4:W-:Y:S04]  /*d0e0*/  STL.64 [R1+0x508], R18 ;  /* 0x0005081201007387 */ /* 0x0009e80000100a00 */
[----:B------:R-:W-:Y:S04]  /*d0f0*/  LDGSTS.E [R132+0x5de00], desc[UR28][R58.64], P6 ;  /* 0x5de000003a847fae */ /* 0x000fe8000b1a101c */
[----:B------:R-:W5:Y:S04]  /*d100*/  LDL.LU.64 R38, [R1+0x348] ;  /* 0x0003480001267983 */ /* 0x000f680000300a00 */
[----:B------:R1:W-:Y:S01]  /*d110*/  LDGSTS.E [R3+0x5c300], desc[UR28][R222.64], P6 ;  /* 0x5c300000de037fae */ /* 0x0003e2000b1a101c */
[C---:B--2---:R-:W-:Y:S01]  /*d120*/  IMAD.WIDE R34, R66.reuse, 0x4, R52 ;  /* 0x0000000442227825 */ /* 0x044fe200078e0234 */
[----:B----4-:R-:W2:Y:S02]  /*d130*/  LDC R19, c[0x0][0x3a0] ;  /* 0x0000e800ff137b82 */ /* 0x010ea40000000800 */
[----:B------:R-:W4:Y:S04]  /*d140*/  LDL.LU.64 R40, [R1+0x340] ;  /* 0x0003400001287983 */ /* 0x000f280000300a00 */
[----:B------:R-:W-:Y:S04]  /*d150*/  LDGSTS.E [R3+0x5c700], desc[UR28][R238.64], P6 ;  /* 0x5c700000ee037fae */ /* 0x000fe8000b1a101c */
[----:B------:R-:W4:Y:S01]  /*d160*/  LDL.LU.64 R42, [R1+0x350] ;  /* 0x00035000012a7983 */ /* 0x000f220000300a00 */
[----:B-1----:R-:W-:-:S03]  /*d170*/  IMAD.WIDE R222, R66, 0x4, R30 ;  /* 0x0000000442de7825 */ /* 0x002fc600078e021e */
[----:B------:R-:W-:Y:S01]  /*d180*/  LDGSTS.E [R3+0x5cb00], desc[UR28][R20.64], P6 ;  /* 0x5cb0000014037fae */ /* 0x000fe2000b1a101c */
[----:B------:R-:W-:-:S03]  /*d190*/  IMAD.WIDE R30, R66, 0x4, R44 ;  /* 0x00000004421e7825 */ /* 0x000fc600078e022c */
[----:B------:R-:W-:Y:S04]  /*d1a0*/  LDGSTS.E [R3+0x5cf00], desc[UR28][R28.64], P6 ;  /* 0x5cf000001c037fae */ /* 0x000fe8000b1a101c */
[----:B------:R1:W-:Y:S01]  /*d1b0*/  LDGSTS.E [R3+0x5d300], desc[UR28][R36.64], P6 ;  /* 0x5d30000024037fae */ /* 0x0003e2000b1a101c */
[----:B------:R-:W-:-:S03]  /*d1c0*/  IMAD.WIDE R32, R66, 0x4, R60 ;  /* 0x0000000442207825 */ /* 0x000fc600078e023c */
[----:B------:R-:W-:Y:S01]  /*d1d0*/  LDGSTS.E [R3+0x5d700], desc[UR28][R44.64], P6 ;  /* 0x5d7000002c037fae */ /* 0x000fe2000b1a101c */
[----:B------:R-:W-:Y:S02]  /*d1e0*/  VIADD R67, R135, 0xfffffeff ;  /* 0xfffffeff87437836 */ /* 0x000fe40000000000 */
[----:B------:R-:W2:Y:S01]  /*d1f0*/  LDC R135, c[0x0][0x3a0] ;  /* 0x0000e800ff877b82 */ /* 0x000ea20000000800 */
[----:B------:R4:W-:Y:S01]  /*d200*/  LDGSTS.E [R3+0x5db00], desc[UR28][R52.64], P6 ;  /* 0x5db0000034037fae */ /* 0x0009e2000b1a101c */
[----:B-1----:R-:W-:-:S03]  /*d210*/  IMAD.WIDE R36, R66, 0x4, R36 ;  /* 0x0000000442247825 */ /* 0x002fc600078e0224 */
[----:B------:R-:W-:Y:S04]  /*d220*/  LDGSTS.E [R3+0x5df00], desc[UR28][R60.64], P6 ;  /* 0x5df000003c037fae */ /* 0x000fe8000b1a101c */
[----:B------:R-:W-:Y:S04]  /*d230*/  STL.64 [R1+0x500], R36 ;  /* 0x0005002401007387 */ /* 0x000fe80000100a00 */
[----:B------:R-:W-:Y:S04]  /*d240*/  STL.64 [R1+0x520], R30 ;  /* 0x0005201e01007387 */ /* 0x000fe80000100a00 */
[----:B------:R-:W-:Y:S04]  /*d250*/  STL.64 [R1+0x518], R34 ;  /* 0x0005182201007387 */ /* 0x000fe80000100a00 */
[----:B------:R-:W-:Y:S04]  /*d260*/  STL.64 [R1+0x510], R32 ;  /* 0x0005102001007387 */ /* 0x000fe80000100a00 */
[----:B------:R-:W4:Y:S04]  /*d270*/  LDL.LU.64 R48, [R1+0x330] ;  /* 0x0003300001307983 */ /* 0x000f280000300a00 */
[----:B------:R-:W4:Y:S04]  /*d280*/  LDL.LU.64 R28, [R1+0x328] ;  /* 0x00032800011c7983 */ /* 0x000f280000300a00 */
[----:B------:R-:W4:Y:S04]  /*d290*/  LDL.LU.64 R50, [R1+0x320] ;  /* 0x0003200001327983 */ /* 0x000f280000300a00 */
[----:B------:R-:W4:Y:S01]  /*d2a0*/  LDL.LU.64 R46, [R1+0x318] ;  /* 0x00031800012e7983 */ /* 0x000f220000300a00 */
[----:B------:R-:W-:-:S02]  /*d2b0*/  IMAD.WIDE R230, R66, 0x4, R20 ;  /* 0x0000000442e67825 */ /* 0x000fc400078e0214 */
[----:B------:R-:W1:Y:S01]  /*d2c0*/  LDC R21, c[0x0][0x3a0] ;  /* 0x0000e800ff157b82 */ /* 0x000e620000000800 */
[----:B------:R-:W0:Y:S01]  /*d2d0*/  LDGDEPBAR ;  /* 0x00000000000079af */ /* 0x000e220000000000 */
[----:B------:R-:W-:-:S04]  /*d2e0*/  IMAD.WIDE R228, R66, 0x4, R22 ;  /* 0x0000000442e47825 */ /* 0x000fc800078e0216 */
[----:B--2---:R-:W-:Y:S02]  /*d2f0*/  VIADD R18, R135, 0xfffffefc ;  /* 0xfffffefc87127836 */ /* 0x004fe40000000000 */
[----:B------:R-:W-:Y:S01]  /*d300*/  VIADD R20, R252, 0xfffffefe ;  /* 0xfffffefefc147836 */ /* 0x000fe20000000000 */
[----:B------:R-:W2:Y:S08]  /*d310*/  LDC R23, c[0x0][0x3a0] ;  /* 0x0000e800ff177b82 */ /* 0x000eb00000000800 */
[----:B------:R-:W1:Y:S01]  /*d320*/  LDC R135, c[0x0][0x3a0] ;  /* 0x0000e800ff877b82 */ /* 0x000e620000000800 */
[----:B------:R-:W-:-:S02]  /*d330*/  ISETP.GE.U32.AND P6, PT, R20, 0x7ffffebf, PT ;  /* 0x7ffffebf1400780c */ /* 0x000fc40003fc6070 */
[----:B------:R-:W-:-:S05]  /*d340*/  ISETP.GE.U32.AND P5, PT, R67, 0x7ffffec0, PT ;  /* 0x7ffffec04300780c */ /* 0x000fca0003fa6070 */
[----:B------:R-:W3:Y:S01]  /*d350*/  LDC R20, c[0x0][0x3a0] ;  /* 0x0000e800ff147b82 */ /* 0x000ee20000000800 */
[----:B------:R-:W-:Y:S02]  /*d360*/  IADD3 R19, PT, PT, R19, -0x103, RZ ;  /* 0xfffffefd13137810 */ /* 0x000fe40007ffe0ff */
[----:B------:R-:W-:Y:S02]  /*d370*/  ISETP.GE.U32.AND P2, PT, R18, 0x7ffffebd, PT ;  /* 0x7ffffebd1200780c */ /* 0x000fe40003f46070 */
[----:B------:R-:W-:Y:S01]  /*d380*/  ISETP.GE.U32.AND P1, PT, R19, 0x7ffffebe, PT ;  /* 0x7ffffebe1300780c */ /* 0x000fe20003f26070 */
[----:B--2---:R-:W-:Y:S02]  /*d390*/  VIADD R19, R23, 0xfffffefb ;  /* 0xfffffefb17137836 */ /* 0x004fe40000000000 */
[----:B------:R-:W2:Y:S01]  /*d3a0*/  LDC R22, c[0x0][0x3a0] ;  /* 0x0000e800ff167b82 */ /* 0x000ea20000000800 */
[----:B-1----:R-:W-:-:S07]  /*d3b0*/  VIADD R18, R135, 0xfffffefa ;  /* 0xfffffefa87127836 */ /* 0x002fce0000000000 */
[----:B------:R-:W1:Y:S01]  /*d3c0*/  LDC R23, c[0x0][0x3a0] ;  /* 0x0000e800ff177b82 */ /* 0x000e620000000800 */
[----:B------:R-:W-:-:S04]  /*d3d0*/  IMAD.WIDE R140, R66, 0x4, R54 ;  /* 0x00000004428c7825 */ /* 0x000fc800078e0236 */
[----:B------:R-:W-:-:S03]  /*d3e0*/  IMAD.WIDE R250, R66, 0x4, R226 ;  /* 0x0000000442fa7825 */ /* 0x000fc600078e02e2 */
[----:B------:R-:W1:Y:S01]  /*d3f0*/  LDC R135, c[0x0][0x3a0] ;  /* 0x0000e800ff877b82 */ /* 0x000e620000000800 */
[----:B---3--:R-:W-:-:S04]  /*d400*/  IMAD.WIDE R26, R0, 0x4, R26 ;  /* 0x00000004001a7825 */ /* 0x008fc800078e021a */
[----:B-----5:R-:W-:-:S04]  /*d410*/  IMAD.WIDE R38, R0, 0x4, R38 ;  /* 0x0000000400267825 */ /* 0x020fc800078e0226 */
[----:B----4-:R-:W-:-:S04]  /*d420*/  IMAD.WIDE R52, R0, 0x4, R40 ;  /* 0x0000000400347825 */ /* 0x010fc800078e0228 */
[----:B------:R-:W-:Y:S01]  /*d430*/  IMAD.WIDE R44, R0, 0x4, R42 ;  /* 0x00000004002c7825 */ /* 0x000fe200078e022a */
[----:B------:R-:W-:Y:S06]  /*d440*/  BAR.SYNC.DEFER_BLOCKING 0x0 ;  /* 0x0000000000007b1d */ /* 0x000fec0000010000 */
[----:B------:R3:W-:Y:S04]  /*d450*/  STL.64 [R1+0x58], R44 ;  /* 0x0000582c01007387 */ /* 0x0007e80000100a00 */
[----:B------:R-:W4:Y:S04]  /*d460*/  LDL.LU.64 R42, [R1+0x310] ;  /* 0x00031000012a7983 */ /* 0x000f280000300a00 */
[----:B------:R5:W-:Y:S04]  /*d470*/  STL.64 [R1+0x50], R38 ;  /* 0x0000502601007387 */ /* 0x000be80000100a00 */
[----:B------:R-:W4:Y:S04]  /*d480*/  LDL.LU.64 R40, [R1+0x308] ;  /* 0x0003080001287983 */ /* 0x000f280000300a00 */
[----:B------:R1:W-:Y:S04]  /*d490*/  STL.64 [R1+0x48], R52 ;  /* 0x0000483401007387 */ /* 0x0003e80000100a00 */
[----:B------:R1:W-:Y:S04]  /*d4a0*/  STL.64 [R1+0x4f8], R26 ;  /* 0x0004f81a01007387 */ /* 0x0003e80000100a00 */
[----:B------:R-:W-:Y:S01]  /*d4b0*/  @!PT LDS RZ, [RZ] ;  /* 0x00000000fffff984 */ /* 0x000fe20000000800 */
[----:B------:R-:W-:Y:S01]  /*d4c0*/  @!PT LDS RZ, [RZ] ;  /* 0x00000000fffff984 */ /* 0x000fe20000000800 */
[----:B------:R-:W-:Y:S01]  /*d4d0*/  @!PT LDS RZ, [RZ] ;  /* 0x00000000fffff984 */ /* 0x000fe20000000800 */
[----:B------:R-:W-:Y:S04]  /*d4e0*/  LDGSTS.E [R134+0x40000], desc[UR28][R44.64], !P5 ;  /* 0x400000002c867fae */ /* 0x000fe8000e9a101c */
[----:B------:R-:W-:Y:S01]  /*d4f0*/  LDGSTS.E [R134+0x40200], desc[UR28][R38.64], !P5 ;  /* 0x4020000026867fae */ /* 0x000fe2000e9a101c */
[----:B------:R-:W-:-:S03]  /*d500*/  ISETP.GE.U32.AND P5, PT, R19, 0x7ffffebc, PT ;  /* 0x7ffffebc1300780c */ /* 0x000fc60003fa6070 */
[----:B------:R1:W-:Y:S04]  /*d510*/  LDGSTS.E [R134+0x40400], desc[UR28][R52.64], !P6 ;  /* 0x4040000034867fae */ /* 0x0003e8000f1a101c */
[----:B---3--:R-:W3:Y:S01]  /*d520*/  LDL.LU.64 R44, [R1+0x300] ;  /* 0x00030000012c7983 */ /* 0x008ee20000300a00 */
[----:B------:R-:W-:-:S03]  /*d530*/  IMAD.WIDE R48, R0, 0x4, R48 ;  /* 0x0000000400307825 */ /* 0x000fc600078e0230 */
[----:B-----5:R-:W5:Y:S01]  /*d540*/  LDL.LU.64 R38, [R1+0x2f8] ;  /* 0x0002f80001267983 */ /* 0x020f620000300a00 */
[----:B------:R-:W-:-:S03]  /*d550*/  IMAD.WIDE R28, R0, 0x4, R28 ;  /* 0x00000004001c7825 */ /* 0x000fc600078e021c */
[----:B------:R2:W-:Y:S01]  /*d560*/  LDGSTS.E [R134+0x40600], desc[UR28][R26.64], !P6 ;  /* 0x406000001a867fae */ /* 0x0005e2000f1a101c */
[----:B------:R-:W-:Y:S01]  /*d570*/  ISETP.GE.U32.AND P6, PT, R18, 0x7ffffebb, PT ;  /* 0x7ffffebb1200780c */ /* 0x000fe20003fc6070 */
[----:B------:R-:W-:Y:S01]  /*d580*/  VIADD R19, R21, 0xfffffef9 ;  /* 0xfffffef915137836 */ /* 0x000fe20000000000 */
[----:B------:R-:W-:Y:S01]  /*d590*/  IADD3 R18, PT, PT, R20, -0x108, RZ ;  /* 0xfffffef814127810 */ /* 0x000fe20007ffe0ff */
[C---:B-1----:R-:W-:Y:S01]  /*d5a0*/  IMAD.WIDE R52, R0.reuse, 0x4, R50 ;  /* 0x0000000400347825 */ /* 0x042fe200078e0232 */
[----:B------:R1:W-:Y:S03]  /*d5b0*/  STL.64 [R1+0x40], R48 ;  /* 0x0000403001007387 */ /* 0x0003e60000100a00 */
[----:B------:R-:W-:Y:S01]  /*d5c0*/  IMAD.WIDE R20, R0, 0x4, R46 ;  /* 0x0000000400147825 */ /* 0x000fe200078e022e */
[----:B------:R1:W-:Y:S03]  /*d5d0*/  STL.64 [R1+0x4f0], R28 ;  /* 0x0004f01c01007387 */ /* 0x0003e60000100a00 */
[----:B------:R-:W-:Y:S01]  /*d5e0*/  IMAD.WIDE R226, R66, 0x4, R24 ;  /* 0x0000000442e27825 */ /* 0x000fe200078e0218 */
[----:B------:R-:W5:Y:S01]  /*d5f0*/  LDL.LU.64 R50, [R1+0x2f0] ;  /* 0x0002f00001327983 */ /* 0x000f620000300a00 */
[----:B------:R-:W3:Y:S03]  /*d600*/  LDC R24, c[0x0][0x3a0] ;  /* 0x0000e800ff187b82 */ /* 0x000ee60000000800 */
[----:B------:R-:W5:Y:S04]  /*d610*/  LDL.LU.64 R46, [R1+0x2e8] ;  /* 0x0002e800012e7983 */ /* 0x000f680000300a00 */
[----:B------:R-:W-:Y:S01]  /*d620*/  STL.64 [R1+0x38], R52 ;  /* 0x0000383401007387 */ /* 0x000fe20000100a00 */
[----:B--2---:R-:W2:Y:S03]  /*d630*/  LDC R26, c[0x0][0x3a0] ;  /* 0x0000e800ff1a7b82 */ /* 0x004ea60000000800 */
[----:B------:R-:W-:Y:S04]  /*d640*/  LDGSTS.E [R134+0x40800], desc[UR28][R48.64], !P1 ;  /* 0x4080000030867fae */ /* 0x000fe8000c9a101c */
[----:B------:R2:W-:Y:S01]  /*d650*/  STL.64 [R1+0x4e8], R20 ;  /* 0x0004e81401007387 */ /* 0x0005e20000100a00 */
[----:B------:R-:W2:Y:S03]  /*d660*/  LDC R25, c[0x0][0x3a0] ;  /* 0x0000e800ff197b82 */ /* 0x000ea60000000800 */
[----:B------:R-:W-:Y:S04]  /*d670*/  LDGSTS.E [R134+0x40a00], desc[UR28][R28.64], !P1 ;  /* 0x40a000001c867fae */ /* 0x000fe8000c9a101c */
[----:B-1----:R-:W5:Y:S04]  /*d680*/  LDL.LU.64 R48, [R1+0x2e0] ;  /* 0x0002e00001307983 */ /* 0x002f680000300a00 */
[----:B------:R-:W-:Y:S04]  /*d690*/  LDGSTS.E [R134+0x40c00], desc[UR28][R52.64], !P2 ;  /* 0x40c0000034867fae */ /* 0x000fe8000d1a101c */
[----:B------:R-:W5:Y:S01]  /*d6a0*/  LDL.LU.64 R28, [R1+0x2d8] ;  /* 0x0002d800011c7983 */ /* 0x000f620000300a00 */
[----:B------:R-:W-:Y:S01]  /*d6b0*/  ISETP.GE.U32.AND P1, PT, R19, 0x7ffffeba, PT ;  /* 0x7ffffeba1300780c */ /* 0x000fe20003f26070 */
[----:B------:R-:W-:-:S02]  /*d6c0*/  VIADD R19, R22, 0xfffffef7 ;  /* 0xfffffef716137836 */ /* 0x000fc40000000000 */
[----:B------:R2:W-:Y:S01]  /*d6d0*/  LDGSTS.E [R134+0x40e00], desc[UR28][R20.64], !P2 ;  /* 0x40e0000014867fae */ /* 0x0005e2000d1a101c */
[C---:B----4-:R-:W-:Y:S01]  /*d6e0*/  IMAD.WIDE R42, R0.reuse, 0x4, R42 ;  /* 0x00000004002a7825 */ /* 0x050fe200078e022a */
[----:B--2---:R-:W1:Y:S03]  /*d6f0*/  LDC R20, c[0x0][0x3a0] ;  /* 0x0000e800ff147b82 */ /* 0x004e660000000800 */
[C---:B------:R-:W-:Y:S01]  /*d700*/  IMAD.WIDE R40, R0.reuse, 0x4, R40 ;  /* 0x0000000400287825 */ /* 0x040fe200078e0228 */
[----:B------:R2:W-:Y:S04]  /*d710*/  STL.64 [R1+0x30], R42 ;  /* 0x0000302a01007387 */ /* 0x0005e80000100a00 */
[----:B------:R-:W4:Y:S01]  /*d720*/  LDC R21, c[0x0][0x3a0] ;  /* 0x0000e800ff157b82 */ /* 0x000f220000000800 */
[----:B------:R1:W-:Y:S04]  /*d730*/  STL.64 [R1+0x4e0], R40 ;  /* 0x0004e02801007387 */ /* 0x0003e80000100a00 */
[----:B------:R-:W-:Y:S04]  /*d740*/  LDGSTS.E [R134+0x41000], desc[UR28][R42.64], !P5 ;  /* 0x410000002a867fae */ /* 0x000fe8000e9a101c */
[----:B------:R-:W-:Y:S01]  /*d750*/  LDGSTS.E [R134+0x41200], desc[UR28][R40.64], !P5 ;  /* 0x4120000028867fae */ /* 0x000fe2000e9a101c */
[----:B---3--:R-:W-:-:S03]  /*d760*/  IMAD.WIDE R54, R0, 0x4, R44 ;  /* 0x0000000400367825 */ /* 0x008fc600078e022c */
[----:B------:R-:W3:Y:S01]  /*d770*/  LDL.LU.64 R44, [R1+0x2d0] ;  /* 0x0002d000012c7983 */ /* 0x000ee20000300a00 */
[----:B-----5:R-:W-:-:S03]  /*d780*/  IMAD.WIDE R52, R0, 0x4, R38 ;  /* 0x0000000400347825 */ /* 0x020fc600078e0226 */
[----:B------:R-:W5:Y:S04]  /*d790*/  LDL.LU.64 R38, [R1+0x2c8] ;  /* 0x0002c80001267983 */ /* 0x000f680000300a00 */
[----:B------:R-:W-:Y:S04]  /*d7a0*/  STL.64 [R1+0x28], R54 ;  /* 0x0000283601007387 */ /* 0x000fe80000100a00 */
[----:B------:R4:W-:Y:S04]  /*d7b0*/  STL.64 [R1+0x4d0], R52 ;  /* 0x0004d03401007387 */ /* 0x0009e80000100a00 */
[----:B--2---:R-:W2:Y:S01]  /*d7c0*/  LDL.LU.64 R42, [R1+0x2c0] ;  /* 0x0002c000012a7983 */ /* 0x004ea20000300a00 */
[----:B------:R-:W-:-:S03]  /*d7d0*/  IMAD.WIDE R50, R0, 0x4, R50 ;  /* 0x0000000400327825 */ /* 0x000fc600078e0232 */
[----:B-1----:R-:W2:Y:S01]  /*d7e0*/  LDL.LU.64 R40, [R1+0x2b8] ;  /* 0x0002b80001287983 */ /* 0x002ea20000300a00 */
[----:B------:R-:W-:Y:S01]  /*d7f0*/  ISETP.GE.U32.AND P5, PT, R19, 0x7ffffeb8, PT ;  /* 0x7ffffeb81300780c */ /* 0x000fe20003fa6070 */
[C---:B------:R-:W-:Y:S02]  /*d800*/  IMAD.WIDE R46, R0.reuse, 0x4, R46 ;  /* 0x00000004002e7825 */ /* 0x040fe400078e022e */
[----:B------:R-:W-:Y:S02]  /*d810*/  LDGSTS.E [R134+0x41400], desc[UR28][R54.64], !P6 ;  /* 0x4140000036867fae */ /* 0x000fe4000f1a101c */
[----:B------:R-:W-:Y:S02]  /*d820*/  VIADD R19, R23, 0xfffffef5 ;  /* 0xfffffef517137836 */ /* 0x000fe40000000000 */
[----:B------:R4:W-:Y:S04]  /*d830*/  LDGSTS.E [R134+0x41600], desc[UR28][R52.64], !P6 ;  /* 0x4160000034867fae */ /* 0x0009e8000f1a101c */
[----:B------:R1:W-:Y:S04]  /*d840*/  STL.64 [R1+0x20], R50 ;  /* 0x0000203201007387 */ /* 0x0003e80000100a00 */
[----:B------:R1:W-:Y:S04]  /*d850*/  STL.64 [R1+0x4c8], R46 ;  /* 0x0004c82e01007387 */ /* 0x0003e80000100a00 */
[----:B------:R-:W-:Y:S01]  /*d860*/  LDGSTS.E [R134+0x41800], desc[UR28][R50.64], !P1 ;  /* 0x4180000032867fae */ /* 0x000fe2000c9a101c */
[----:B----4-:R-:W-:-:S03]  /*d870*/  IMAD.WIDE R52, R0, 0x4, R48 ;  /* 0x0000000400347825 */ /* 0x010fc600078e0230 */
[----:B------:R-:W-:Y:S04]  /*d880*/  LDGSTS.E [R134+0x41a00], desc[UR28][R46.64], !P1 ;  /* 0x41a000002e867fae */ /* 0x000fe8000c9a101c */
[----:B------:R-:W4:Y:S01]  /*d890*/  LDL.LU.64 R48, [R1+0x2b0] ;  /* 0x0002b00001307983 */ /* 0x000f220000300a00 */
[----:B------:R-:W-:-:S03]  /*d8a0*/  IMAD.WIDE R22, R0, 0x4, R28 ;  /* 0x0000000400167825 */ /* 0x000fc600078e021c */
[----:B------:R-:W4:Y:S04]  /*d8b0*/  LDL.LU.64 R28, [R1+0x2a8] ;  /* 0x0002a800011c7983 */ /* 0x000f280000300a00 */
[----:B------:R-:W-:Y:S04]  /*d8c0*/  STL.64 [R1+0x18], R52 ;  /* 0x0000183401007387 */ /* 0x000fe80000100a00 */
[----:B------:R2:W-:Y:S04]  /*d8d0*/  STL.64 [R1+0x4c0], R22 ;  /* 0x0004c01601007387 */ /* 0x0005e80000100a00 */
[----:B-1----:R-:W4:Y:S04]  /*d8e0*/  LDL.LU.64 R50, [R1+0x2a0] ;  /* 0x0002a00001327983 */ /* 0x002f280000300a00 */
[----:B------:R-:W4:Y:S01]  /*d8f0*/  LDL.LU.64 R46, [R1+0x298] ;  /* 0x00029800012e7983 */ /* 0x000f220000300a00 */
[----:B------:R-:W-:Y:S01]  /*d900*/  ISETP.GE.U32.AND P2, PT, R18, 0x7ffffeb9, PT ;  /* 0x7ffffeb91200780c */ /* 0x000fe20003f46070 */
[----:B------:R-:W-:Y:S01]  /*d910*/  VIADD R18, R24, 0xfffffef6 ;  /* 0xfffffef618127836 */ /* 0x000fe20000000000 */
[----:B------:R-:W-:Y:S01]  /*d920*/  ISETP.GE.U32.AND P1, PT, R19, 0x7ffffeb6, PT ;  /* 0x7ffffeb61300780c */ /* 0x000fe20003f26070 */
[----:B------:R-:W1:Y:S03]  /*d930*/  LDC R24, c[0x0][0x3a0] ;  /* 0x0000e800ff187b82 */ /* 0x000e660000000800 */
[----:B------:R-:W-:-:S07]  /*d940*/  ISETP.GE.U32.AND P6, PT, R18, 0x7ffffeb7, PT ;  /* 0x7ffffeb71200780c */ /* 0x000fce0003fc6070 */
[----:B------:R-:W-:Y:S04]  /*d950*/  LDGSTS.E [R134+0x41c00], desc[UR28][R52.64], !P2 ;  /* 0x41c0000034867fae */ /* 0x000fe8000d1a101c */
[----:B------:R1:W-:Y:S01]  /*d960*/  LDGSTS.E [R134+0x41e00], desc[UR28][R22.64], !P2 ;  /* 0x41e0000016867fae */ /* 0x0003e2000d1a101c */
[----:B---3--:R-:W-:-:S04]  /*d970*/  IMAD.WIDE R44, R0, 0x4, R44 ;  /* 0x00000004002c7825 */ /* 0x008fc800078e022c */
[C---:B-----5:R-:W-:Y:S01]  /*d980*/  IMAD.WIDE R38, R0.reuse, 0x4, R38 ;  /* 0x0000000400267825 */ /* 0x060fe200078e0226 */
[----:B------:R3:W-:Y:S03]  /*d990*/  STL.64 [R1+0x10], R44 ;  /* 0x0000102c01007387 */ /* 0x0007e60000100a00 */
[C---:B--2---:R-:W-:Y:S01]  /*d9a0*/  IMAD.WIDE R54, R0.reuse, 0x4, R42 ;  /* 0x0000000400367825 */ /* 0x044fe200078e022a */
[----:B------:R2:W-:Y:S03]  /*d9b0*/  STL.64 [R1+0x4b8], R38 ;  /* 0x0004b82601007387 */ /* 0x0005e60000100a00 */
[C---:B----4-:R-:W-:Y:S01]  /*d9c0*/  IMAD.WIDE R48, R0.reuse, 0x4, R48 ;  /* 0x0000000400307825 */ /* 0x050fe200078e0230 */
[----:B------:R-:W4:Y:S03]  /*d9d0*/  LDL.LU.64 R42, [R1+0x290] ;  /* 0x00029000012a7983 */ /* 0x000f260000300a00 */
[----:B------:R-:W-:Y:S01]  /*d9e0*/  IMAD.WIDE R28, R0, 0x4, R28 ;  /* 0x00000004001c7825 */ /* 0x000fe200078e021c */
[----:B------:R-:W-:Y:S01]  /*d9f0*/  LDGSTS.E [R134+0x42000], desc[UR28][R44.64], !P5 ;  /* 0x420000002c867fae */ /* 0x000fe2000e9a101c */
[----:B------:R-:W-:Y:S01]  /*da00*/  IADD3 R19, PT, PT, R20, -0x10d, RZ ;  /* 0xfffffef314137810 */ /* 0x000fe20007ffe0ff */
[----:B-1----:R-:W1:Y:S01]  /*da10*/  LDC R22, c[0x0][0x3a0] ;  /* 0x0000e800ff167b82 */ /* 0x002e620000000800 */
[----:B------:R-:W-:Y:S01]  /*da20*/  IMAD.WIDE R52, R0, 0x4, R40 ;  /* 0x0000000400347825 */ /* 0x000fe200078e0228 */
[----:B------:R-:W-:Y:S04]  /*da30*/  LDGSTS.E [R134+0x42200], desc[UR28][R38.64], !P5 ;  /* 0x4220000026867fae */ /* 0x000fe8000e9a101c */
[----:B------:R-:W5:Y:S01]  /*da40*/  LDL.LU.64 R40, [R1+0x288] ;  /* 0x0002880001287983 */ /* 0x000f620000300a00 */
[----:B------:R-:W-:Y:S01]  /*da50*/  VIADD R18, R26, 0xfffffef4 ;  /* 0xfffffef41a127836 */ /* 0x000fe20000000000 */
[----:B------:R-:W1:Y:S02]  /*da60*/  LDC R20, c[0x0][0x3a0] ;  /* 0x0000e800ff147b82 */ /* 0x000e640000000800 */
[----:B------:R2:W-:Y:S04]  /*da70*/  STL.64 [R1+0xa0], R54 ;  /* 0x0000a03601007387 */ /* 0x0005e80000100a00 */
[----:B------:R2:W-:Y:S02]  /*da80*/  STL.64 [R1+0x4a8], R52 ;  /* 0x0004a83401007387 */ /* 0x0005e40000100a00 */
[----:B------:R-:W1:Y:S02]  /*da90*/  LDC R26, c[0x0][0x3a0] ;  /* 0x0000e800ff1a7b82 */ /* 0x000e640000000800 */
[----:B---3--:R-:W3:Y:S04]  /*daa0*/  LDL.LU.64 R44, [R1+0x280] ;  /* 0x00028000012c7983 */ /* 0x008ee80000300a00 */
[----:B--2---:R-:W2:Y:S02]  /*dab0*/  LDL.LU.64 R38, [R1+0x278] ;  /* 0x0002780001267983 */ /* 0x004ea40000300a00 */
[----:B------:R-:W1:Y:S02]  /*dac0*/  LDC R23, c[0x0][0x3a0] ;  /* 0x0000e800ff177b82 */ /* 0x000e640000000800 */
[----:B------:R1:W-:Y:S04]  /*dad0*/  LDGSTS.E [R134+0x42400], desc[UR28][R54.64], !P6 ;  /* 0x4240000036867fae */ /* 0x0003e8000f1a101c */
[----:B------:R1:W-:Y:S04]  /*dae0*/  LDGSTS.E [R134+0x42600], desc[UR28][R52.64], !P6 ;  /* 0x4260000034867fae */ /* 0x0003e8000f1a101c */
[----:B------:R1:W-:Y:S02]  /*daf0*/  STL.64 [R1+0xb0], R48 ;  /* 0x0000b03001007387 */ /* 0x0003e40000100a00 */
[----:B-1----:R-:W-:-:S02]  /*db00*/  IMAD.WIDE R54, R0, 0x4, R50 ;  /* 0x0000000400367825 */ /* 0x002fc400078e0232 */
[----:B------:R1:W-:Y:S02]  /*db10*/  STL.64 [R1+0x498], R28 ;  /* 0x0004981c01007387 */ /* 0x0003e40000100a00 */
[----:B------:R-:W-:Y:S02]  /*db20*/  IMAD.WIDE R52, R0, 0x4, R46 ;  /* 0x0000000400347825 */ /* 0x000fe400078e022e */
[----:B------:R-:W-:Y:S04]  /*db30*/  LDGSTS.E [R134+0x42800], desc[UR28][R48.64], !P1 ;  /* 0x4280000030867fae */ /* 0x000fe8000c9a101c */
[----:B------:R-:W2:Y:S04]  /*db40*/  LDL.LU.64 R46, [R1+0x270] ;  /* 0x00027000012e7983 */ /* 0x000ea80000300a00 */
[----:B------:R-:W2:Y:S04]  /*db50*/  LDL.LU.64 R50, [R1+0x268] ;  /* 0x0002680001327983 */ /* 0x000ea80000300a00 */
[----:B------:R-:W-:Y:S04]  /*db60*/  STL.64 [R1+0xb8], R54 ;  /* 0x0000b83601007387 */ /* 0x000fe80000100a00 */
[----:B------:R3:W-:Y:S04]  /*db70*/  STL.64 [R1+0x490], R52 ;  /* 0x0004903401007387 */ /* 0x0007e80000100a00 */
[----:B------:R-:W2:Y:S04]  /*db80*/  LDL.LU.64 R48, [R1+0x260] ;  /* 0x0002600001307983 */ /* 0x000ea80000300a00 */
[----:B------:R-:W-:Y:S04]  /*db90*/  LDGSTS.E [R134+0x42a00], desc[UR28][R28.64], !P1 ;  /* 0x42a000001c867fae */ /* 0x000fe8000c9a101c */
[----:B-1----:R-:W2:Y:S01]  /*dba0*/  LDL.LU.64 R28, [R1+0x258] ;  /* 0x00025800011c7983 */ /* 0x002ea20000300a00 */
[----:B------:R-:W-:Y:S01]  /*dbb0*/  ISETP.GE.U32.AND P2, PT, R18, 0x7ffffeb5, PT ;  /* 0x7ffffeb51200780c */ /* 0x000fe20003f46070 */
[----:B------:R-:W-:-:S02]  /*dbc0*/  VIADD R18, R25, 0xfffffef2 ;  /* 0xfffffef219127836 */ /* 0x000fc40000000000 */
[----:B------:R-:W1:Y:S01]  /*dbd0*/  LDC R25, c[0x0][0x3a0] ;  /* 0x0000e800ff197b82 */ /* 0x000e620000000800 */
[----:B------:R-:W-:Y:S02]  /*dbe0*/  ISETP.GE.U32.AND P5, PT, R19, 0x7ffffeb4, PT ;  /* 0x7ffffeb41300780c */ /* 0x000fe40003fa6070 */
[----:B------:R-:W-:Y:S01]  /*dbf0*/  ISETP.GE.U32.AND P6, PT, R18, 0x7ffffeb3, PT ;  /* 0x7ffffeb31200780c */ /* 0x000fe20003fc6070 */
[----:B------:R-:W-:Y:S02]  /*dc00*/  VIADD R18, R24, 0xfffffef0 ;  /* 0xfffffef018127836 */ /* 0x000fe40000000000 */
[----:B------:R-:W-:Y:S02]  /*dc10*/  VIADD R19, R21, 0xfffffef1 ;  /* 0xfffffef115137836 */ /* 0x000fe40000000000 */
[----:B------:R-:W1:Y:S02]  /*dc20*/  LDC R21, c[0x0][0x3a0] ;  /* 0x0000e800ff157b82 */ /* 0x000e640000000800 */
[----:B------:R-:W-:Y:S04]  /*dc30*/  LDGSTS.E [R134+0x42c00], desc[UR28][R54.64], !P2 ;  /* 0x42c0000036867fae */ /* 0x000fe8000d1a101c */
[----:B------:R3:W-:Y:S01]  /*dc40*/  LDGSTS.E [R134+0x42e00], desc[UR28][R52.64], !P2 ;  /* 0x42e0000034867fae */ /* 0x0007e2000d1a101c */
[----:B------:R-:W-:-:S02]  /*dc50*/  ISETP.GE.U32.AND P2, PT, R18, 0x7ffffeb1, PT ;  /* 0x7ffffeb11200780c */ /* 0x000fc40003f46070 */
[----:B------:R-:W-:Y:S02]  /*dc60*/  IADD3 R18, PT, PT, R26, -0x112, RZ ;  /* 0xfffffeee1a127810 */ /* 0x000fe40007ffe0ff */
[----:B------:R-:W-:Y:S01]  /*dc70*/  ISETP.GE.U32.AND P1, PT, R19, 0x7ffffeb2, PT ;  /* 0x7ffffeb21300780c */ /* 0x000fe20003f26070 */
[----:B----4-:R-:W-:-:S05]  /*dc80*/  IMAD.WIDE R42, R0, 0x4, R42 ;  /* 0x00000004002a7825 */ /* 0x010fca00078e022a */
[----:B------:R4:W-:Y:S04]  /*dc90*/  STL.64 [R1+0xc8], R42 ;  /* 0x0000c82a01007387 */ /* 0x0009e80000100a00 */
[----:B------:R-:W-:Y:S01]  /*dca0*/  LDGSTS.E [R134+0x43000], desc[UR28][R42.64], !P5 ;  /* 0x430000002a867fae */ /* 0x000fe2000e9a101c */
[----:B-----5:R-:W-:-:S05]  /*dcb0*/  IMAD.WIDE R40, R0, 0x4, R40 ;  /* 0x0000000400287825 */ /* 0x020fca00078e0228 */
[----:B------:R5:W-:Y:S04]  /*dcc0*/  STL.64 [R1+0x480], R40 ;  /* 0x0004802801007387 */ /* 0x000be80000100a00 */
[----:B------:R-:W-:Y:S01]  /*dcd0*/  LDGSTS.E [R134+0x43200], desc[UR28][R40.64], !P5 ;  /* 0x4320000028867fae */ /* 0x000fe2000e9a101c */
[----:B---3--:R-:W-:-:S04]  /*dce0*/  IMAD.WIDE R52, R0, 0x4, R44 ;  /* 0x0000000400347825 */ /* 0x008fc800078e022c */
[C---:B--2---:R-:W-:Y:S01]  /*dcf0*/  IMAD.WIDE R26, R0.reuse, 0x4, R38 ;  /* 0x00000004001a7825 */ /* 0x044fe200078e0226 */
[----:B------:R2:W-:Y:S04]  /*dd00*/  LDGSTS.E [R134+0x43400], desc[UR28][R52.64], !P6 ;  /* 0x4340000034867fae */ /* 0x0005e8000f1a101c */
[----:B------:R-:W3:Y:S04]  /*dd10*/  LDL.LU.64 R38, [R1+0x250] ;  /* 0x0002500001267983 */ /* 0x000ee80000300a00 */
[----:B------:R-:W3:Y:S04]  /*dd20*/  LDL.LU.64 R44, [R1+0x248] ;  /* 0x00024800012c7983 */ /* 0x000ee80000300a00 */
[----:B------:R2:W-:Y:S04]  /*dd30*/  STL.64 [R1+0xd8], R52 ;  /* 0x0000d83401007387 */ /* 0x0005e80000100a00 */
[----:B------:R1:W-:Y:S04]  /*dd40*/  STL.64 [R1+0x470], R26 ;  /* 0x0004701a01007387 */ /* 0x0003e80000100a00 */
[----:B----4-:R-:W4:Y:S04]  /*dd50*/  LDL.LU.64 R42, [R1+0x240] ;  /* 0x00024000012a7983 */ /* 0x010f280000300a00 */
[----:B-----5:R-:W5:Y:S01]  /*dd60*/  LDL.LU.64 R40, [R1+0x238] ;  /* 0x0002380001287983 */ /* 0x020f620000300a00 */
[----:B------:R-:W-:-:S03]  /*dd70*/  IMAD.WIDE R46, R0, 0x4, R46 ;  /* 0x00000004002e7825 */ /* 0x000fc600078e022e */
[----:B------:R2:W-:Y:S01]  /*dd80*/  LDGSTS.E [R134+0x43600], desc[UR28][R26.64], !P6 ;  /* 0x436000001a867fae */ /* 0x0005e2000f1a101c */
[----:B------:R-:W-:Y:S01]  /*dd90*/  IMAD.WIDE R50, R0, 0x4, R50 ;  /* 0x0000000400327825 */ /* 0x000fe200078e0232 */
[----:B------:R-:W-:Y:S02]  /*dda0*/  ISETP.GE.U32.AND P6, PT, R18, 0x7ffffeaf, PT ;  /* 0x7ffffeaf1200780c */ /* 0x000fe40003fc6070 */
[----:B------:R2:W-:Y:S01]  /*ddb0*/  STL.64 [R1+0xe0], R46 ;  /* 0x0000e02e01007387 */ /* 0x0005e20000100a00 */
[----:B-1----:R-:W-:-:S03]  /*ddc0*/  VIADD R18, R25, 0xfffffeec ;  /* 0xfffffeec19127836 */ /* 0x002fc60000000000 */
[----:B------:R1:W-:Y:S01]  /*ddd0*/  STL.64 [R1+0x460], R50 ;  /* 0x0004603201007387 */ /* 0x0003e20000100a00 */
[----:B--2---:R-:W-:-:S03]  /*dde0*/  IMAD.WIDE R52, R0, 0x4, R48 ;  /* 0x0000000400347825 */ /* 0x004fc600078e0230 */
[----:B------:R-:W-:Y:S01]  /*ddf0*/  LDGSTS.E [R134+0x43800], desc[UR28][R46.64], !P1 ;  /* 0x438000002e867fae */ /* 0x000fe2000c9a101c */
[----:B------:R-:W2:Y:S03]  /*de00*/  LDC R26, c[0x0][0x3a0] ;  /* 0x0000e800ff1a7b82 */ /* 0x000ea60000000800 */
[----:B------:R-:W2:Y:S01]  /*de10*/  LDL.LU.64 R48, [R1+0x230] ;  /* 0x0002300001307983 */ /* 0x000ea20000300a00 */
[----:B------:R-:W-:-:S03]  /*de20*/  VIADD R19, R22, 0xfffffeef ;  /* 0xfffffeef16137836 */ /* 0x000fc60000000000 */
[----:B------:R-:W-:Y:S01]  /*de30*/  LDGSTS.E [R134+0x43a00], desc[UR28][R50.64], !P1 ;  /* 0x43a0000032867fae */ /* 0x000fe2000c9a101c */
[----:B------:R-:W-:-:S04]  /*de40*/  IMAD.WIDE R138, R66, 0x4, R56 ;  /* 0x00000004428a7825 */ /* 0x000fc800078e0238 */
[----:B------:R-:W-:Y:S01]  /*de50*/  IMAD.WIDE R24, R0, 0x4, R28 ;  /* 0x0000000400187825 */ /* 0x000fe200078e021c */
[----:B------:R-:W-:Y:S01]  /*de60*/  ISETP.GE.U32.AND P5, PT, R19, 0x7ffffeb0, PT ;  /* 0x7ffffeb01300780c */ /* 0x000fe20003fa6070 */
[----:B------:R-:W2:Y:S01]  /*de70*/  LDL.LU.64 R28, [R1+0x228] ;  /* 0x00022800011c7983 */ /* 0x000ea20000300a00 */
[----:B------:R-:W2:Y:S03]  /*de80*/  LDC R22, c[0x0][0x3a0] ;  /* 0x0000e800ff167b82 */ /* 0x000ea60000000800 */
[----:B------:R-:W-:Y:S04]  /*de90*/  STL.64 [R1+0xe8], R52 ;  /* 0x0000e83401007387 */ /* 0x000fe80000100a00 */
[----:B------:R3:W-:Y:S04]  /*dea0*/  STL.64 [R1+0x458], R24 ;  /* 0x0004581801007387 */ /* 0x0007e80000100a00 */
[----:B------:R-:W2:Y:S01]  /*deb0*/  LDL.LU.64 R46, [R1+0x218] ;  /* 0x00021800012e7983 */ /* 0x000ea20000300a00 */
[----:B------:R-:W-:-:S02]  /*dec0*/  VIADD R19, R20, 0xfffffeed ;  /* 0xfffffeed14137836 */ /* 0x000fc40000000000 */
[----:B------:R-:W2:Y:S01]  /*ded0*/  LDC R20, c[0x0][0x3a0] ;  /* 0x0000e800ff147b82 */ /* 0x000ea20000000800 */
[----:B-1----:R-:W2:Y:S04]  /*dee0*/  LDL.LU.64 R50, [R1+0x210] ;  /* 0x0002100001327983 */ /* 0x002ea80000300a00 */
[----:B------:R-:W-:Y:S01]  /*def0*/  LDGSTS.E [R134+0x43c00], desc[UR28][R52.64], !P2 ;  /* 0x43c0000034867fae */ /* 0x000fe2000d1a101c */
[----:B------:R-:W-:-:S03]  /*df00*/  ISETP.GE.U32.AND P1, PT, R19, 0x7ffffeae, PT ;  /* 0x7ffffeae1300780c */ /* 0x000fc60003f26070 */
[----:B------:R1:W-:Y:S01]  /*df10*/  LDGSTS.E [R134+0x43e00], desc[UR28][R24.64], !P2 ;  /* 0x43e0000018867fae */ /* 0x0003e2000d1a101c */
[C---:B---3--:R-:W-:Y:S01]  /*df20*/  IMAD.WIDE R38, R0.reuse, 0x4, R38 ;  /* 0x0000000400267825 */ /* 0x048fe200078e0226 */
[----:B-1----:R-:W1:Y:S03]  /*df30*/  LDC R24, c[0x0][0x3a0] ;  /* 0x0000e800ff187b82 */ /* 0x002e660000000800 */
[C---:B------:R-:W-:Y:S01]  /*df40*/  IMAD.WIDE R54, R0.reuse, 0x4, R44 ;  /* 0x0000000400367825 */ /* 0x040fe200078e022c */
[----:B------:R3:W-:Y:S04]  /*df50*/  STL.64 [R1+0xf8], R38 ;  /* 0x0000f82601007387 */ /* 0x0007e80000100a00 */
[----:B------:R-:W-:Y:S01]  /*df60*/  STL.64 [R1+0x450], R54 ;  /* 0x0004503601007387 */ /* 0x000fe20000100a00 */
[----:B----4-:R-:W-:-:S03]  /*df70*/  IMAD.WIDE R52, R0, 0x4, R42 ;  /* 0x0000000400347825 */ /* 0x010fc600078e022a */
[----:B------:R-:W4:Y:S01]  /*df80*/  LDL.LU.64 R44, [R1+0x208] ;  /* 0x00020800012c7983 */ /* 0x000f220000300a00 */
[----:B------:R-:W1:Y:S01]  /*df90*/  LDC R25, c[0x0][0x3a0] ;  /* 0x0000e800ff197b82 */ /* 0x000e620000000800 */
[C---:B-----5:R-:W-:Y:S02]  /*dfa0*/  IMAD.WIDE R42, R0.reuse, 0x4, R40 ;  /* 0x00000004002a7825 */ /* 0x060fe400078e0228 */
[----:B------:R-:W-:Y:S04]  /*dfb0*/  LDGSTS.E [R134+0x44000], desc[UR28][R38.64], !P5 ;  /* 0x4400000026867fae */ /* 0x000fe8000e9a101c */
[----:B------:R-:W5:Y:S04]  /*dfc0*/  LDL.LU.64 R40, [R1+0x200] ;  /* 0x0002000001287983 */ /* 0x000f680000300a00 */
[----:B------:R-:W-:Y:S04]  /*dfd0*/  STL.64 [R1+0x100], R52 ;  /* 0x0001003401007387 */ /* 0x000fe80000100a00 */
[----:B------:R2:W-:Y:S04]  /*dfe0*/  STL.64 [R1+0x438], R42 ;  /* 0x0004382a01007387 */ /* 0x0005e80000100a00 */
[----:B---3--:R-:W3:Y:S04]  /*dff0*/  LDL.LU.64 R38, [R1+0x1f8] ;  /* 0x0001f80001267983 */ /* 0x008ee80000300a00 */
[----:B------:R-:W-:Y:S01]  /*e000*/  LDGSTS.E [R134+0x44200], desc[UR28][R54.64], !P5 ;  /* 0x4420000036867fae */ /* 0x000fe2000e9a101c */
[----:B--2---:R-:W-:-:S03]  /*e010*/  IMAD.WIDE R48, R0, 0x4, R48 ;  /* 0x0000000400307825 */ /* 0x004fc600078e0230 */
[----:B------:R-:W-:Y:S04]  /*e020*/  LDGSTS.E [R134+0x44400], desc[UR28][R52.64], !P6 ;  /* 0x4440000034867fae */ /* 0x000fe8000f1a101c */
[----:B------:R-:W-:Y:S04]  /*e030*/  LDGSTS.E [R134+0x44600], desc[UR28][R42.64], !P6 ;  /* 0x446000002a867fae */ /* 0x000fe8000f1a101c */
[----:B------:R4:W-:Y:S01]  /*e040*/  LDGSTS.E [R134+0x44800], desc[UR28][R48.64], !P1 ;  /* 0x4480000030867fae */ /* 0x0009e2000c9a101c */
[----:B------:R-:W-:-:S05]  /*e050*/  IMAD.WIDE R28, R0, 0x4, R28 ;  /* 0x00000004001c7825 */ /* 0x000fca00078e021c */
[----:B------:R-:W-:Y:S04]  /*e060*/  LDGSTS.E [R134+0x44a00], desc[UR28][R28.64], !P1 ;  /* 0x44a000001c867fae */ /* 0x000fe8000c9a101c */
[----:B------:R-:W2:Y:S01]  /*e070*/  LDL.LU.64 R42, [R1+0x1f0] ;  /* 0x0001f000012a7983 */ /* 0x000ea20000300a00 */
[----:B------:R-:W-:-:S03]  /*e080*/  IMAD.WIDE R46, R0, 0x4, R46 ;  /* 0x00000004002e7825 */ /* 0x000fc600078e022e */
[----:B------:R-:W-:Y:S04]  /*e090*/  STL.64 [R1+0x108], R48 ;  /* 0x0001083001007387 */ /* 0x000fe80000100a00 */
[----:B------:R1:W-:Y:S04]  /*e0a0*/  STL.64 [R1+0x428], R28 ;  /* 0x0004281c01007387 */ /* 0x0003e80000100a00 */
[----:B------:R4:W-:Y:S04]  /*e0b0*/  STL.64 [R1+0x110], R46 ;  /* 0x0001102e01007387 */ /* 0x0009e80000100a00 */
[----:B-1----:R-:W2:Y:S01]  /*e0c0*/  LDL.LU.64 R28, [R1+0x150] ;  /* 0x00015000011c7983 */ /* 0x002ea20000300a00 */
[----:B------:R-:W-:Y:S01]  /*e0d0*/  ISETP.GE.U32.AND P2, PT, R18, 0x7ffffead, PT ;  /* 0x7ffffead1200780c */ /* 0x000fe20003f46070 */
[----:B------:R-:W-:-:S02]  /*e0e0*/  VIADD R18, R23, 0xfffffeea ;  /* 0xfffffeea17127836 */ /* 0x000fc40000000000 */
[----:B------:R-:W-:Y:S01]  /*e0f0*/  VIADD R19, R21, 0xfffffeeb ;  /* 0xfffffeeb15137836 */ /* 0x000fe20000000000 */
[----:B------:R-:W1:Y:S02]  /*e100*/  LDC R23, c[0x0][0x3a0] ;  /* 0x0000e800ff177b82 */ /* 0x000e640000000800 */
[----:B------:R-:W-:Y:S01]  /*e110*/  ISETP.GE.U32.AND P6, PT, R18, 0x7ffffeab, PT ;  /* 0x7ffffeab1200780c */ /* 0x000fe20003fc6070 */
[----:B------:R-:W-:Y:S02]  /*e120*/  VIADD R18, R26, 0xfffffee8 ;  /* 0xfffffee81a127836 */ /* 0x000fe40000000000 */
[C---:B------:R-:W-:Y:S01]  /*e130*/  IMAD.WIDE R26, R0.reuse, 0x4, R50 ;  /* 0x00000004001a7825 */ /* 0x040fe200078e0232 */
[----:B------:R-:W-:Y:S02]  /*e140*/  ISETP.GE.U32.AND P5, PT, R19, 0x7ffffeac, PT ;  /* 0x7ffffeac1300780c */ /* 0x000fe40003fa6070 */
[----:B------:R-:W1:Y:S01]  /*e150*/  LDC R21, c[0x0][0x3a0] ;  /* 0x0000e800ff157b82 */ /* 0x000e620000000800 */
[----:B------:R-:W-:Y:S04]  /*e160*/  LDGSTS.E [R134+0x44c00], desc[UR28][R46.64], !P2 ;  /* 0x44c000002e867fae */ /* 0x000fe8000d1a101c */
[----:B------:R2:W-:Y:S04]  /*e170*/  STL.64 [R1+0x420], R26 ;  /* 0x0004201a01007387 */ /* 0x0005e80000100a00 */
[----:B------:R-:W2:Y:S04]  /*e180*/  LDL.LU.64 R52, [R1+0x1e8] ;  /* 0x0001e80001347983 */ /* 0x000ea80000300a00 */
[----:B------:R-:W2:Y:S04]  /*e190*/  LDL.LU.64 R50, [R1+0x1e0] ;  /* 0x0001e00001327983 */ /* 0x000ea80000300a00 */
[----:B------:R-:W2:Y:S04]  /*e1a0*/  LDL.LU.64 R56, [R1+0x1d8] ;  /* 0x0001d80001387983 */ /* 0x000ea80000300a00 */
[----:B------:R2:W-:Y:S01]  /*e1b0*/  LDGSTS.E [R134+0x44e00], desc[UR28][R26.64], !P2 ;  /* 0x44e000001a867fae */ /* 0x0005e2000d1a101c */
[----:B----4-:R-:W-:-:S05]  /*e1c0*/  IMAD.WIDE R48, R0, 0x4, R44 ;  /* 0x0000000400307825 */ /* 0x010fca00078e022c */
[----:B------:R4:W-:Y:S01]  /*e1d0*/  STL.64 [R1+0x120], R48 ;  /* 0x0001203001007387 */ /* 0x0009e20000100a00 */
[----:B-----5:R-:W-:-:S03]  /*e1e0*/  IMAD.WIDE R40, R0, 0x4, R40 ;  /* 0x0000000400287825 */ /* 0x020fc600078e0228 */
[----:B------:R-:W5:Y:S04]  /*e1f0*/  LDL.LU.64 R46, [R1+0x1d0] ;  /* 0x0001d000012e7983 */ /* 0x000f680000300a00 */
[----:B------:R1:W-:Y:S04]  /*e200*/  STL.64 [R1+0x418], R40 ;  /* 0x0004182801007387 */ /* 0x0003e80000100a00 */
[----:B------:R-:W5:Y:S01]  /*e210*/  LDL.LU.64 R44, [R1+0x1c8] ;  /* 0x0001c800012c7983 */ /* 0x000f620000300a00 */
[----:B---3--:R-:W-:-:S03]  /*e220*/  IMAD.WIDE R38, R0, 0x4, R38 ;  /* 0x0000000400267825 */ /* 0x008fc600078e0226 */
[----:B------:R-:W-:Y:S04]  /*e230*/  LDGSTS.E [R134+0x45000], desc[UR28][R48.64], !P5 ;  /* 0x4500000030867fae */ /* 0x000fe8000e9a101c */
[----:B------:R3:W-:Y:S04]  /*e240*/  STL.64 [R1+0x130], R38 ;  /* 0x0001302601007387 */ /* 0x0007e80000100a00 */
[----:B------:R-:W-:Y:S04]  /*e250*/  LDGSTS.E [R134+0x45200], desc[UR28][R40.64], !P5 ;  /* 0x4520000028867fae */ /* 0x000fe8000e9a101c */
[----:B------:R-:W-:Y:S01]  /*e260*/  LDGSTS.E [R134+0x45400], desc[UR28][R38.64], !P6 ;  /* 0x4540000026867fae */ /* 0x000fe2000f1a101c */
[----:B--2---:R-:W-:-:S03]  /*e270*/  IMAD.WIDE R26, R0, 0x4, R42 ;  /* 0x00000004001a7825 */ /* 0x004fc600078e022a */
[----:B------:R-:W2:Y:S04]  /*e280*/  LDL.LU.64 R42, [R1+0x1b0] ;  /* 0x0001b000012a7983 */ /* 0x000ea80000300a00 */
[----:B----4-:R-:W4:Y:S04]  /*e290*/  LDL.LU.64 R48, [R1+0x1c0] ;  /* 0x0001c00001307983 */ /* 0x010f280000300a00 */
[----:B------:R3:W-:Y:S04]  /*e2a0*/  STL.64 [R1+0x408], R26 ;  /* 0x0004081a01007387 */ /* 0x0007e80000100a00 */
[----:B-1----:R-:W4:Y:S04]  /*e2b0*/  LDL.LU.64 R40, [R1+0x1b8] ;  /* 0x0001b80001287983 */ /* 0x002f280000300a00 */
[----:B---3--:R-:W3:Y:S01]  /*e2c0*/  LDL.LU.64 R38, [R1+0x158] ;  /* 0x0001580001267983 */ /* 0x008ee20000300a00 */
[----:B------:R-:W-:-:S03]  /*e2d0*/  IMAD.WIDE R54, R0, 0x4, R28 ;  /* 0x0000000400367825 */ /* 0x000fc600078e021c */
[----:B------:R-:W3:Y:S01]  /*e2e0*/  LDL.LU.64 R28, [R1+0x148] ;  /* 0x00014800011c7983 */ /* 0x000ee20000300a00 */
[----:B------:R-:W-:Y:S02]  /*e2f0*/  IADD3 R19, PT, PT, R22, -0x117, RZ ;  /* 0xfffffee916137810 */ /* 0x000fe40007ffe0ff */
[----:B------:R-:W1:Y:S01]  /*e300*/  LDC R22, c[0x0][0x3a0] ;  /* 0x0000e800ff167b82 */ /* 0x000e620000000800 */
[----:B------:R-:W-:Y:S01]  /*e310*/  ISETP.GE.U32.AND P2, PT, R18, 0x7ffffea9, PT ;  /* 0x7ffffea91200780c */ /* 0x000fe20003f46070 */
[----:B------:R1:W-:Y:S01]  /*e320*/  LDGSTS.E [R134+0x45600], desc[UR28][R26.64], !P6 ;  /* 0x456000001a867fae */ /* 0x0003e2000f1a101c */
[----:B------:R-:W-:Y:S01]  /*e330*/  ISETP.GE.U32.AND P1, PT, R19, 0x7ffffeaa, PT ;  /* 0x7ffffeaa1300780c */ /* 0x000fe20003f26070 */
[----:B------:R-:W-:Y:S02]  /*e340*/  VIADD R19, R20, 0xfffffee7 ;  /* 0xfffffee714137836 */ /* 0x000fe40000000000 */
[----:B------:R-:W-:Y:S02]  /*e350*/  VIADD R18, R24, 0xfffffee6 ;  /* 0xfffffee618127836 */ /* 0x000fe40000000000 */
[----:B------:R-:W5:Y:S01]  /*e360*/  LDC R20, c[0x0][0x3a0] ;  /* 0x0000e800ff147b82 */ /* 0x000f620000000800 */
[----:B------:R-:W-:Y:S01]  /*e370*/  ISETP.GE.U32.AND P5, PT, R19, 0x7ffffea8, PT ;  /* 0x7ffffea81300780c */ /* 0x000fe20003fa6070 */
[----:B------:R-:W-:Y:S01]  /*e380*/  VIADD R19, R21, 0xfffffee5 ;  /* 0xfffffee515137836 */ /* 0x000fe20000000000 */
[----:B------:R-:W-:-:S05]  /*e390*/  ISETP.GE.U32.AND P6, PT, R18, 0x7ffffea7, PT ;  /* 0x7ffffea71200780c */ /* 0x000fca0003fc6070 */
[----:B------:R-:W2:Y:S01]  /*e3a0*/  LDC R24, c[0x0][0x3a0] ;  /* 0x0000e800ff187b82 */ /* 0x000ea20000000800 */
[----:B------:R-:W-:Y:S01]  /*e3b0*/  IADD3 R18, PT, PT, R23, -0x11c, RZ ;  /* 0xfffffee417127810 */ /* 0x000fe20007ffe0ff */
[C---:B------:R-:W-:Y:S01]  /*e3c0*/  IMAD.WIDE R52, R0.reuse, 0x4, R52 ;  /* 0x0000000400347825 */ /* 0x040fe200078e0234 */
[----:B------:R-:W-:Y:S03]  /*e3d0*/  LDGSTS.E [R134+0x45800], desc[UR28][R54.64], !P1 ;  /* 0x4580000036867fae */ /* 0x000fe6000c9a101c */
[C---:B------:R-:W-:Y:S01]  /*e3e0*/  IMAD.WIDE R50, R0.reuse, 0x4, R50 ;  /* 0x0000000400327825 */ /* 0x040fe200078e0232 */
[----:B------:R-:W-:Y:S01]  /*e3f0*/  LDGSTS.E [R134+0x45a00], desc[UR28][R52.64], !P1 ;  /* 0x45a0000034867fae */ /* 0x000fe2000c9a101c */
[----:B------:R-:W2:Y:S02]  /*e400*/  LDC R21, c[0x0][0x3a0] ;  /* 0x0000e800ff157b82 */ /* 0x000ea40000000800 */
[----:B-1----:R-:W-:-:S06]  /*e410*/  IMAD.WIDE R26, R0, 0x4, R56 ;  /* 0x00000004001a7825 */ /* 0x002fcc00078e0238 */
[----:B------:R-:W1:Y:S01]  /*e420*/  LDC R23, c[0x0][0x3a0] ;  /* 0x0000e800ff177b82 */ /* 0x000e620000000800 */
[----:B------:R-:W-:Y:S01]  /*e430*/  STL.64 [R1+0x150], R54 ;  /* 0x0001503601007387 */ /* 0x000fe20000100a00 */
[----:B------:R-:W-:Y:S01]  /*e440*/  ISETP.GE.U32.AND P1, PT, R19, 0x7ffffea6, PT ;  /* 0x7ffffea61300780c */ /* 0x000fe20003f26070 */
[----:B------:R-:W-:Y:S02]  /*e450*/  VIADD R19, R22, 0xfffffee3 ;  /* 0xfffffee316137836 */ /* 0x000fe40000000000 */
[----:B------:R-:W-:Y:S03]  /*e460*/  LDGSTS.E [R134+0x45c00], desc[UR28][R50.64], !P2 ;  /* 0x45c0000032867fae */ /* 0x000fe6000d1a101c */
[----:B------:R-:W1:Y:S01]  /*e470*/  LDC R22, c[0x0][0x3a0] ;  /* 0x0000e800ff167b82 */ /* 0x000e620000000800 */
[----:B------:R-:W-:Y:S04]  /*e480*/  STL.64 [R1+0x3f0], R52 ;  /* 0x0003f03401007387 */ /* 0x000fe80000100a00 */
[----:B------:R4:W-:Y:S01]  /*e490*/  LDGSTS.E [R134+0x45e00], desc[UR28][R26.64], !P2 ;  /* 0x45e000001a867fae */ /* 0x0009e2000d1a101c */
[----:B------:R-:W-:Y:S01]  /*e4a0*/  ISETP.GE.U32.AND P2, PT, R18, 0x7ffffea5, PT ;  /* 0x7ffffea51200780c */ /* 0x000fe20003f46070 */
[----:B------:R-:W-:-:S02]  /*e4b0*/  VIADD R18, R25, 0xfffffee2 ;  /* 0xfffffee219127836 */ /* 0x000fc40000000000 */
[----:B------:R-:W-:Y:S01]  /*e4c0*/  STL.64 [R1+0x170], R50 ;  /* 0x0001703201007387 */ /* 0x000fe20000100a00 */
[----:B------:R-:W1:Y:S03]  /*e4d0*/  LDC R25, c[0x0][0x3a0] ;  /* 0x0000e800ff197b82 */ /* 0x000e660000000800 */
[----:B------:R4:W-:Y:S01]  /*e4e0*/  STL.64 [R1+0x3e8], R26 ;  /* 0x0003e81a01007387 */ /* 0x0009e20000100a00 */
[----:B------:R-:W-:-:S04]  /*e4f0*/  IMAD.WIDE R16, R0, 0x4, R16 ;  /* 0x0000000400107825 */ /* 0x000fc800078e0210 */
[----:B------:R-:W-:-:S04]  /*e500*/  IMAD.WIDE R14, R0, 0x4, R14 ;  /* 0x00000004000e7825 */ /* 0x000fc800078e020e */
[----:B------:R-:W-:-:S04]  /*e510*/  IMAD.WIDE R4, R0, 0x4, R4 ;  /* 0x0000000400047825 */ /* 0x000fc800078e0204 */
[----:B------:R-:W-:-:S04]  /*e520*/  IMAD.WIDE R12, R0, 0x4, R12 ;  /* 0x00000004000c7825 */ /* 0x000fc800078e020c */
[----:B------:R-:W-:-:S04]  /*e530*/  IMAD.WIDE R6, R0, 0x4, R6 ;  /* 0x0000000400067825 */ /* 0x000fc800078e0206 */
[----:B------:R-:W-:-:S04]  /*e540*/  IMAD.WIDE R8, R0, 0x4, R8 ;  /* 0x0000000400087825 */ /* 0x000fc800078e0208 */
[----:B------:R-:W-:-:S04]  /*e550*/  IMAD.WIDE R10, R0, 0x4, R10 ;  /* 0x00000004000a7825 */ /* 0x000fc800078e020a */
[----:B-----5:R-:W-:-:S05]  /*e560*/  IMAD.WIDE R46, R0, 0x4, R46 ;  /* 0x00000004002e7825 */ /* 0x020fca00078e022e */
[----:B------:R-:W-:Y:S01]  /*e570*/  LDGSTS.E [R134+0x46000], desc[UR28][R46.64], !P5 ;  /* 0x460000002e867fae */ /* 0x000fe2000e9a101c */
[----:B------:R-:W-:-:S03]  /*e580*/  IMAD.WIDE R44, R0, 0x4, R44 ;  /* 0x00000004002c7825 */ /* 0x000fc600078e022c */
[----:B------:R-:W-:Y:S04]  /*e590*/  STL.64 [R1+0x190], R46 ;  /* 0x0001902e01007387 */ /* 0x000fe80000100a00 */
[----:B------:R-:W-:Y:S01]  /*e5a0*/  LDGSTS.E [R134+0x46200], desc[UR28][R44.64], !P5 ;  /* 0x462000002c867fae */ /* 0x000fe2000e9a101c */
[----:B------:R-:W-:Y:S01]  /*e5b0*/  ISETP.GE.U32.AND P5, PT, R19, 0x7ffffea4, PT ;  /* 0x7ffffea41300780c */ /* 0x000fe20003fa6070 */
[----:B------:R-:W-:Y:S02]  /*e5c0*/  VIADD R19, R20, 0xfffffee1 ;  /* 0xfffffee114137836 */ /* 0x000fe40000000000 */
[----:B------:R-:W-:Y:S01]  /*e5d0*/  STL.64 [R1+0x3e0], R44 ;  /* 0x0003e02c01007387 */ /* 0x000fe20000100a00 */
[----:B------:R-:W5:Y:S01]  /*e5e0*/  LDC R20, c[0x0][0x3a0] ;  /* 0x0000e800ff147b82 */ /* 0x000f620000000800 */
[----:B--2---:R-:W-:-:S04]  /*e5f0*/  IMAD.WIDE R42, R0, 0x4, R42 ;  /* 0x00000004002a7825 */ /* 0x004fc800078e022a */
[C---:B----4-:R-:W-:Y:S01]  /*e600*/  IMAD.WIDE R26, R0.reuse, 0x4, R48 ;  /* 0x00000004001a7825 */ /* 0x050fe200078e0230 */
[----:B------:R-:W-:Y:S04]  /*e610*/  LDGSTS.E [R134+0x46400], desc[UR28][R42.64], !P6 ;  /* 0x464000002a867fae */ /* 0x000fe8000f1a101c */
[----:B------:R-:W-:Y:S01]  /*e620*/  STL.64 [R1+0x1b0], R42 ;  /* 0x0001b02a01007387 */ /* 0x000fe20000100a00 */
[----:B------:R-:W-:-:S03]  /*e630*/  IMAD.WIDE R40, R0, 0x4, R40 ;  /* 0x0000000400287825 */ /* 0x000fc600078e0228 */
[----:B------:R2:W-:Y:S01]  /*e640*/  LDGSTS.E [R134+0x46600], desc[UR28][R26.64], !P6 ;  /* 0x466000001a867fae */ /* 0x0005e2000f1a101c */
[----:B------:R-:W-:Y:S01]  /*e650*/  ISETP.GE.U32.AND P6, PT, R18, 0x7ffffea3, PT ;  /* 0x7ffffea31200780c */ /* 0x000fe20003fc6070 */
[C---:B---3--:R-:W-:Y:S02]  /*e660*/  IMAD.WIDE R38, R0.reuse, 0x4, R38 ;  /* 0x0000000400267825 */ /* 0x048fe400078e0226 */
[----:B------:R2:W-:Y:S02]  /*e670*/  STL.64 [R1+0x3d0], R26 ;  /* 0x0003d01a01007387 */ /* 0x0005e40000100a00 */
[----:B------:R-:W-:Y:S02]  /*e680*/  IMAD.WIDE R28, R0, 0x4, R28 ;  /* 0x00000004001c7825 */ /* 0x000fe400078e021c */
[----:B------:R3:W-:Y:S02]  /*e690*/  LDGSTS.E [R134+0x46800], desc[UR28][R40.64], !P1 ;  /* 0x4680000028867fae */ /* 0x0007e4000c9a101c */
[----:B------:R-:W-:-:S02]  /*e6a0*/  VIADD R18, R24, 0xfffffee0 ;  /* 0xfffffee018127836 */ /* 0x000fc40000000000 */
[----:B------:R4:W-:Y:S01]  /*e6b0*/  LDGSTS.E [R134+0x46a00], desc[UR28][R38.64], !P1 ;  /* 0x46a0000026867fae */ /* 0x0009e2000c9a101c */
[----:B------:R-:W5:Y:S01]  /*e6c0*/  LDC R24, c[0x0][0x3a0] ;  /* 0x0000e800ff187b82 */ /* 0x000f620000000800 */
[----:B--2---:R-:W-:Y:S01]  /*e6d0*/  IMAD.WIDE R26, R0, 0x4, R206 ;  /* 0x00000004001a7825 */ /* 0x004fe200078e02ce */
[----:B------:R-:W-:Y:S01]  /*e6e0*/  ISETP.GE.U32.AND P1, PT, R19, 0x7ffffea2, PT ;  /* 0x7ffffea21300780c */ /* 0x000fe20003f26070 */
[----:B------:R2:W-:Y:S01]  /*e6f0*/  LDGSTS.E [R134+0x46c00], desc[UR28][R28.64], !P2 ;  /* 0x46c000001c867fae */ /* 0x0005e2000d1a101c */
[----:B------:R-:W-:-:S04]  /*e700*/  IADD3 R19, PT, PT, R21, -0x121, RZ ;  /* 0xfffffedf15137810 */ /* 0x000fc80007ffe0ff */
[----:B------:R-:W5:Y:S01]  /*e710*/  LDC R21, c[0x0][0x3a0] ;  /* 0x0000e800ff157b82 */ /* 0x000f620000000800 */
[----:B------:R2:W-:Y:S01]  /*e720*/  LDGSTS.E [R134+0x46e00], desc[UR28][R26.64], !P2 ;  /* 0x46e000001a867fae */ /* 0x0005e2000d1a101c */
[----:B------:R-:W-:Y:S01]  /*e730*/  ISETP.GE.U32.AND P2, PT, R18, 0x7ffffea1, PT ;  /* 0x7ffffea11200780c */ /* 0x000fe20003f46070 */
[----:B-1----:R-:W-:Y:S02]  /*e740*/  VIADD R18, R23, 0xfffffede ;  /* 0xfffffede17127836 */ /* 0x002fe40000000000 */
[----:B------:R3:W-:Y:S03]  /*e750*/  STL.64 [R1+0x1d0], R40 ;  /* 0x0001d02801007387 */ /* 0x0007e60000100a00 */
[----:B------:R-:W1:Y:S01]  /*e760*/  LDC R23, c[0x0][0x3a0] ;  /* 0x0000e800ff177b82 */ /* 0x000e620000000800 */
[----:B------:R4:W-:Y:S04]  /*e770*/  STL.64 [R1+0x3b8], R38 ;  /* 0x0003b82601007387 */ /* 0x0009e80000100a00 */
[----:B------:R2:W-:Y:S01]  /*e780*/  STL.64 [R1+0x1f0], R28 ;  /* 0x0001f01c01007387 */ /* 0x0005e20000100a00 */
[----:B---3--:R-:W-:-:S03]  /*e790*/  IMAD.WIDE R40, R0, 0x4, R62 ;  /* 0x0000000400287825 */ /* 0x008fc600078e023e */
[----:B------:R3:W-:Y:S01]  /*e7a0*/  STL.64 [R1+0x3b0], R26 ;  /* 0x0003b01a01007387 */ /* 0x0007e20000100a00 */
[----:B----4-:R-:W-:-:S03]  /*e7b0*/  IMAD.WIDE R38, R0, 0x4, R64 ;  /* 0x0000000400267825 */ /* 0x010fc600078e0240 */
[----:B------:R4:W-:Y:S01]  /*e7c0*/  LDGSTS.E [R134+0x47000], desc[UR28][R40.64], !P5 ;  /* 0x4700000028867fae */ /* 0x0009e2000e9a101c */
[----:B--2---:R-:W-:-:S03]  /*e7d0*/  IMAD.WIDE R28, R0, 0x4, R72 ;  /* 0x00000004001c7825 */ /* 0x004fc600078e0248 */
[----:B------:R2:W-:Y:S01]  /*e7e0*/  LDGSTS.E [R134+0x47200], desc[UR28][R38.64], !P5 ;  /* 0x4720000026867fae */ /* 0x0005e2000e9a101c */
[----:B---3--:R-:W-:-:S03]  /*e7f0*/  IMAD.WIDE R26, R0, 0x4, R78 ;  /* 0x00000004001a7825 */ /* 0x008fc600078e024e */
[----:B------:R4:W-:Y:S01]  /*e800*/  STL.64 [R1+0x1e8], R40 ;  /* 0x0001e82801007387 */ /* 0x0009e20000100a00 */
[----:B------:R-:W-:Y:S01]  /*e810*/  ISETP.GE.U32.AND P5, PT, R19, 0x7ffffea0, PT ;  /* 0x7ffffea01300780c */ /* 0x000fe20003fa6070 */
[----:B------:R-:W-:Y:S02]  /*e820*/  VIADD R19, R22, 0xfffffedd ;  /* 0xfffffedd16137836 */ /* 0x000fe40000000000 */
[----:B------:R3:W-:Y:S01]  /*e830*/  LDGSTS.E [R134+0x47400], desc[UR28][R28.64], !P6 ;  /* 0x474000001c867fae */ /* 0x0007e2000f1a101c */
[----:B------:R-:W1:Y:S03]  /*e840*/  LDC R22, c[0x0][0x3a0] ;  /* 0x0000e800ff167b82 */ /* 0x000e660000000800 */
[----:B------:R2:W-:Y:S04]  /*e850*/  STL.64 [R1+0x3a8], R38 ;  /* 0x0003a82601007387 */ /* 0x0005e80000100a00 */
[----:B------:R3:W-:Y:S01]  /*e860*/  LDGSTS.E [R134+0x47600], desc[UR28][R26.64], !P6 ;  /* 0x476000001a867fae */ /* 0x0007e2000f1a101c */
[----:B----4-:R-:W-:Y:S01]  /*e870*/  IMAD.WIDE R40, R0, 0x4, R84 ;  /* 0x0000000400287825 */ /* 0x010fe200078e0254 */
[----:B------:R-:W-:-:S02]  /*e880*/  ISETP.GE.U32.AND P6, PT, R18, 0x7ffffe9f, PT ;  /* 0x7ffffe9f1200780c */ /* 0x000fc40003fc6070 */
[----:B------:R3:W-:Y:S01]  /*e890*/  STL.64 [R1+0x1c8], R28 ;  /* 0x0001c81c01007387 */ /* 0x0007e20000100a00 */
[----:B------:R-:W-:Y:S02]  /*e8a0*/  VIADD R18, R25, 0xfffffedc ;  /* 0xfffffedc19127836 */ /* 0x000fe40000000000 */
[----:B------:R-:W4:Y:S01]  /*e8b0*/  LDC R25, c[0x0][0x3a0] ;  /* 0x0000e800ff197b82 */ /* 0x000f220000000800 */
[C---:B--2---:R-:W-:Y:S01]  /*e8c0*/  IMAD.WIDE R38, R0.reuse, 0x4, R90 ;  /* 0x0000000400267825 */ /* 0x044fe200078e025a */
[----:B------:R2:W-:Y:S04]  /*e8d0*/  STL.64 [R1+0x398], R26 ;  /* 0x0003981a01007387 */ /* 0x0005e80000100a00 */
[----:B------:R5:W-:Y:S01]  /*e8e0*/  LDGSTS.E [R134+0x47800], desc[UR28][R40.64], !P1 ;  /* 0x4780000028867fae */ /* 0x000be2000c9a101c */
[----:B---3--:R-:W-:-:S03]  /*e8f0*/  IMAD.WIDE R28, R0, 0x4, R92 ;  /* 0x00000004001c7825 */ /* 0x008fc600078e025c */
[----:B------:R3:W-:Y:S01]  /*e900*/  STL.64 [R1+0x1a8], R40 ;  /* 0x0001a82801007387 */ /* 0x0007e20000100a00 */
[----:B--2---:R-:W-:-:S03]  /*e910*/  IMAD.WIDE R26, R0, 0x4, R94 ;  /* 0x00000004001a7825 */ /* 0x004fc600078e025e */
[----:B------:R2:W-:Y:S01]  /*e920*/  LDGSTS.E [R134+0x47a00], desc[UR28][R38.64], !P1 ;  /* 0x47a0000026867fae */ /* 0x0005e2000c9a101c */
[----:B------:R-:W-:-:S03]  /*e930*/  ISETP.GE.U32.AND P1, PT, R19, 0x7ffffe9e, PT ;  /* 0x7ffffe9e1300780c */ /* 0x000fc60003f26070 */
[----:B------:R2:W-:Y:S01]  /*e940*/  STL.64 [R1+0x380], R38 ;  /* 0x0003802601007387 */ /* 0x0005e20000100a00 */
[----:B-----5:R-:W-:Y:S02]  /*e950*/  VIADD R19, R20, 0xfffffedb ;  /* 0xfffffedb14137836 */ /* 0x020fe40000000000 */
[C---:B---3--:R-:W-:Y:S01]  /*e960*/  IMAD.WIDE R40, R0.reuse, 0x4, R96 ;  /* 0x0000000400287825 */ /* 0x048fe200078e0260 */
[----:B------:R3:W-:Y:S01]  /*e970*/  LDGSTS.E [R134+0x47c00], desc[UR28][R28.64], !P2 ;  /* 0x47c000001c867fae */ /* 0x0007e2000d1a101c */
[----:B------:R-:W5:Y:S03]  /*e980*/  LDC R20, c[0x0][0x3a0] ;  /* 0x0000e800ff147b82 */ /* 0x000f660000000800 */
[----:B------:R3:W-:Y:S04]  /*e990*/  STL.64 [R1+0x188], R28 ;  /* 0x0001881c01007387 */ /* 0x0007e80000100a00 */
[----:B------:R1:W-:Y:S01]  /*e9a0*/  LDGSTS.E [R134+0x47e00], desc[UR28][R26.64], !P2 ;  /* 0x47e000001a867fae */ /* 0x0003e2000d1a101c */
[----:B--2---:R-:W-:Y:S01]  /*e9b0*/  IMAD.WIDE R38, R0, 0x4, R98 ;  /* 0x0000000400267825 */ /* 0x004fe200078e0262 */
[----:B------:R-:W-:-:S02]  /*e9c0*/  ISETP.GE.U32.AND P2, PT, R18, 0x7ffffe9d, PT ;  /* 0x7ffffe9d1200780c */ /* 0x000fc40003f46070 */
[----:B------:R1:W-:Y:S01]  /*e9d0*/  STL.64 [R1+0x378], R26 ;  /* 0x0003781a01007387 */ /* 0x0003e20000100a00 */
[----:B------:R-:W-:Y:S02]  /*e9e0*/  IADD3 R18, PT, PT, R24, -0x126, RZ ;  /* 0xfffffeda18127810 */ /* 0x000fe40007ffe0ff */
[----:B------:R-:W2:Y:S01]  /*e9f0*/  LDC R24, c[0x0][0x3a0] ;  /* 0x0000e800ff187b82 */ /* 0x000ea20000000800 */
[C---:B---3--:R-:W-:Y:S01]  /*ea00*/  IMAD.WIDE R28, R0.reuse, 0x4, R100 ;  /* 0x00000004001c7825 */ /* 0x048fe200078e0264 */
[----:B------:R3:W-:Y:S04]  /*ea10*/  LDGSTS.E [R134+0x48000], desc[UR28][R40.64], !P5 ;  /* 0x4800000028867fae */ /* 0x0007e8000e9a101c */
[----:B------:R3:W-:Y:S01]  /*ea20*/  LDGSTS.E [R134+0x48200], desc[UR28][R38.64], !P5 ;  /* 0x4820000026867fae */ /* 0x0007e2000e9a101c */
[----:B-1----:R-:W-:Y:S01]  /*ea30*/  IMAD.WIDE R26, R0, 0x4, R204 ;  /* 0x00000004001a7825 */ /* 0x002fe200078e02cc */
[----:B------:R-:W-:-:S02]  /*ea40*/  ISETP.GE.U32.AND P5, PT, R19, 0x7ffffe9c, PT ;  /* 0x7ffffe9c1300780c */ /* 0x000fc40003fa6070 */
[----:B------:R1:W-:Y:S01]  /*ea50*/  LDGSTS.E [R134+0x48400], desc[UR28][R28.64], !P6 ;  /* 0x484000001c867fae */ /* 0x0003e2000f1a101c */
[----:B------:R-:W-:-:S03]  /*ea60*/  VIADD R19, R21, 0xfffffed9 ;  /* 0xfffffed915137836 */ /* 0x000fc60000000000 */
[----:B------:R3:W-:Y:S01]  /*ea70*/  STL.64 [R1+0x168], R40 ;  /* 0x0001682801007387 */ /* 0x0007e20000100a00 */
[----:B------:R-:W2:Y:S03]  /*ea80*/  LDC R21, c[0x0][0x3a0] ;  /* 0x0000e800ff157b82 */ /* 0x000ea60000000800 */
[----:B------:R1:W-:Y:S01]  /*ea90*/  LDGSTS.E [R134+0x48600], desc[UR28][R26.64], !P6 ;  /* 0x486000001a867fae */ /* 0x0003e2000f1a101c */
[----:B------:R-:W-:Y:S01]  /*eaa0*/  ISETP.GE.U32.AND P6, PT, R18, 0x7ffffe9b, PT ;  /* 0x7ffffe9b1200780c */ /* 0x000fe20003fc6070 */
[----:B------:R-:W-:Y:S02]  /*eab0*/  VIADD R18, R23, 0xfffffed8 ;  /* 0xfffffed817127836 */ /* 0x000fe40000000000 */
[----:B------:R1:W-:Y:S01]  /*eac0*/  STL.64 [R1+0x370], R38 ;  /* 0x0003702601007387 */ /* 0x0003e20000100a00 */
[----:B------:R-:W2:Y:S01]  /*ead0*/  LDC R23, c[0x0][0x3a0] ;  /* 0x0000e800ff177b82 */ /* 0x000ea20000000800 */
[----:B---3--:R-:W-:-:S02]  /*eae0*/  IMAD.WIDE R40, R0, 0x4, R202 ;  /* 0x0000000400287825 */ /* 0x008fc400078e02ca */
[----:B------:R3:W-:Y:S04]  /*eaf0*/  STL.64 [R1+0x140], R28 ;  /* 0x0001401c01007387 */ /* 0x0007e80000100a00 */
[----:B------:R4:W-:Y:S01]  /*eb00*/  STL.64 [R1+0x368], R26 ;  /* 0x0003681a01007387 */ /* 0x0009e20000100a00 */
[----:B-1----:R-:W-:-:S03]  /*eb10*/  IMAD.WIDE R38, R0, 0x4, R200 ;  /* 0x0000000400267825 */ /* 0x002fc600078e02c8 */
[----:B------:R1:W-:Y:S01]  /*eb20*/  STL.64 [R1+0x160], R40 ;  /* 0x0001602801007387 */ /* 0x0003e20000100a00 */
[----:B---3--:R-:W-:-:S03]  /*eb30*/  IMAD.WIDE R28, R0, 0x4, R198 ;  /* 0x00000004001c7825 */ /* 0x008fc600078e02c6 */
[----:B------:R1:W-:Y:S01]  /*eb40*/  LDGSTS.E [R134+0x48800], desc[UR28][R40.64], !P1 ;  /* 0x4880000028867fae */ /* 0x0003e2000c9a101c */
[----:B----4-:R-:W-:-:S03]  /*eb50*/  IMAD.WIDE R26, R0, 0x4, R196 ;  /* 0x00000004001a7825 */ /* 0x010fc600078e02c4 */
[----:B------:R3:W-:Y:S04]  /*eb60*/  STL.64 [R1+0x348], R38 ;  /* 0x0003482601007387 */ /* 0x0007e80000100a00 */
[----:B------:R3:W-:Y:S01]  /*eb70*/  LDGSTS.E [R134+0x48a00], desc[UR28][R38.64], !P1 ;  /* 0x48a0000026867fae */ /* 0x0007e2000c9a101c */
[----:B------:R-:W-:Y:S01]  /*eb80*/  ISETP.GE.U32.AND P1, PT, R19, 0x7ffffe9a, PT ;  /* 0x7ffffe9a1300780c */ /* 0x000fe20003f26070 */
[----:B-1----:R-:W-:Y:S02]  /*eb90*/  IMAD.WIDE R40, R0, 0x4, R194 ;  /* 0x0000000400287825 */ /* 0x002fe400078e02c2 */
[----:B------:R1:W-:Y:S04]  /*eba0*/  STL.64 [R1+0x180], R28 ;  /* 0x0001801c01007387 */ /* 0x0003e80000100a00 */
[----:B------:R1:W-:Y:S01]  /*ebb0*/  LDGSTS.E [R134+0x48c00], desc[UR28][R28.64], !P2 ;  /* 0x48c000001c867fae */ /* 0x0003e2000d1a101c */
[----:B------:R-:W-:-:S02]  /*ebc0*/  VIADD R19, R22, 0xfffffed7 ;  /* 0xfffffed716137836 */ /* 0x000fc40000000000 */
[----:B---3--:R-:W-:Y:S01]  /*ebd0*/  IMAD.WIDE R38, R0, 0x4, R192 ;  /* 0x0000000400267825 */ /* 0x008fe200078e02c0 */
[----:B------:R3:W-:Y:S01]  /*ebe0*/  STL.64 [R1+0x340], R26 ;  /* 0x0003401a01007387 */ /* 0x0007e20000100a00 */
[----:B------:R-:W4:Y:S03]  /*ebf0*/  LDC R22, c[0x0][0x3a0] ;  /* 0x0000e800ff167b82 */ /* 0x000f260000000800 */
[----:B------:R3:W-:Y:S01]  /*ec00*/  LDGSTS.E [R134+0x48e00], desc[UR28][R26.64], !P2 ;  /* 0x48e000001a867fae */ /* 0x0007e2000d1a101c */
[----:B------:R-:W-:Y:S01]  /*ec10*/  ISETP.GE.U32.AND P2, PT, R18, 0x7ffffe99, PT ;  /* 0x7ffffe991200780c */ /* 0x000fe20003f46070 */
[----:B-1----:R-:W-:Y:S02]  /*ec20*/  IMAD.WIDE R28, R0, 0x4, R190 ;  /* 0x00000004001c7825 */ /* 0x002fe400078e02be */
[----:B------:R1:W-:Y:S02]  /*ec30*/  STL.64 [R1+0x1a0], R40 ;  /* 0x0001a02801007387 */ /* 0x0003e40000100a00 */
[----:B------:R-:W-:-:S02]  /*ec40*/  VIADD R18, R25, 0xfffffed6 ;  /* 0xfffffed619127836 */ /* 0x000fc40000000000 */
[----:B------:R1:W-:Y:S01]  /*ec50*/  LDGSTS.E [R134+0x49000], desc[UR28][R40.64], !P5 ;  /* 0x4900000028867fae */ /* 0x0003e2000e9a101c */
[C---:B------:R-:W-:Y:S01]  /*ec60*/  IMAD.WIDE R42, R0.reuse, 0x4, R186 ;  /* 0x00000004002a7825 */ /* 0x040fe200078e02ba */
[----:B------:R-:W4:Y:S03]  /*ec70*/  LDC R25, c[0x0][0x3a0] ;  /* 0x0000e800ff197b82 */ /* 0x000f260000000800 */
[----:B---3--:R-:W-:Y:S01]  /*ec80*/  IMAD.WIDE R26, R0, 0x4, R188 ;  /* 0x00000004001a7825 */ /* 0x008fe200078e02bc */
[----:B------:R3:W-:Y:S04]  /*ec90*/  STL.64 [R1+0x338], R38 ;  /* 0x0003382601007387 */ /* 0x0007e80000100a00 */
[----:B------:R3:W-:Y:S01]  /*eca0*/  LDGSTS.E [R134+0x49200], desc[UR28][R38.64], !P5 ;  /* 0x4920000026867fae */ /* 0x0007e2000e9a101c */
[----:B------:R-:W-:-:S03]  /*ecb0*/  ISETP.GE.U32.AND P5, PT, R19, 0x7ffffe98, PT ;  /* 0x7ffffe981300780c */ /* 0x000fc60003fa6070 */
[----:B------:R2:W-:Y:S01]  /*ecc0*/  STL.64 [R1+0x1c0], R28 ;  /* 0x0001c01c01007387 */ /* 0x0005e20000100a00 */
[----:B-1----:R-:W-:-:S03]  /*ecd0*/  IMAD.WIDE R40, R0, 0x4, R184 ;  /* 0x0000000400287825 */ /* 0x002fc600078e02b8 */
[----:B------:R1:W-:Y:S04]  /*ece0*/  LDGSTS.E [R134+0x49400], desc[UR28][R28.64], !P6 ;  /* 0x494000001c867fae */ /* 0x0003e8000f1a101c */
[----:B------:R1:W-:Y:S01]  /*ecf0*/  STL.64 [R1+0x318], R26 ;  /* 0x0003181a01007387 */ /* 0x0003e20000100a00 */
[----:B---3--:R-:W-:-:S03]  /*ed00*/  IMAD.WIDE R38, R0, 0x4, R182 ;  /* 0x0000000400267825 */ /* 0x008fc600078e02b6 */
[----:B------:R3:W-:Y:S01]  /*ed10*/  LDGSTS.E [R134+0x49600], desc[UR28][R26.64], !P6 ;  /* 0x496000001a867fae */ /* 0x0007e2000f1a101c */
[----:B------:R-:W-:Y:S01]  /*ed20*/  ISETP.GE.U32.AND P6, PT, R18, 0x7ffffe97, PT ;  /* 0x7ffffe971200780c */ /* 0x000fe20003fc6070 */
[----:B--2---:R-:W-:Y:S01]  /*ed30*/  VIADD R18, R24, 0xfffffed4 ;  /* 0xfffffed418127836 */ /* 0x004fe20000000000 */
[----:B-----5:R-:W-:Y:S01]  /*ed40*/  IADD3 R19, PT, PT, R20, -0x12b, RZ ;  /* 0xfffffed514137810 */ /* 0x020fe20007ffe0ff */
[----:B-1----:R-:W-:Y:S01]  /*ed50*/  IMAD.WIDE R28, R0, 0x4, R180 ;  /* 0x00000004001c7825 */ /* 0x002fe200078e02b4 */
[----:B------:R-:W1:Y:S01]  /*ed60*/  LDC R20, c[0x0][0x3a0] ;  /* 0x0000e800ff147b82 */ /* 0x000e620000000800 */
[----:B------:R2:W-:Y:S04]  /*ed70*/  LDGSTS.E [R134+0x49800], desc[UR28][R42.64], !P1 ;  /* 0x498000002a867fae */ /* 0x0005e8000c9a101c */
[----:B------:R2:W-:Y:S03]  /*ed80*/  STL.64 [R1+0x1e0], R42 ;  /* 0x0001e02a01007387 */ /* 0x0005e60000100a00 */
[----:B---3--:R-:W3:Y:S01]  /*ed90*/  LDC R26, c[0x0][0x3a0] ;  /* 0x0000e800ff1a7b82 */ /* 0x008ee20000000800 */
[----:B------:R5:W-:Y:S01]  /*eda0*/  LDGSTS.E [R134+0x49a00], desc[UR28][R40.64], !P1 ;  /* 0x49a0000028867fae */ /* 0x000be2000c9a101c */
[----:B------:R-:W-:Y:S01]  /*edb0*/  ISETP.GE.U32.AND P1, PT, R19, 0x7ffffe96, PT ;  /* 0x7ffffe961300780c */ /* 0x000fe20003f26070 */
[----:B------:R-:W-:-:S02]  /*edc0*/  VIADD R19, R21, 0xfffffed3 ;  /* 0xfffffed315137836 */ /* 0x000fc40000000000 */
[----:B------:R5:W-:Y:S03]  /*edd0*/  STL.64 [R1+0x310], R40 ;  /* 0x0003102801007387 */ /* 0x000be60000100a00 */
[----:B------:R-:W1:Y:S01]  /*ede0*/  LDC R21, c[0x0][0x3a0] ;  /* 0x0000e800ff157b82 */ /* 0x000e620000000800 */
[----:B------:R4:W-:Y:S01]  /*edf0*/  LDGSTS.E [R134+0x49c00], desc[UR28][R38.64], !P2 ;  /* 0x49c0000026867fae */ /* 0x0009e2000d1a101c */
[----:B--2---:R-:W-:-:S03]  /*ee00*/  IMAD.WIDE R42, R0, 0x4, R178 ;  /* 0x00000004002a7825 */ /* 0x004fc600078e02b2 */
[----:B------:R4:W-:Y:S03]  /*ee10*/  STL.64 [R1+0x200], R38 ;  /* 0x0002002601007387 */ /* 0x0009e60000100a00 */
[----:B------:R-:W2:Y:S01]  /*ee20*/  LDC R24, c[0x0][0x3a0] ;  /* 0x0000e800ff187b82 */ /* 0x000ea20000000800 */
[----:B------:R4:W-:Y:S01]  /*ee30*/  LDGSTS.E [R134+0x49e00], desc[UR28][R28.64], !P2 ;  /* 0x49e000001c867fae */ /* 0x0009e2000d1a101c */
[----:B-----5:R-:W-:Y:S01]  /*ee40*/  IMAD.WIDE R40, R0, 0x4, R176 ;  /* 0x0000000400287825 */ /* 0x020fe200078e02b0 */
[----:B------:R-:W-:Y:S02]  /*ee50*/  ISETP.GE.U32.AND P2, PT, R18, 0x7ffffe95, PT ;  /* 0x7ffffe951200780c */ /* 0x000fe40003f46070 */
[----:B------:R5:W-:Y:S01]  /*ee60*/  STL.64 [R1+0x308], R28 ;  /* 0x0003081c01007387 */ /* 0x000be20000100a00 */
[----:B------:R-:W-:Y:S02]  /*ee70*/  VIADD R18, R23, 0xfffffed2 ;  /* 0xfffffed217127836 */ /* 0x000fe40000000000 */
[----:B------:R-:W1:Y:S01]  /*ee80*/  LDC R23, c[0x0][0x3a0] ;  /* 0x0000e800ff177b82 */ /* 0x000e620000000800 */
[C---:B----4-:R-:W-:Y:S01]  /*ee90*/  IMAD.WIDE R38, R0.reuse, 0x4, R174 ;  /* 0x0000000400267825 */ /* 0x050fe200078e02ae */
[----:B------:R4:W-:Y:S04]  /*eea0*/  LDGSTS.E [R134+0x4a000], desc[UR28][R42.64], !P5 ;  /* 0x4a0000002a867fae */ /* 0x0009e8000e9a101c */
[----:B------:R3:W-:Y:S01]  /*eeb0*/  LDGSTS.E [R134+0x4a200], desc[UR28][R40.64], !P5 ;  /* 0x4a20000028867fae */ /* 0x0007e2000e9a101c */
[----:B-----5:R-:W-:-:S03]  /*eec0*/  IMAD.WIDE R28, R0, 0x4, R102 ;  /* 0x00000004001c7825 */ /* 0x020fc600078e0266 */
[----:B------:R4:W-:Y:S01]  /*eed0*/  STL.64 [R1+0x210], R42 ;  /* 0x0002102a01007387 */ /* 0x0009e20000100a00 */
[----:B------:R-:W-:-:S03]  /*eee0*/  ISETP.GE.U32.AND P5, PT, R19, 0x7ffffe94, PT ;  /* 0x7ffffe941300780c */ /* 0x000fc60003fa6070 */
[----:B------:R5:W-:Y:S04]  /*eef0*/  LDGSTS.E [R134+0x4a400], desc[UR28][R38.64], !P6 ;  /* 0x4a40000026867fae */ /* 0x000be8000f1a101c */
[----:B------:R3:W-:Y:S04]  /*ef00*/  STL.64 [R1+0x2f8], R40 ;  /* 0x0002f82801007387 */ /* 0x0007e80000100a00 */
[----:B------:R2:W-:Y:S01]  /*ef10*/  LDGSTS.E [R134+0x4a600], desc[UR28][R28.64], !P6 ;  /* 0x4a6000001c867fae */ /* 0x0005e2000f1a101c */
[----:B----4-:R-:W-:Y:S01]  /*ef20*/  IMAD.WIDE R42, R0, 0x4, R104 ;  /* 0x00000004002a7825 */ /* 0x010fe200078e0268 */
[----:B------:R-:W-:-:S02]  /*ef30*/  ISETP.GE.U32.AND P6, PT, R18, 0x7ffffe93, PT ;  /* 0x7ffffe931200780c */ /* 0x000fc40003fc6070 */
[----:B------:R5:W-:Y:S01]  /*ef40*/  STL.64 [R1+0x218], R38 ;  /* 0x0002182601007387 */ /* 0x000be20000100a00 */
[----:B---3--:R-:W-:-:S03]  /*ef50*/  IMAD.WIDE R40, R0, 0x4, R106 ;  /* 0x0000000400287825 */ /* 0x008fc600078e026a */
[----:B------:R2:W-:Y:S04]  /*ef60*/  STL.64 [R1+0x2e8], R28 ;  /* 0x0002e81c01007387 */ /* 0x0005e80000100a00 */
[----:B------:R3:W-:Y:S01]  /*ef70*/  STL.64 [R1+0x208], R42 ;  /* 0x0002082a01007387 */ /* 0x0007e20000100a00 */
[----:B-----5:R-:W-:-:S03]  /*ef80*/  IMAD.WIDE R38, R0, 0x4, R108 ;  /* 0x0000000400267825 */ /* 0x020fc600078e026c */
[----:B------:R3:W-:Y:S01]  /*ef90*/  LDGSTS.E [R134+0x4a800], desc[UR28][R42.64], !P1 ;  /* 0x4a8000002a867fae */ /* 0x0007e2000c9a101c */
[----:B--2---:R-:W-:-:S03]  /*efa0*/  IMAD.WIDE R28, R0, 0x4, R110 ;  /* 0x00000004001c7825 */ /* 0x004fc600078e026e */
[----:B------:R2:W-:Y:S01]  /*efb0*/  STL.64 [R1+0x2e0], R40 ;  /* 0x0002e02801007387 */ /* 0x0005e20000100a00 */
[----:B------:R-:W-:Y:S01]  /*efc0*/  IADD3 R18, PT, PT, R26, -0x130, RZ ;  /* 0xfffffed01a127810 */ /* 0x000fe20007ffe0ff */
[----:B------:R-:W-:Y:S02]  /*efd0*/  VIADD R19, R22, 0xfffffed1 ;  /* 0xfffffed116137836 */ /* 0x000fe40000000000 */
[----:B------:R2:W-:Y:S01]  /*efe0*/  LDGSTS.E [R134+0x4aa00], desc[UR28][R40.64], !P1 ;  /* 0x4aa0000028867fae */ /* 0x0005e2000c9a101c */
[----:B---3--:R-:W-:-:S03]  /*eff0*/  IMAD.WIDE R42, R0, 0x4, R112 ;  /* 0x00000004002a7825 */ /* 0x008fc600078e0270 */
[----:B------:R3:W-:Y:S01]  /*f000*/  STL.64 [R1+0x1f8], R38 ;  /* 0x0001f82601007387 */ /* 0x0007e20000100a00 */
[----:B------:R-:W4:Y:S03]  /*f010*/  LDC R22, c[0x0][0x3a0] ;  /* 0x0000e800ff167b82 */ /* 0x000f260000000800 */
[----:B------:R3:W-:Y:S01]  /*f020*/  LDGSTS.E [R134+0x4ac00], desc[UR28][R38.64], !P2 ;  /* 0x4ac0000026867fae */ /* 0x0007e2000d1a101c */
[----:B------:R-:W-:-:S03]  /*f030*/  IMAD.WIDE R26, R0, 0x4, R118 ;  /* 0x00000004001a7825 */ /* 0x000fc600078e0276 */
[----:B------:R5:W-:Y:S01]  /*f040*/  STL.64 [R1+0x2d8], R28 ;  /* 0x0002d81c01007387 */ /* 0x000be20000100a00 */
[----:B--2---:R-:W-:-:S03]  /*f050*/  IMAD.WIDE R40, R0, 0x4, R114 ;  /* 0x0000000400287825 */ /* 0x004fc600078e0272 */
[----:B------:R5:W-:Y:S01]  /*f060*/  LDGSTS.E [R134+0x4ae00], desc[UR28][R28.64], !P2 ;  /* 0x4ae000001c867fae */ /* 0x000be2000d1a101c */
[----:B------:R-:W-:Y:S01]  /*f070*/  ISETP.GE.U32.AND P1, PT, R19, 0x7ffffe92, PT ;  /* 0x7ffffe921300780c */ /* 0x000fe20003f26070 */
[----:B---3--:R-:W-:Y:S02]  /*f080*/  IMAD.WIDE R38, R0, 0x4, R116 ;  /* 0x0000000400267825 */ /* 0x008fe400078e0274 */
[----:B------:R2:W-:Y:S01]  /*f090*/  STL.64 [R1+0x1d8], R42 ;  /* 0x0001d82a01007387 */ /* 0x0005e20000100a00 */
[----:B------:R-:W-:Y:S01]  /*f0a0*/  ISETP.GE.U32.AND P2, PT, R18, 0x7ffffe91, PT ;  /* 0x7ffffe911200780c */ /* 0x000fe20003f46070 */
[----:B-1----:R-:W-:Y:S02]  /*f0b0*/  VIADD R19, R20, 0xfffffecf ;  /* 0xfffffecf14137836 */ /* 0x002fe40000000000 */
[----:B------:R2:W-:Y:S01]  /*f0c0*/  LDGSTS.E [R134+0x4b000], desc[UR28][R42.64], !P5 ;  /* 0x4b0000002a867fae */ /* 0x0005e2000e9a101c */
[----:B------:R-:W1:Y:S03]  /*f0d0*/  LDC R20, c[0x0][0x3a0] ;  /* 0x0000e800ff147b82 */ /* 0x000e660000000800 */
[----:B------:R-:W-:Y:S04]  /*f0e0*/  STL.64 [R1+0x2d0], R40 ;  /* 0x0002d02801007387 */ /* 0x000fe80000100a00 */
[----:B------:R-:W-:Y:S01]  /*f0f0*/  LDGSTS.E [R134+0x4b200], desc[UR28][R40.64], !P5 ;  /* 0x4b20000028867fae */ /* 0x000fe2000e9a101c */
[----:B-----5:R-:W3:Y:S03]  /*f100*/  LDC R28, c[0x0][0x3a0] ;  /* 0x0000e800ff1c7b82 */ /* 0x020ee60000000800 */
[----:B------:R-:W-:Y:S04]  /*f110*/  STL.64 [R1+0x1b8], R38 ;  /* 0x0001b82601007387 */ /* 0x000fe80000100a00 */
[----:B------:R-:W-:Y:S01]  /*f120*/  LDGSTS.E [R134+0x4b400], desc[UR28][R38.64], !P6 ;  /* 0x4b40000026867fae */ /* 0x000fe2000f1a101c */
[----:B------:R-:W-:-:S03]  /*f130*/  VIADD R18, R25, 0xfffffece ;  /* 0xfffffece19127836 */ /* 0x000fc60000000000 */
[----:B------:R5:W-:Y:S04]  /*f140*/  STL.64 [R1+0x2c8], R26 ;  /* 0x0002c81a01007387 */ /* 0x000be80000100a00 */
[----:B------:R5:W-:Y:S01]  /*f150*/  LDGSTS.E [R134+0x4b600], desc[UR28][R26.64], !P6 ;  /* 0x4b6000001a867fae */ /* 0x000be2000f1a101c */
[----:B------:R-:W-:Y:S01]  /*f160*/  ISETP.GE.U32.AND P5, PT, R19, 0x7ffffe90, PT ;  /* 0x7ffffe901300780c */ /* 0x000fe20003fa6070 */
[----:B------:R-:W-:Y:S01]  /*f170*/  IMAD.WIDE R44, R0, 0x4, R120 ;  /* 0x00000004002c7825 */ /* 0x000fe200078e0278 */
[----:B------:R-:W-:-:S03]  /*f180*/  ISETP.GE.U32.AND P6, PT, R18, 0x7ffffe8f, PT ;  /* 0x7ffffe8f1200780c */ /* 0x000fc60003fc6070 */
[C---:B--2---:R-:W-:Y:S01]  /*f190*/  IMAD.WIDE R42, R0.reuse, 0x4, R122 ;  /* 0x00000004002a7825 */ /* 0x044fe200078e027a */
[----:B------:R-:W-:Y:S01]  /*f1a0*/  LDGSTS.E [R134+0x4b800], desc[UR28][R44.64], !P1 ;  /* 0x4b8000002c867fae */ /* 0x000fe2000c9a101c */
[----:B-----5:R-:W2:Y:S02]  /*f1b0*/  LDC R27, c[0x0][0x3a0] ;  /* 0x0000e800ff1b7b82 */ /* 0x020ea40000000800 */
[----:B------:R-:W-:Y:S02]  /*f1c0*/  VIADD R19, R21, 0xfffffecd ;  /* 0xfffffecd15137836 */ /* 0x000fe40000000000 */
[C---:B------:R-:W-:Y:S01]  /*f1d0*/  IMAD.WIDE R40, R0.reuse, 0x4, R124 ;  /* 0x0000000400287825 */ /* 0x040fe200078e027c */
[----:B------:R-:W-:Y:S03]  /*f1e0*/  STL.64 [R1+0x198], R44 ;  /* 0x0001982c01007387 */ /* 0x000fe60000100a00 */
[----:B------:R-:W-:Y:S01]  /*f1f0*/  IMAD.WIDE R38, R0, 0x4, R126 ;  /* 0x0000000400267825 */ /* 0x000fe200078e027e */
[----:B------:R5:W-:Y:S01]  /*f200*/  LDGSTS.E [R134+0x4ba00], desc[UR28][R42.64], !P1 ;  /* 0x4ba000002a867fae */ /* 0x000be2000c9a101c */
[----:B------:R-:W2:Y:S02]  /*f210*/  LDC R26, c[0x0][0x3a0] ;  /* 0x0000e800ff1a7b82 */ /* 0x000ea40000000800 */
[----:B------:R-:W-:Y:S01]  /*f220*/  VIADD R18, R24, 0xfffffecc ;  /* 0xfffffecc18127836 */ /* 0x000fe20000000000 */
[----:B------:R5:W-:Y:S01]  /*f230*/  STL.64 [R1+0x2b8], R42 ;  /* 0x0002b82a01007387 */ /* 0x000be20000100a00 */
[----:B------:R-:W-:-:S03]  /*f240*/  ISETP.GE.U32.AND P1, PT, R19, 0x7ffffe8e, PT ;  /* 0x7ffffe8e1300780c */ /* 0x000fc60003f26070 */
[----:B------:R1:W-:Y:S01]  /*f250*/  LDGSTS.E [R134+0x4bc00], desc[UR28][R40.64], !P2 ;  /* 0x4bc0000028867fae */ /* 0x0003e2000d1a101c */
[----:B------:R-:W-:Y:S01]  /*f260*/  IADD3 R19, PT, PT, R23, -0x135, RZ ;  /* 0xfffffecb17137810 */ /* 0x000fe20007ffe0ff */
[C---:B------:R-:W-:Y:S01]  /*f270*/  IMAD.WIDE R24, R0.reuse, 0x4, R146 ;  /* 0x0000000400187825 */ /* 0x040fe200078e0292 */
[----:B------:R-:W4:Y:S01]  /*f280*/  LDC R23, c[0x0][0x3a0] ;  /* 0x0000e800ff177b82 */ /* 0x000f220000000800 */
[----:B------:R1:W-:Y:S04]  /*f290*/  STL.64 [R1+0x178], R40 ;  /* 0x0001782801007387 */ /* 0x0003e80000100a00 */
[----:B------:R1:W-:Y:S01]  /*f2a0*/  LDGSTS.E [R134+0x4be00], desc[UR28][R38.64], !P2 ;  /* 0x4be0000026867fae */ /* 0x0003e2000d1a101c */
[----:B-----5:R-:W-:Y:S01]  /*f2b0*/  IMAD.WIDE R42, R0, 0x4, R128 ;  /* 0x00000004002a7825 */ /* 0x020fe200078e0280 */
[----:B------:R-:W-:Y:S01]  /*f2c0*/  ISETP.GE.U32.AND P2, PT, R18, 0x7ffffe8d, PT ;  /* 0x7ffffe8d1200780c */ /* 0x000fe20003f46070 */
[----:B------:R-:W5:Y:S01]  /*f2d0*/  LDC R21, c[0x0][0x3a0] ;  /* 0x0000e800ff157b82 */ /* 0x000f620000000800 */
[----:B------:R1:W-:Y:S01]  /*f2e0*/  STL.64 [R1+0x2b0], R38 ;  /* 0x0002b02601007387 */ /* 0x0003e20000100a00 */
[----:B---3--:R-:W-:-:S02]  /*f2f0*/  VIADD R18, R28, 0xfffffeca ;  /* 0xfffffeca1c127836 */ /* 0x008fc40000000000 */
[C---:B-1----:R-:W-:Y:S01]  /*f300*/  IMAD.WIDE R40, R0.reuse, 0x4, R130 ;  /* 0x0000000400287825 */ /* 0x042fe200078e0282 */
[----:B------:R1:W-:Y:S03]  /*f310*/  LDGSTS.E [R134+0x4c000], desc[UR28][R42.64], !P5 ;  /* 0x4c0000002a867fae */ /* 0x0003e6000e9a101c */
[----:B------:R-:W-:Y:S01]  /*f320*/  IMAD.WIDE R38, R0, 0x4, R144 ;  /* 0x0000000400267825 */ /* 0x000fe200078e0290 */
[----:B------:R1:W-:Y:S04]  /*f330*/  STL.64 [R1+0x158], R42 ;  /* 0x0001582a01007387 */ /* 0x0003e80000100a00 */
[----:B------:R3:W-:Y:S01]  /*f340*/  LDGSTS.E [R134+0x4c200], desc[UR28][R40.64], !P5 ;  /* 0x4c20000028867fae */ /* 0x0007e2000e9a101c */
[----:B------:R-:W-:Y:S01]  /*f350*/  ISETP.GE.U32.AND P5, PT, R19, 0x7ffffe8c, PT ;  /* 0x7ffffe8c1300780c */ /* 0x000fe20003fa6070 */
[----:B------:R-:W-:-:S02]  /*f360*/  VIADD R19, R20, 0xfffffec9 ;  /* 0xfffffec914137836 */ /* 0x000fc40000000000 */
[----:B------:R3:W-:Y:S01]  /*f370*/  STL.64 [R1+0x2a8], R40 ;  /* 0x0002a82801007387 */ /* 0x0007e20000100a00 */
[C---:B------:R-:W-:Y:S01]  /*f380*/  IMAD.WIDE R28, R0.reuse, 0x4, R154 ;  /* 0x00000004001c7825 */ /* 0x040fe200078e029a */
[----:B------:R-:W4:Y:S02]  /*f390*/  LDC R20, c[0x0][0x3a0] ;  /* 0x0000e800ff147b82 */ /* 0x000f240000000800 */
[----:B------:R2:W-:Y:S01]  /*f3a0*/  LDGSTS.E [R134+0x4c400], desc[UR28][R38.64], !P6 ;  /* 0x4c40000026867fae */ /* 0x0005e2000f1a101c */
[----:B-1----:R-:W-:-:S03]  /*f3b0*/  IMAD.WIDE R42, R0, 0x4, R148 ;  /* 0x00000004002a7825 */ /* 0x002fc600078e0294 */
[----:B------:R1:W-:Y:S04]  /*f3c0*/  STL.64 [R1+0x148], R38 ;  /* 0x0001482601007387 */ /* 0x0003e80000100a00 */
[----:B------:R5:W-:Y:S01]  /*f3d0*/  LDGSTS.E [R134+0x4c600], desc[UR28][R24.64], !P6 ;  /* 0x4c60000018867fae */ /* 0x000be2000f1a101c */
[----:B---3--:R-:W-:Y:S01]  /*f3e0*/  IMAD.WIDE R40, R0, 0x4, R150 ;  /* 0x0000000400287825 */ /* 0x008fe200078e0296 */
[----:B------:R-:W-:Y:S02]  /*f3f0*/  ISETP.GE.U32.AND P6, PT, R18, 0x7ffffe8b, PT ;  /* 0x7ffffe8b1200780c */ /* 0x000fe40003fc6070 */
[----:B------:R5:W-:Y:S01]  /*f400*/  STL.64 [R1+0x2a0], R24 ;  /* 0x0002a01801007387 */ /* 0x000be20000100a00 */
[----:B--2---:R-:W-:Y:S02]  /*f410*/  VIADD R18, R27, 0xfffffec8 ;  /* 0xfffffec81b127836 */ /* 0x004fe40000000000 */
[----:B-1----:R-:W-:Y:S01]  /*f420*/  IMAD.WIDE R38, R0, 0x4, R152 ;  /* 0x0000000400267825 */ /* 0x002fe200078e0298 */
[----:B------:R1:W-:Y:S04]  /*f430*/  LDGSTS.E [R134+0x4c800], desc[UR28][R42.64], !P1 ;  /* 0x4c8000002a867fae */ /* 0x0003e8000c9a101c */
[----:B------:R2:W-:Y:S01]  /*f440*/  LDGSTS.E [R134+0x4ca00], desc[UR28][R40.64], !P1 ;  /* 0x4ca0000028867fae */ /* 0x0005e2000c9a101c */
[----:B-----5:R-:W3:Y:S03]  /*f450*/  LDC R25, c[0x0][0x3a0] ;  /* 0x0000e800ff197b82 */ /* 0x020ee60000000800 */
[----:B------:R1:W-:Y:S01]  /*f460*/  STL.64 [R1+0x138], R42 ;  /* 0x0001382a01007387 */ /* 0x0003e20000100a00 */
[----:B------:R-:W-:-:S03]  /*f470*/  ISETP.GE.U32.AND P1, PT, R19, 0x7ffffe8a, PT ;  /* 0x7ffffe8a1300780c */ /* 0x000fc60003f26070 */
[----:B------:R5:W-:Y:S01]  /*f480*/  LDGSTS.E [R134+0x4cc00], desc[UR28][R38.64], !P2 ;  /* 0x4cc0000026867fae */ /* 0x000be2000d1a101c */
[----:B------:R-:W3:Y:S03]  /*f490*/  LDC R24, c[0x0][0x3a0] ;  /* 0x0000e800ff187b82 */ /* 0x000ee60000000800 */
[----:B------:R2:W-:Y:S04]  /*f4a0*/  STL.64 [R1+0x298], R40 ;  /* 0x0002982801007387 */ /* 0x0005e80000100a00 */
[----:B------:R4:W-:Y:S01]  /*f4b0*/  LDGSTS.E [R134+0x4ce00], desc[UR28][R28.64], !P2 ;  /* 0x4ce000001c867fae */ /* 0x0009e2000d1a101c */
[----:B-1----:R-:W-:Y:S01]  /*f4c0*/  IMAD.WIDE R42, R0, 0x4, R156 ;  /* 0x00000004002a7825 */ /* 0x002fe200078e029c */
[----:B------:R-:W-:-:S02]  /*f4d0*/  ISETP.GE.U32.AND P2, PT, R18, 0x7ffffe89, PT ;  /* 0x7ffffe891200780c */ /* 0x000fc40003f46070 */
[----:B------:R5:W-:Y:S01]  /*f4e0*/  STL.64 [R1+0x128], R38 ;  /* 0x0001282601007387 */ /* 0x000be20000100a00 */
[----:B--2---:R-:W-:-:S03]  /*f4f0*/  IMAD.WIDE R40, R0, 0x4, R158 ;  /* 0x0000000400287825 */ /* 0x004fc600078e029e */
[----:B------:R4:W-:Y:S04]  /*f500*/  STL.64 [R1+0x290], R28 ;  /* 0x0002901c01007387 */ /* 0x0009e80000100a00 */
[----:B------:R-:W-:Y:S01]  /*f510*/  STL.64 [R1+0x118], R42 ;  /* 0x0001182a01007387 */ /* 0x000fe20000100a00 */
[----:B-----5:R-:W-:-:S03]  /*f520*/  IMAD.WIDE R38, R0, 0x4, R160 ;  /* 0x0000000400267825 */ /* 0x020fc600078e02a0 */
[----:B------:R-:W-:Y:S01]  /*f530*/  LDGSTS.E [R134+0x4d000], desc[UR28][R42.64], !P5 ;  /* 0x4d0000002a867fae */ /* 0x000fe2000e9a101c */
[----:B----4-:R-:W-:-:S03]  /*f540*/  IMAD.WIDE R28, R0, 0x4, R162 ;  /* 0x00000004001c7825 */ /* 0x010fc600078e02a2 */
[----:B------:R1:W-:Y:S01]  /*f550*/  STL.64 [R1+0x288], R40 ;  /* 0x0002882801007387 */ /* 0x0003e20000100a00 */
[----:B------:R-:W-:-:S03]  /*f560*/  IADD3 R18, PT, PT, R26, -0x13a, RZ ;  /* 0xfffffec61a127810 */ /* 0x000fc60007ffe0ff */
[----:B------:R1:W-:Y:S01]  /*f570*/  LDGSTS.E [R134+0x4d200], desc[UR28][R40.64], !P5 ;  /* 0x4d20000028867fae */ /* 0x0003e2000e9a101c */
[----:B------:R-:W-:-:S03]  /*f580*/  VIADD R19, R22, 0xfffffec7 ;  /* 0xfffffec716137836 */ /* 0x000fc60000000000 */
[----:B------:R2:W-:Y:S01]  /*f590*/  STL.64 [R1+0xf0], R38 ;  /* 0x0000f02601007387 */ /* 0x0005e20000100a00 */
[----:B------:R-:W-:-:S03]  /*f5a0*/  IMAD.WIDE R26, R0, 0x4, R170 ;  /* 0x00000004001a7825 */ /* 0x000fc600078e02aa */
[----:B------:R2:W-:Y:S01]  /*f5b0*/  LDGSTS.E [R134+0x4d400], desc[UR28][R38.64], !P6 ;  /* 0x4d40000026867fae */ /* 0x0005e2000f1a101c */
[----:B-1----:R-:W-:-:S03]  /*f5c0*/  IMAD.WIDE R40, R0, 0x4, R164 ;  /* 0x0000000400287825 */ /* 0x002fc600078e02a4 */
[----:B------:R1:W-:Y:S04]  /*f5d0*/  STL.64 [R1+0x280], R28 ;  /* 0x0002801c01007387 */ /* 0x0003e80000100a00 */
[----:B------:R1:W-:Y:S01]  /*f5e0*/  LDGSTS.E [R134+0x4d600], desc[UR28][R28.64], !P6 ;  /* 0x4d6000001c867fae */ /* 0x0003e2000f1a101c */
[----:B--2---:R-:W-:-:S03]  /*f5f0*/  IMAD.WIDE R38, R0, 0x4, R166 ;  /* 0x0000000400267825 */ /* 0x004fc600078e02a6 */
[----:B------:R-:W-:Y:S01]  /*f600*/  STL.64 [R1+0xc0], R40 ;  /* 0x0000c02801007387 */ /* 0x000fe20000100a00 */
[----:B------:R-:W-:-:S03]  /*f610*/  ISETP.GE.U32.AND P5, PT, R19, 0x7ffffe88, PT ;  /* 0x7ffffe881300780c */ /* 0x000fc60003fa6070 */
[----:B------:R-:W-:Y:S01]  /*f620*/  LDGSTS.E [R134+0x4d800], desc[UR28][R40.64], !P1 ;  /* 0x4d80000028867fae */ /* 0x000fe2000c9a101c */
[----:B-1----:R-:W-:-:S03]  /*f630*/  IMAD.WIDE R28, R0, 0x4, R168 ;  /* 0x00000004001c7825 */ /* 0x002fc600078e02a8 */
[----:B------:R1:W-:Y:S01]  /*f640*/  STL.64 [R1+0x278], R38 ;  /* 0x0002782601007387 */ /* 0x0003e20000100a00 */
[----:B------:R-:W-:-:S03]  /*f650*/  ISETP.GE.U32.AND P6, PT, R18, 0x7ffffe87, PT ;  /* 0x7ffffe871200780c */ /* 0x000fc60003fc6070 */
        /* <DEDUP_REMOVED lines=10> */
[----:B------:R-:W-:Y:S01]  /*f700*/  ISETP.GE.U32.AND P1, PT, R19, 0x7ffffe86, PT ;  /* 0x7ffffe861300780c */ /* 0x000fe20003f26070 */
[----:B---3--:R-:W-:Y:S02]  /*f710*/  VIADD R18, R25, 0xfffffec4 ;  /* 0xfffffec419127836 */ /* 0x008fe40000000000 */
[----:B------:R2:W-:Y:S01]  /*f720*/  STL.64 [R1+0x268], R28 ;  /* 0x0002681c01007387 */ /* 0x0005e20000100a00 */
[----:B-1----:R-:W-:Y:S02]  /*f730*/  IMAD.WIDE R26, R0, 0x4, R88 ;  /* 0x00000004001a7825 */ /* 0x002fe400078e0258 */
[----:B------:R-:W-:Y:S01]  /*f740*/  ISETP.GE.U32.AND P2, PT, R18, 0x7ffffe85, PT ;  /* 0x7ffffe851200780c */ /* 0x000fe20003f46070 */
[----:B------:R-:W-:Y:S04]  /*f750*/  LDGSTS.E [R134+0x4e000], desc[UR28][R38.64], !P5 ;  /* 0x4e00000026867fae */ /* 0x000fe8000e9a101c */
[----:B------:R1:W-:Y:S04]  /*f760*/  STL.64 [R1+0x90], R26 ;  /* 0x0000901a01007387 */ /* 0x0003e80000100a00 */
[----:B------:R3:W-:Y:S01]  /*f770*/  STL.64 [R1+0x260], R22 ;  /* 0x0002601601007387 */ /* 0x0007e20000100a00 */
[----:B------:R-:W-:-:S03]  /*f780*/  VIADD R18, R24, 0xfffffec2 ;  /* 0xfffffec218127836 */ /* 0x000fc60000000000 */
[----:B------:R-:W4:Y:S01]  /*f790*/  LDL.64 R40, [R1+0x220] ;  /* 0x0002200001287983 */ /* 0x000f220000100a00 */
[----:B------:R-:W-:-:S03]  /*f7a0*/  VIADD R19, R21, 0xfffffec3 ;  /* 0xfffffec315137836 */ /* 0x000fc60000000000 */
[----:B------:R2:W-:Y:S04]  /*f7b0*/  LDGSTS.E [R134+0x4e200], desc[UR28][R28.64], !P5 ;  /* 0x4e2000001c867fae */ /* 0x0005e8000e9a101c */
[----:B------:R1:W-:Y:S04]  /*f7c0*/  LDGSTS.E [R134+0x4e400], desc[UR28][R26.64], !P6 ;  /* 0x4e4000001a867fae */ /* 0x0003e8000f1a101c */
[----:B------:R3:W-:Y:S01]  /*f7d0*/  LDGSTS.E [R134+0x4e600], desc[UR28][R22.64], !P6 ;  /* 0x4e60000016867fae */ /* 0x0007e2000f1a101c */
[----:B------:R-:W-:Y:S01]  /*f7e0*/  ISETP.GE.U32.AND P6, PT, R18, 0x7ffffe83, PT ;  /* 0x7ffffe831200780c */ /* 0x000fe20003fc6070 */
[----:B--2---:R-:W-:Y:S01]  /*f7f0*/  IMAD.WIDE R28, R0, 0x4, R82 ;  /* 0x00000004001c7825 */ /* 0x004fe200078e0252 */
[----:B------:R-:W-:-:S03]  /*f800*/  IADD3 R18, PT, PT, R20, -0x13f, RZ ;  /* 0xfffffec114127810 */ /* 0x000fc60007ffe0ff */
[C---:B-1----:R-:W-:Y:S01]  /*f810*/  IMAD.WIDE R26, R0.reuse, 0x4, R74 ;  /* 0x00000004001a7825 */ /* 0x042fe200078e024a */
[----:B------:R-:W-:Y:S01]  /*f820*/  LDGSTS.E [R134+0x4e800], desc[UR28][R28.64], !P1 ;  /* 0x4e8000001c867fae */ /* 0x000fe2000c9a101c */
[----:B------:R-:W-:Y:S02]  /*f830*/  ISETP.GE.U32.AND P5, PT, R19, 0x7ffffe84, PT ;  /* 0x7ffffe841300780c */ /* 0x000fe40003fa6070 */
[----:B------:R-:W-:Y:S01]  /*f840*/  IMAD.WIDE R24, R0, 0x4, R76 ;  /* 0x0000000400187825 */ /* 0x000fe200078e024c */
[----:B------:R-:W-:Y:S01]  /*f850*/  LDGSTS.E [R134+0x4ea00], desc[UR28][R26.64], !P1 ;  /* 0x4ea000001a867fae */ /* 0x000fe2000c9a101c */
[----:B------:R-:W-:Y:S02]  /*f860*/  ISETP.GE.U32.AND P1, PT, R18, 0x7ffffe82, PT ;  /* 0x7ffffe821200780c */ /* 0x000fe40003f26070 */
[C---:B---3--:R-:W-:Y:S01]  /*f870*/  IMAD.WIDE R22, R0.reuse, 0x4, R68 ;  /* 0x0000000400167825 */ /* 0x048fe200078e0244 */
[----:B------:R1:W-:Y:S03]  /*f880*/  STL.64 [R1+0x88], R28 ;  /* 0x0000881c01007387 */ /* 0x0003e60000100a00 */
[----:B------:R-:W-:Y:S01]  /*f890*/  IMAD.WIDE R18, R0, 0x4, R70 ;  /* 0x0000000400127825 */ /* 0x000fe200078e0246 */
[----:B------:R-:W-:Y:S04]  /*f8a0*/  STL.64 [R1+0x258], R26 ;  /* 0x0002581a01007387 */ /* 0x000fe80000100a00 */
[----:B------:R-:W-:Y:S04]  /*f8b0*/  STL.64 [R1+0x80], R24 ;  /* 0x0000801801007387 */ /* 0x000fe80000100a00 */
[----:B------:R-:W-:Y:S04]  /*f8c0*/  STL.64 [R1+0x250], R22 ;  /* 0x0002501601007387 */ /* 0x000fe80000100a00 */
[----:B------:R-:W-:Y:S04]  /*f8d0*/  STL.64 [R1+0x78], R18 ;  /* 0x0000781201007387 */ /* 0x000fe80000100a00 */
[----:B------:R-:W-:Y:S04]  /*f8e0*/  STL.64 [R1+0x70], R16 ;  /* 0x0000701001007387 */ /* 0x000fe80000100a00 */
[----:B------:R-:W-:Y:S04]  /*f8f0*/  STL.64 [R1+0x68], R14 ;  /* 0x0000680e01007387 */ /* 0x000fe80000100a00 */
[----:B------:R2:W-:Y:S04]  /*f900*/  STL.64 [R1+0x248], R4 ;  /* 0x0002480401007387 */ /* 0x0005e80000100a00 */
[----:B------:R3:W-:Y:S04]  /*f910*/  STL.64 [R1+0x60], R12 ;  /* 0x0000600c01007387 */ /* 0x0007e80000100a00 */
[----:B------:R3:W-:Y:S04]  /*f920*/  STL.64 [R1+0x240], R6 ;  /* 0x0002400601007387 */ /* 0x0007e80000100a00 */
[----:B------:R3:W-:Y:S04]  /*f930*/  STL.64 [R1+0x228], R8 ;  /* 0x0002280801007387 */ /* 0x0007e80000100a00 */
[----:B------:R3:W-:Y:S04]  /*f940*/  STL.64 [R1+0x238], R10 ;  /* 0x0002380a01007387 */ /* 0x0007e80000100a00 */
[----:B------:R-:W5:Y:S01]  /*f950*/  LDL.64 R38, [R1+0x508] ;  /* 0x0005080001267983 */ /* 0x000f620000100a00 */
[----:B------:R-:W-:-:S03]  /*f960*/  VIADD R252, R135, 0xfffffec0 ;  /* 0xfffffec087fc7836 */ /* 0x000fc60000000000 */
[----:B------:R-:W-:Y:S04]  /*f970*/  LDGSTS.E [R134+0x4ec00], desc[UR28][R24.64], !P2 ;  /* 0x4ec0000018867fae */ /* 0x000fe8000d1a101c */
[----:B------:R-:W-:Y:S01]  /*f980*/  LDGSTS.E [R134+0x4ee00], desc[UR28][R22.64], !P2 ;  /* 0x4ee0000016867fae */ /* 0x000fe2000d1a101c */
[----:B------:R-:W-:-:S03]  /*f990*/  ISETP.GE.U32.AND P2, PT, R252, 0x7ffffe81, PT ;  /* 0x7ffffe81fc00780c */ /* 0x000fc60003f46070 */
[----:B------:R-:W-:Y:S04]  /*f9a0*/  LDGSTS.E [R134+0x4f000], desc[UR28][R18.64], !P5 ;  /* 0x4f00000012867fae */ /* 0x000fe8000e9a101c */
[----:B------:R-:W-:Y:S01]  /*f9b0*/  LDGSTS.E [R134+0x4f200], desc[UR28][R4.64], !P5 ;  /* 0x4f20000004867fae */ /* 0x000fe2000e9a101c */
[----:B------:R-:W-:-:S03]  /*f9c0*/  IMAD.WIDE R244, R66, 0x4, R244 ;  /* 0x0000000442f47825 */ /* 0x000fc600078e02f4 */
[----:B------:R-:W-:Y:S01]  /*f9d0*/  LDGSTS.E [R134+0x4f400], desc[UR28][R16.64], !P6 ;  /* 0x4f40000010867fae */ /* 0x000fe2000f1a101c */
[----:B------:R-:W-:-:S03]  /*f9e0*/  IMAD.WIDE R236, R66, 0x4, R236 ;  /* 0x0000000442ec7825 */ /* 0x000fc600078e02ec */
[----:B------:R-:W-:Y:S04]  /*f9f0*/  LDGSTS.E [R134+0x4f600], desc[UR28][R6.64], !P6 ;  /* 0x4f60000006867fae */ /* 0x000fe8000f1a101c */
[----:B------:R-:W-:Y:S04]  /*fa00*/  LDGSTS.E [R134+0x4f800], desc[UR28][R14.64], !P1 ;  /* 0x4f8000000e867fae */ /* 0x000fe8000c9a101c */
[----:B------:R-:W-:Y:S04]  /*fa10*/  LDGSTS.E [R134+0x4fa00], desc[UR28][R8.64], !P1 ;  /* 0x4fa0000008867fae */ /* 0x000fe8000c9a101c */
[----:B------:R-:W-:Y:S04]  /*fa20*/  LDGSTS.E [R134+0x4fc00], desc[UR28][R12.64], !P2 ;  /* 0x4fc000000c867fae */ /* 0x000fe8000d1a101c */
[----:B------:R-:W-:Y:S04]  /*fa30*/  LDGSTS.E [R134+0x4fe00], desc[UR28][R10.64], !P2 ;  /* 0x4fe000000a867fae */ /* 0x000fe8000d1a101c */
[----:B------:R-:W0:Y:S01]  /*fa40*/  LDGDEPBAR ;  /* 0x00000000000079af */ /* 0x000e220000000000 */
[----:B------:R-:W-:-:S04]  /*fa50*/  IMAD.WIDE R242, R66, 0x4, R242 ;  /* 0x0000000442f27825 */ /* 0x000fc800078e02f2 */
[----:B------:R-:W-:-:S04]  /*fa60*/  IMAD.WIDE R234, R66, 0x4, R234 ;  /* 0x0000000442ea7825 */ /* 0x000fc800078e02ea */
[----:B------:R-:W-:-:S04]  /*fa70*/  IMAD.WIDE R240, R66, 0x4, R240 ;  /* 0x0000000442f07825 */ /* 0x000fc800078e02f0 */
[----:B------:R-:W-:-:S04]  /*fa80*/  IMAD.WIDE R136, R66, 0x4, R58 ;  /* 0x0000000442887825 */ /* 0x000fc800078e023a */
[----:B------:R-:W-:Y:S01]  /*fa90*/  IMAD.WIDE R238, R66, 0x4, R238 ;  /* 0x0000000442ee7825 */ /* 0x000fe200078e02ee */
[----:B----4-:R-:W-:Y:S04]  /*faa0*/  LDGSTS.E [R2+0x60000], desc[UR28][R40.64], P4 ;  /* 0x6000000028027fae */ /* 0x010fe8000a1a101c */
        /* <DEDUP_REMOVED lines=26> */
[----:B-----5:R-:W-:Y:S04]  /*fc50*/  LDGSTS.E [R3+0x60f00], desc[UR28][R38.64], P4 ;  /* 0x60f0000026037fae */ /* 0x020fe8000a1a101c */
[----:B------:R-:W-:Y:S04]  /*fc60*/  LDGSTS.E [R3+0x61300], desc[UR28][R36.64], P4 ;  /* 0x6130000024037fae */ /* 0x000fe8000a1a101c */
[----:B------:R4:W-:Y:S04]  /*fc70*/  LDGSTS.E [R3+0x61700], desc[UR28][R30.64], P4 ;  /* 0x617000001e037fae */ /* 0x0009e8000a1a101c */
[----:B------:R3:W-:Y:S04]  /*fc80*/  LDGSTS.E [R3+0x61b00], desc[UR28][R34.64], P4 ;  /* 0x61b0000022037fae */ /* 0x0007e8000a1a101c */
[----:B------:R3:W-:Y:S01]  /*fc90*/  LDGSTS.E [R3+0x61f00], desc[UR28][R32.64], P4 ;  /* 0x61f0000020037fae */ /* 0x0007e2000a1a101c */
[----:B----4-:R-:W4:Y:S03]  /*fca0*/  S2R R31, SR_TID.X ;  /* 0x00000000001f7919 */ /* 0x010f260000002100 */
[----:B------:R-:W0:Y:S01]  /*fcb0*/  LDGDEPBAR ;  /* 0x00000000000079af */ /* 0x000e220000000000 */
[----:B------:R-:W5:Y:S01]  /*fcc0*/  S2R R2, SR_TID.X ;  /* 0x0000000000027919 */ /* 0x000f620000002100 */
[----:B------:R-:W-:-:S04]  /*fcd0*/  DEPBAR.LE SB0, 0x8 ;  /* 0x000082000000791a */ /* 0x000fc80000000000 */
[C---:B----4-:R-:W-:Y:S02]  /*fce0*/  IMAD.SHL.U32 R0, R31.reuse, 0x40, RZ ;  /* 0x000000401f007824 */ /* 0x050fe400078e00ff */
[----:B-1----:R-:W-:-:S03]  /*fcf0*/  IMAD.SHL.U32 R29, R31, 0x4, RZ ;  /* 0x000000041f1d7824 */ /* 0x002fc600078e00ff */
[----:B------:R-:W-:Y:S01]  /*fd00*/  LOP3.LUT R0, R0, 0x600, RZ, 0xc0, !PT ;  /* 0x0000060000007812 */ /* 0x000fe200078ec0ff */
[----:B--2---:R-:W-:-:S03]  /*fd10*/  IMAD.SHL.U32 R4, R31, 0x10, RZ ;  /* 0x000000101f047824 */ /* 0x004fc600078e00ff */
[----:B------:R-:W-:-:S04]  /*fd20*/  LOP3.LUT R0, R0, 0x180, R29, 0xf8, !PT ;  /* 0x0000018000007812 */ /* 0x000fc800078ef81d */
[----:B------:R-:W-:Y:S01]  /*fd30*/  LOP3.LUT R0, R0, 0x70, R4, 0xf8, !PT ;  /* 0x0000007000007812 */ /* 0x000fe200078ef804 */
[----:B------:R-:W-:Y:S01]  /*fd40*/  BAR.SYNC.DEFER_BLOCKING 0x0 ;  /* 0x0000000000007b1d */ /* 0x000fe20000010000 */
[----:B-----5:R-:W-:-:S05]  /*fd50*/  LOP3.LUT R2, R2, 0x7f, RZ, 0xc0, !PT ;  /* 0x0000007f02027812 */ /* 0x020fca00078ec0ff */
[----:B------:R3:W1:Y:S04]  /*fd60*/  LDSM.16.M88.4 R68, [R0+UR9] ;  /* 0x000000090044783b */ /* 0x0006680008000200 */
[----:B------:R3:W2:Y:S04]  /*fd70*/  LDSM.16.M88.4 R72, [R0+UR9+0x800] ;  /* 0x000800090048783b */ /* 0x0006a80008000200 */
[----:B------:R3:W4:Y:S04]  /*fd80*/  LDSM.16.M88.4 R204, [R0+UR9+0x1000] ;  /* 0x0010000900cc783b */ /* 0x0007280008000200 */
[----:B------:R3:W1:Y:S04]  /*fd90*/  LDSM.16.M88.4 R76, [R0+UR9+0x1800] ;  /* 0x00180009004c783b */ /* 0x0006680008000200 */
        /* <DEDUP_REMOVED lines=27> */
[----:B------:R3:W1:Y:S01]  /*ff50*/  LDSM.16.M88.4 R144, [R0+UR9+0xf800] ;  /* 0x00f800090090783b */ /* 0x0006620008000200 */
[----:B--2-4-:R-:W-:Y:S05]  /*ff60*/  @!P0 BRA `(.L_x_6) ;  /* 0x0000000800048947 */ /* 0x014fea0003800000 */
[----:B-1----:R-:W-:Y:S01]  /*ff70*/  MOV R4, R68 ;  /* 0x0000004400047202 */ /* 0x002fe20000000f00 */
[----:B------:R-:W-:Y:S01]  /*ff80*/  IMAD.MOV.U32 R68, RZ, RZ, R69 ;  /* 0x000000ffff447224 */ /* 0x000fe200078e0045 */
[----:B------:R-:W-:Y:S01]  /*ff90*/  MOV R69, R71 ;  /* 0x0000004700457202 */ /* 0x000fe20000000f00 */
        /* <DEDUP_REMOVED lines=13> */
[----:B---3--:R-:W-:Y:S01]  /*10070*/  MOV R34, R100 ;  /* 0x0000006400227202 */ /* 0x008fe20000000f00 */
        /* <DEDUP_REMOVED lines=20> */
[----:B------:R-:W-:-:S02]  /*101c0*/  IMAD.MOV.U32 R35, RZ, RZ, R102 ;  /* 0x000000ffff237224 */ /* 0x000fc400078e0066 */
[----:B------:R-:W-:Y:S02]  /*101d0*/  IMAD.MOV.U32 R43, RZ, RZ, R110 ;  /* 0x000000ffff2b7224 */ /* 0x000fe400078e006e */
[----:B------:R-:W-:Y:S01]  /*101e0*/  IMAD.MOV.U32 R47, RZ, RZ, R114 ;  /* 0x000000ffff2f7224 */ /* 0x000fe200078e0072 */
[----:B------:R-:W-:Y:S01]  /*101f0*/  MOV R114, R117 ;  /* 0x0000007500727202 */ /* 0x000fe20000000f00 */
[----:B------:R-:W-:Y:S02]  /*10200*/  IMAD.MOV.U32 R51, RZ, RZ, R118 ;  /* 0x000000ffff337224 */ /* 0x000fe400078e0076 */
[----:B------:R-:W-:Y:S02]  /*10210*/  IMAD.MOV.U32 R55, RZ, RZ, R122 ;  /* 0x000000ffff377224 */ /* 0x000fe400078e007a */
[----:B------:R-:W-:Y:S02]  /*10220*/  IMAD.MOV.U32 R123, RZ, RZ, R127 ;  /* 0x000000ffff7b7224 */ /* 0x000fe400078e007f */
[----:B------:R-:W-:-:S02]  /*10230*/  IMAD.MOV.U32 R6, RZ, RZ, R72 ;  /* 0x000000ffff067224 */ /* 0x000fc400078e0048 */
[----:B------:R-:W-:Y:S02]  /*10240*/  IMAD.MOV.U32 R10, RZ, RZ, R76 ;  /* 0x000000ffff0a7224 */ /* 0x000fe400078e004c */
[----:B------:R-:W-:Y:S01]  /*10250*/  IMAD.MOV.U32 R18, RZ, RZ, R84 ;  /* 0x000000ffff127224 */ /* 0x000fe200078e0054 */
[----:B------:R-:W-:Y:S01]  /*10260*/  MOV R84, R193 ;  /* 0x000000c100547202 */ /* 0x000fe20000000f00 */
[----:B------:R-:W-:Y:S02]  /*10270*/  IMAD.MOV.U32 R22, RZ, RZ, R88 ;  /* 0x000000ffff167224 */ /* 0x000fe400078e0058 */
[----:B------:R-:W-:Y:S02]  /*10280*/  IMAD.MOV.U32 R26, RZ, RZ, R92 ;  /* 0x000000ffff1a7224 */ /* 0x000fe400078e005c */
[----:B------:R-:W-:Y:S02]  /*10290*/  IMAD.MOV.U32 R30, RZ, RZ, R96 ;  /* 0x000000ffff1e7224 */ /* 0x000fe400078e0060 */
[----:B------:R-:W-:Y:S01]  /*102a0*/  IMAD.MOV.U32 R38, RZ, RZ, R104 ;  /* 0x000000ffff267224 */ /* 0x000fe200078e0068 */
[----:B------:R-:W-:Y:S01]  /*102b0*/  MOV R104, R173 ;  /* 0x000000ad00687202 */ /* 0x000fe20000000f00 */
[----:B------:R-:W-:-:S02]  /*102c0*/  IMAD.MOV.U32 R42, RZ, RZ, R108 ;  /* 0x000000ffff2a7224 */ /* 0x000fc400078e006c */
[----:B------:R-:W-:Y:S02]  /*102d0*/  IMAD.MOV.U32 R46, RZ, RZ, R112 ;  /* 0x000000ffff2e7224 */ /* 0x000fe400078e0070 */
[----:B------:R-:W-:Y:S02]  /*102e0*/  IMAD.MOV.U32 R50, RZ, RZ, R116 ;  /* 0x000000ffff327224 */ /* 0x000fe400078e0074 */
[----:B------:R-:W-:Y:S01]  /*102f0*/  IMAD.MOV.U32 R58, RZ, RZ, R124 ;  /* 0x000000ffff3a7224 */ /* 0x000fe200078e007c */
[----:B------:R-:W-:Y:S01]  /*10300*/  MOV R124, R153 ;  /* 0x00000099007c7202 */ /* 0x000fe20000000f00 */
[----:B------:R-:W-:Y:S02]  /*10310*/  IMAD.MOV.U32 R62, RZ, RZ, R128 ;  /* 0x000000ffff3e7224 */ /* 0x000fe400078e0080 */
[----:B------:R-:W-:Y:S02]  /*10320*/  IMAD.MOV.U32 R63, RZ, RZ, R130 ;  /* 0x000000ffff3f7224 */ /* 0x000fe400078e0082 */
        /* <DEDUP_REMOVED lines=18> */
[----:B------:R-:W-:Y:S02]  /*10450*/  IMAD.MOV.U32 R13, RZ, RZ, R202 ;  /* 0x000000ffff0d7224 */ /* 0x000fe400078e00ca */
[----:B------:R-:W-:Y:S02]  /*10460*/  IMAD.MOV.U32 R16, RZ, RZ, R196 ;  /* 0x000000ffff107224 */ /* 0x000fe400078e00c4 */
[----:B------:R-:W-:Y:S02]  /*10470*/  IMAD.MOV.U32 R17, RZ, RZ, R198 ;  /* 0x000000ffff117224 */ /* 0x000fe400078e00c6 */
        /* <DEDUP_REMOVED lines=46> */
[----:B------:R-:W-:-:S04]  /*10760*/  IMAD.MOV.U32 R131, RZ, RZ, R147 ;  /* 0x000000ffff837224 */ /* 0x000fc800078e0093 */
[----:B------:R2:W-:Y:S03]  /*10770*/  STTM.x128 tmem[UR11+0x80], R4 ;  /* 0x00008004000079ed */ /* 0x0005e600083c000b */
.L_x_6:
[----:B--23--:R-:W2:Y:S01]  /*10780*/  LDL.LU.64 R8, [R1+0x220] ;  /* 0x0002200001087983 */ /* 0x00cea20000300a00 */
[----:B------:R-:W-:Y:S02]  /*10790*/  USHF.R.S32.HI UR13, URZ, 0x1f, UR7 ;  /* 0x0000001fff0d7899 */ /* 0x000fe40008011407 */
[----:B------:R-:W-:Y:S01]  /*107a0*/  USHF.L.U32 UR12, UR7, 0x2, URZ ;  /* 0x00000002070c7899 */ /* 0x000fe200080006ff */
[----:B------:R-:W-:Y:S01]  /*107b0*/  STL.64 [R1+0x550], R134 ;  /* 0x0005508601007387 */ /* 0x000fe20000100a00 */
[----:B------:R-:W-:Y:S02]  /*107c0*/  USHF.L.U64.HI UR13, UR7, 0x2, UR13 ;  /* 0x00000002070d7899 */ /* 0x000fe4000801020d */
[----:B------:R-:W-:Y:S01]  /*107d0*/  USHF.R.S32.HI UR15, URZ, 0x1f, UR6 ;  /* 0x0000001fff0f7899 */ /* 0x000fe20008011406 */
[----:B------:R-:W-:Y:S01]  /*107e0*/  STL.64 [R1+0x548], R132 ;  /* 0x0005488401007387 */ /* 0x000fe20000100a00 */
[----:B------:R-:W-:Y:S01]  /*107f0*/  IADD3 R6, P1, PT, R244, UR12, RZ ;  /* 0x0000000cf4067c10 */ /* 0x000fe2000ff3e0ff */
[----:B------:R-:W-:-:S02]  /*10800*/  USHF.L.U32 UR14, UR6, 0x2, URZ ;  /* 0x00000002060e7899 */ /* 0x000fc400080006ff */
[----:B------:R3:W-:Y:S01]  /*10810*/  STL.64 [R1+0x540], R2 ;  /* 0x0005400201007387 */ /* 0x0007e20000100a00 */
[----:B------:R-:W-:Y:S01]  /*10820*/  IADD3.X R7, PT, PT, R245, UR13, RZ, P1, !PT ;  /* 0x0000000df5077c10 */ /* 0x000fe20008ffe4ff */
[----:B------:R-:W4:Y:S01]  /*10830*/  LDCU UR5, c[0x0][0x3a0] ;  /* 0x00007400ff0577ac */ /* 0x000f220008000800 */
[----:B------:R-:W1:Y:S02]  /*10840*/  FENCE.VIEW.ASYNC.T ;  /* 0x00000000000073c6 */ /* 0x000e640000000200 */
[----:B-1----:R-:W-:Y:S01]  /*10850*/  BAR.SYNC.DEFER_BLOCKING 0x0 ;  /* 0x0000000000007b1d */ /* 0x002fe20000010000 */
[----:B---3--:R-:W-:-:S04]  /*10860*/  IADD3 R2, P2, PT, R222, UR12, RZ ;  /* 0x0000000cde027c10 */ /* 0x008fc8000ff5e0ff */
[----:B------:R-:W-:Y:S02]  /*10870*/  IADD3.X R3, PT, PT, R223, UR13, RZ, P2, !PT ;  /* 0x0000000ddf037c10 */ /* 0x000fe400097fe4ff */
[----:B--2---:R-:W-:-:S04]  /*10880*/  IADD3 R4, P0, PT, R8, UR12, RZ ;  /* 0x0000000c08047c10 */ /* 0x004fc8000ff1e0ff */
[----:B------:R-:W-:-:S05]  /*10890*/  IADD3.X R5, PT, PT, R9, UR13, RZ, P0, !PT ;  /* 0x0000000d09057c10 */ /* 0x000fca00087fe4ff */
[----:B------:R1:W-:Y:S04]  /*108a0*/  STL.64 [R1+0x350], R4 ;  /* 0x0003500401007387 */ /* 0x0003e80000100a00 */
[----:B------:R2:W-:Y:S01]  /*108b0*/  STL.64 [R1+0x388], R6 ;  /* 0x0003880601007387 */ /* 0x0005e20000100a00 */
[----:B-1----:R-:W-:-:S04]  /*108c0*/  IADD3 R4, P0, PT, R236, UR12, RZ ;  /* 0x0000000cec047c10 */ /* 0x002fc8000ff1e0ff */
[----:B------:R-:W-:Y:S02]  /*108d0*/  IADD3.X R5, PT, PT, R237, UR13, RZ, P0, !PT ;  /* 0x0000000ded057c10 */ /* 0x000fe400087fe4ff */
[----:B--2---:R-:W-:-:S03]  /*108e0*/  IADD3 R6, P1, PT, R228, UR12, RZ ;  /* 0x0000000ce4067c10 */ /* 0x004fc6000ff3e0ff */
[----:B------:R1:W-:Y:S01]  /*108f0*/  STL.64 [R1+0x3c0], R4 ;  /* 0x0003c00401007387 */ /* 0x0003e20000100a00 */
[----:B------:R-:W-:-:S03]  /*10900*/  IADD3.X R7, PT, PT, R229, UR13, RZ, P1, !PT ;  /* 0x0000000de5077c10 */ /* 0x000fc60008ffe4ff */
[----:B------:R2:W-:Y:S04]  /*10910*/  STL.64 [R1+0x430], R2 ;  /* 0x0004300201007387 */ /* 0x0005e80000100a00 */
[----:B------:R3:W-:Y:S01]  /*10920*/  STL.64 [R1+0x3f8], R6 ;  /* 0x0003f80601007387 */ /* 0x0007e20000100a00 */
[----:B-1----:R-:W-:-:S04]  /*10930*/  IADD3 R4, P0, PT, R216, UR12, RZ ;  /* 0x0000000cd8047c10 */ /* 0x002fc8000ff1e0ff */
[----:B------:R-:W-:Y:S02]  /*10940*/  IADD3.X R5, PT, PT, R217, UR13, RZ, P0, !PT ;  /* 0x0000000dd9057c10 */ /* 0x000fe400087fe4ff */
[----:B--2---:R-:W-:Y:S02]  /*10950*/  IADD3 R2, P1, PT, R210, UR12, RZ ;  /* 0x0000000cd2027c10 */ /* 0x004fe4000ff3e0ff */
[----:B---3--:R-:W-:Y:S01]  /*10960*/  IADD3 R6, P2, PT, R140, UR12, RZ ;  /* 0x0000000c8c067c10 */ /* 0x008fe2000ff5e0ff */
[----:B------:R1:W-:Y:S01]  /*10970*/  STL.64 [R1+0x468], R4 ;  /* 0x0004680401007387 */ /* 0x0003e20000100a00 */
[----:B------:R-:W-:Y:S02]  /*10980*/  IADD3.X R3, PT, PT, R211, UR13, RZ, P1, !PT ;  /* 0x0000000dd3037c10 */ /* 0x000fe40008ffe4ff */
[----:B------:R-:W-:-:S03]  /*10990*/  IADD3.X R7, PT, PT, R141, UR13, RZ, P2, !PT ;  /* 0x0000000d8d077c10 */ /* 0x000fc600097fe4ff */
        /* <DEDUP_REMOVED lines=14> */
[----:B------:R-:W-:-:S05]  /*10a80*/  IADD3.X R3, PT, PT, R221, UR13, RZ, P2, !PT ;  /* 0x0000000ddd037c10 */ /* 0x000fca00097fe4ff */
[----:B------:R2:W-:Y:S01]  /*10a90*/  STL.64 [R1+0x400], R2 ;  /* 0x0004000201007387 */ /* 0x0005e20000100a00 */
[----:B-1----:R-:W-:-:S03]  /*10aa0*/  IADD3 R4, P0, PT, R214, UR12, RZ ;  /* 0x0000000cd6047c10 */ /* 0x002fc6000ff1e0ff */
[----:B------:R1:W-:Y:S01]  /*10ab0*/  STL.64 [R1+0x3c8], R6 ;  /* 0x0003c80601007387 */ /* 0x0003e20000100a00 */
[----:B------:R-:W-:Y:S02]  /*10ac0*/  IADD3 R214, P2, PT, R138, UR12, RZ ;  /* 0x0000000c8ad67c10 */ /* 0x000fe4000ff5e0ff */
[----:B------:R-:W-:Y:S02]  /*10ad0*/  IADD3.X R5, PT, PT, R215, UR13, RZ, P0, !PT ;  /* 0x0000000dd7057c10 */ /* 0x000fe400087fe4ff */
[----:B------:R-:W-:Y:S02]  /*10ae0*/  IADD3 R220, P0, PT, R248, UR12, RZ ;  /* 0x0000000cf8dc7c10 */ /* 0x000fe4000ff1e0ff */
[----:B--2---:R-:W-:Y:S01]  /*10af0*/  IADD3 R2, P1, PT, R208, UR12, RZ ;  /* 0x0000000cd0027c10 */ /* 0x004fe2000ff3e0ff */
[----:B------:R2:W-:Y:S03]  /*10b00*/  STL.64 [R1+0x440], R4 ;  /* 0x0004400401007387 */ /* 0x0005e60000100a00 */
[----:B------:R-:W-:Y:S01]  /*10b10*/  IADD3.X R3, PT, PT, R209, UR13, RZ, P1, !PT ;  /* 0x0000000dd1037c10 */ /* 0x000fe20008ffe4ff */
[----:B------:R-:W3:Y:S04]  /*10b20*/  LDL.LU.64 R8, [R1+0x58] ;  /* 0x0000580001087983 */ /* 0x000ee80000300a00 */
[----:B-1----:R-:W4:Y:S04]  /*10b30*/  LDL.LU.64 R6, [R1+0x50] ;  /* 0x0000500001067983 */ /* 0x002f280000300a00 */
[----:B------:R-:W4:Y:S04]  /*10b40*/  LDL.LU.64 R32, [R1+0x48] ;  /* 0x0000480001207983 */ /* 0x000f280000300a00 */
[----:B------:R1:W-:Y:S04]  /*10b50*/  STL.64 [R1+0x478], R2 ;  /* 0x0004780201007387 */ /* 0x0003e80000100a00 */
[----:B------:R-:W4:Y:S04]  /*10b60*/  LDL.LU.64 R30, [R1+0x40] ;  /* 0x00004000011e7983 */ /* 0x000f280000300a00 */
[----:B------:R-:W4:Y:S04]  /*10b70*/  LDL.LU.64 R28, [R1+0x38] ;  /* 0x00003800011c7983 */ /* 0x000f280000300a00 */
[----:B--2---:R-:W2:Y:S01]  /*10b80*/  LDL.LU.64 R4, [R1+0x30] ;  /* 0x0000300001047983 */ /* 0x004ea20000300a00 */
[----:B------:R-:W-:-:S02]  /*10b90*/  IADD3 R226, P1, PT, R240, UR12, RZ ;  /* 0x0000000cf0e27c10 */ /* 0x000fc4000ff3e0ff */
[----:B------:R-:W-:Y:S01]  /*10ba0*/  IADD3.X R221, PT, PT, R249, UR13, RZ, P0, !PT ;  /* 0x0000000df9dd7c10 */ /* 0x000fe200087fe4ff */
[----:B------:R-:W2:Y:S01]  /*10bb0*/  LDL.LU.64 R26, [R1+0x28] ;  /* 0x00002800011a7983 */ /* 0x000ea20000300a00 */
[----:B------:R-:W-:Y:S02]  /*10bc0*/  IADD3 R234, P0, PT, R232, UR12, RZ ;  /* 0x0000000ce8ea7c10 */ /* 0x000fe4000ff1e0ff */
[----:B------:R-:W-:Y:S01]  /*10bd0*/  IADD3.X R227, PT, PT, R241, UR13, RZ, P1, !PT ;  /* 0x0000000df1e37c10 */ /* 0x000fe20008ffe4ff */
[----:B------:R-:W2:Y:S01]  /*10be0*/  LDL.LU.64 R22, [R1+0x20] ;  /* 0x0000200001167983 */ /* 0x000ea20000300a00 */
[----:B------:R-:W-:Y:S02]  /*10bf0*/  IADD3 R242, P1, PT, R224, UR12, RZ ;  /* 0x0000000ce0f27c10 */ /* 0x000fe4000ff3e0ff */
[----:B------:R-:W-:Y:S01]  /*10c00*/  IADD3.X R235, PT, PT, R233, UR13, RZ, P0, !PT ;  /* 0x0000000de9eb7c10 */ /* 0x000fe200087fe4ff */
[----:B------:R-:W2:Y:S01]  /*10c10*/  LDL.LU.64 R16, [R1+0x18] ;  /* 0x0000180001107983 */ /* 0x000ea20000300a00 */
[----:B------:R-:W-:Y:S01]  /*10c20*/  IADD3.X R215, PT, PT, R139, UR13, RZ, P2, !PT ;  /* 0x0000000d8bd77c10 */ /* 0x000fe200097fe4ff */
[----:B------:R-:W-:Y:S01]  /*10c30*/  USHF.L.U64.HI UR15, UR6, 0x2, UR15 ;  /* 0x00000002060f7899 */ /* 0x000fe2000801020f */
[----:B------:R-:W-:-:S02]  /*10c40*/  IADD3 R210, P0, PT, R212, UR12, RZ ;  /* 0x0000000cd4d27c10 */ /* 0x000fc4000ff1e0ff */
[----:B------:R-:W-:Y:S01]  /*10c50*/  IADD3 R250, P2, PT, R218, UR12, RZ ;  /* 0x0000000cdafa7c10 */ /* 0x000fe2000ff5e0ff */
[----:B------:R-:W-:Y:S01]  /*10c60*/  STL.64 [R1+0x4b0], R214 ;  /* 0x0004b0d601007387 */ /* 0x000fe20000100a00 */
[----:B------:R-:W-:Y:S02]  /*10c70*/  IADD3.X R243, PT, PT, R225, UR13, RZ, P1, !PT ;  /* 0x0000000de1f37c10 */ /* 0x000fe40008ffe4ff */
[----:B------:R-:W-:Y:S01]  /*10c80*/  IADD3 R216, P1, PT, R142, UR12, RZ ;  /* 0x0000000c8ed87c10 */ /* 0x000fe2000ff3e0ff */
[----:B------:R-:W-:Y:S01]  /*10c90*/  STL.64 [R1+0x558], R214 ;  /* 0x000558d601007387 */ /* 0x000fe20000100a00 */
[----:B------:R-:W-:Y:S02]  /*10ca0*/  IADD3.X R211, PT, PT, R213, UR13, RZ, P0, !PT ;  /* 0x0000000dd5d37c10 */ /* 0x000fe400087fe4ff */
[----:B------:R-:W-:Y:S01]  /*10cb0*/  IADD3 R222, P0, PT, R136, UR12, RZ ;  /* 0x0000000c88de7c10 */ /* 0x000fe2000ff1e0ff */
[----:B------:R-:W-:Y:S01]  /*10cc0*/  STL.64 [R1+0x2f0], R220 ;  /* 0x0002f0dc01007387 */ /* 0x000fe20000100a00 */
[----:B------:R-:W-:-:S02]  /*10cd0*/  IADD3.X R251, PT, PT, R219, UR13, RZ, P2, !PT ;  /* 0x0000000ddbfb7c10 */ /* 0x000fc400097fe4ff */
[----:B------:R-:W-:Y:S01]  /*10ce0*/  IADD3.X R217, PT, PT, R143, UR13, RZ, P1, !PT ;  /* 0x0000000d8fd97c10 */ /* 0x000fe20008ffe4ff */
[----:B------:R-:W-:Y:S01]  /*10cf0*/  STL.64 [R1+0x328], R226 ;  /* 0x000328e201007387 */ /* 0x000fe20000100a00 */
[----:B------:R-:W-:Y:S02]  /*10d00*/  IADD3.X R223, PT, PT, R137, UR13, RZ, P0, !PT ;  /* 0x0000000d89df7c10 */ /* 0x000fe400087fe4ff */
[----:B------:R-:W-:Y:S01]  /*10d10*/  IADD3 R228, P1, PT, R246, UR12, RZ ;  /* 0x0000000cf6e47c10 */ /* 0x000fe2000ff3e0ff */
[----:B------:R-:W-:Y:S01]  /*10d20*/  STL.64 [R1+0x360], R234 ;  /* 0x000360ea01007387 */ /* 0x000fe20000100a00 */
[----:B------:R-:W-:Y:S02]  /*10d30*/  IADD3 R236, P2, PT, R238, UR12, RZ ;  /* 0x0000000ceeec7c10 */ /* 0x000fe4000ff5e0ff */
[----:B------:R-:W-:Y:S01]  /*10d40*/  IADD3 R244, P4, PT, R230, UR12, RZ ;  /* 0x0000000ce6f47c10 */ /* 0x000fe2000ff9e0ff */
[----:B------:R-:W-:Y:S01]  /*10d50*/  STL.64 [R1+0x3a0], R242 ;  /* 0x0003a0f201007387 */ /* 0x000fe20000100a00 */
[----:B------:R-:W-:-:S02]  /*10d60*/  IADD3.X R229, PT, PT, R247, UR13, RZ, P1, !PT ;  /* 0x0000000df7e57c10 */ /* 0x000fc40008ffe4ff */
[----:B------:R-:W-:Y:S01]  /*10d70*/  IADD3.X R237, PT, PT, R239, UR13, RZ, P2, !PT ;  /* 0x0000000defed7c10 */ /* 0x000fe200097fe4ff */
[----:B------:R-:W-:Y:S01]  /*10d80*/  STL.64 [R1+0x3d8], R250 ;  /* 0x0003d8fa01007387 */ /* 0x000fe20000100a00 */
[----:B------:R-:W-:-:S03]  /*10d90*/  IADD3.X R245, PT, PT, R231, UR13, RZ, P4, !PT ;  /* 0x0000000de7f57c10 */ /* 0x000fc6000a7fe4ff */
[----:B------:R-:W-:Y:S04]  /*10da0*/  STL.64 [R1+0x410], R210 ;  /* 0x000410d201007387 */ /* 0x000fe80000100a00 */
[----:B------:R-:W-:Y:S04]  /*10db0*/  STL.64 [R1+0x448], R216 ;  /* 0x000448d801007387 */ /* 0x000fe80000100a00 */
[----:B------:R-:W-:Y:S04]  /*10dc0*/  STL.64 [R1+0x488], R222 ;  /* 0x000488de01007387 */ /* 0x000fe80000100a00 */
[----:B------:R-:W2:Y:S04]  /*10dd0*/  LDL.LU.64 R12, [R1+0x10] ;  /* 0x00001000010c7983 */ /* 0x000ea80000300a00 */
[----:B------:R-:W2:Y:S04]  /*10de0*/  LDL.LU.64 R14, [R1+0xa0] ;  /* 0x0000a000010e7983 */ /* 0x000ea80000300a00 */
[----:B------:R-:W2:Y:S01]  /*10df0*/  LDL.LU.64 R10, [R1+0xb0] ;  /* 0x0000b000010a7983 */ /* 0x000ea20000300a00 */
[----:B---3--:R-:W-:-:S04]  /*10e00*/  IADD3 R142, P0, PT, R8, UR14, RZ ;  /* 0x0000000e088e7c10 */ /* 0x008fc8000ff1e0ff */
[----:B------:R-:W-:Y:S02]  /*10e10*/  IADD3.X R143, PT, PT, R9, UR15, RZ, P0, !PT ;  /* 0x0000000f098f7c10 */ /* 0x000fe400087fe4ff */
[----:B----4-:R-:W-:Y:S01]  /*10e20*/  IADD3 R138, P0, PT, R6, UR14, RZ ;  /* 0x0000000e068a7c10 */ /* 0x010fe2000ff1e0ff */
[----:B------:R-:W3:Y:S04]  /*10e30*/  LDL.LU.64 R8, [R1+0xb8] ;  /* 0x0000b80001087983 */ /* 0x000ee80000300a00 */
[----:B------:R-:W-:Y:S01]  /*10e40*/  STL.64 [R1+0x2c0], R228 ;  /* 0x0002c0e401007387 */ /* 0x000fe20000100a00 */
[----:B------:R-:W-:-:S03]  /*10e50*/  IADD3.X R139, PT, PT, R7, UR15, RZ, P0, !PT ;  /* 0x0000000f078b7c10 */ /* 0x000fc600087fe4ff */
[----:B------:R-:W-:Y:S04]  /*10e60*/  STL.64 [R1+0x300], R236 ;  /* 0x000300ec01007387 */ /* 0x000fe80000100a00 */
[----:B------:R-:W-:Y:S04]  /*10e70*/  STL.64 [R1+0x330], R244 ;  /* 0x000330f401007387 */ /* 0x000fe80000100a00 */
[----:B------:R-:W4:Y:S01]  /*10e80*/  LDL.LU.64 R6, [R1+0xc8] ;  /* 0x0000c80001067983 */ /* 0x000f220000300a00 */
[----:B--2---:R-:W-:-:S03]  /*10e90*/  IADD3 R148, P0, PT, R4, UR14, RZ ;  /* 0x0000000e04947c10 */ /* 0x004fc6000ff1e0ff */
[----:B------:R-:W2:Y:S01]  /*10ea0*/  LDL.LU.64 R24, [R1+0xd8] ;  /* 0x0000d80001187983 */ /* 0x000ea20000300a00 */
[----:B------:R-:W-:-:S03]  /*10eb0*/  IADD3.X R149, PT, PT, R5, UR15, RZ, P0, !PT ;  /* 0x0000000f05957c10 */ /* 0x000fc600087fe4ff */
[----:B------:R-:W2:Y:S04]  /*10ec0*/  LDL.LU.64 R20, [R1+0xe0] ;  /* 0x0000e00001147983 */ /* 0x000ea80000300a00 */
[----:B------:R-:W2:Y:S04]  /*10ed0*/  LDL.LU.64 R18, [R1+0xe8] ;  /* 0x0000e80001127983 */ /* 0x000ea80000300a00 */
[----:B------:R-:W2:Y:S01]  /*10ee0*/  LDL.LU.64 R4, [R1+0xf8] ;  /* 0x0000f80001047983 */ /* 0x000ea20000300a00 */
[----:B------:R-:W-:Y:S02]  /*10ef0*/  IADD3 R136, P1, PT, R32, UR14, RZ ;  /* 0x0000000e20887c10 */ /* 0x000fe4000ff3e0ff */
[----:B------:R-:W-:-:S02]  /*10f00*/  IADD3 R140, P2, PT, R30, UR14, RZ ;  /* 0x0000000e1e8c7c10 */ /* 0x000fc4000ff5e0ff */
[----:B------:R-:W-:Y:S02]  /*10f10*/  IADD3 R144, P4, PT, R28, UR14, RZ ;  /* 0x0000000e1c907c10 */ /* 0x000fe4000ff9e0ff */
[----:B------:R-:W-:Y:S02]  /*10f20*/  IADD3.X R137, PT, PT, R33, UR15, RZ, P1, !PT ;  /* 0x0000000f21897c10 */ /* 0x000fe40008ffe4ff */
[----:B------:R-:W-:Y:S01]  /*10f30*/  IADD3.X R141, PT, PT, R31, UR15, RZ, P2, !PT ;  /* 0x0000000f1f8d7c10 */ /* 0x000fe200097fe4ff */
[----:B------:R-:W2:Y:S01]  /*10f40*/  LDL.LU.64 R32, [R1+0x100] ;  /* 0x0001000001207983 */ /* 0x000ea20000300a00 */
[----:B------:R-:W-:-:S03]  /*10f50*/  IADD3.X R145, PT, PT, R29, UR15, RZ, P4, !PT ;  /* 0x0000000f1d917c10 */ /* 0x000fc6000a7fe4ff */
[----:B------:R-:W2:Y:S04]  /*10f60*/  LDL.LU.64 R30, [R1+0x108] ;  /* 0x00010800011e7983 */ /* 0x000ea80000300a00 */
[----:B------:R-:W2:Y:S01]  /*10f70*/  LDL.LU.64 R28, [R1+0x110] ;  /* 0x00011000011c7983 */ /* 0x000ea20000300a00 */
[----:B------:R-:W-:Y:S02]  /*10f80*/  IADD3 R152, P1, PT, R26, UR14, RZ ;  /* 0x0000000e1a987c10 */ /* 0x000fe4000ff3e0ff */
[----:B------:R-:W-:Y:S02]  /*10f90*/  IADD3 R156, P2, PT, R22, UR14, RZ ;  /* 0x0000000e169c7c10 */ /* 0x000fe4000ff5e0ff */
[----:B------:R-:W-:Y:S02]  /*10fa0*/  IADD3 R164, P4, PT, R16, UR14, RZ ;  /* 0x0000000e10a47c10 */ /* 0x000fe4000ff9e0ff */
[----:B------:R-:W-:-:S02]  /*10fb0*/  IADD3.X R153, PT, PT, R27, UR15, RZ, P1, !PT ;  /* 0x0000000f1b997c10 */ /* 0x000fc40008ffe4ff */
[----:B------:R-:W-:-:S04]  /*10fc0*/  IADD3 R168, P0, PT, R12, UR14, RZ ;  /* 0x0000000e0ca87c10 */ /* 0x000fc8000ff1e0ff */
[----:B------:R-:W-:Y:S02]  /*10fd0*/  IADD3.X R169, PT, PT, R13, UR15, RZ, P0, !PT ;  /* 0x0000000f0da97c10 */ /* 0x000fe400087fe4ff */
[----:B------:R-:W2:Y:S01]  /*10fe0*/  LDL.LU.64 R12, [R1+0x120] ;  /* 0x00012000010c7983 */ /* 0x000ea20000300a00 */
[----:B------:R-:W-:Y:S02]  /*10ff0*/  IADD3 R174, P1, PT, R14, UR14, RZ ;  /* 0x0000000e0eae7c10 */ /* 0x000fe4000ff3e0ff */
[----:B------:R-:W-:Y:S01]  /*11000*/  IADD3.X R157, PT, PT, R23, UR15, RZ, P2, !PT ;  /* 0x0000000f179d7c10 */ /* 0x000fe200097fe4ff */
[----:B------:R-:W2:Y:S01]  /*11010*/  LDL.LU.64 R26, [R1+0x130] ;  /* 0x00013000011a7983 */ /* 0x000ea20000300a00 */
[----:B------:R-:W-:Y:S02]  /*11020*/  IADD3.X R165, PT, PT, R17, UR15, RZ, P4, !PT ;  /* 0x0000000f11a57c10 */ /* 0x000fe4000a7fe4ff */
[----:B------:R-:W-:Y:S01]  /*11030*/  IADD3 R178, P2, PT, R10, UR14, RZ ;  /* 0x0000000e0ab27c10 */ /* 0x000fe2000ff5e0ff */
[----:B------:R-:W2:Y:S01]  /*11040*/  LDL.LU.64 R22, [R1+0x150] ;  /* 0x0001500001167983 */ /* 0x000ea20000300a00 */
[----:B------:R-:W-:-:S03]  /*11050*/  IADD3.X R175, PT, PT, R15, UR15, RZ, P1, !PT ;  /* 0x0000000f0faf7c10 */ /* 0x000fc60008ffe4ff */
[----:B------:R-:W2:Y:S01]  /*11060*/  LDL.LU.64 R16, [R1+0x170] ;  /* 0x0001700001107983 */ /* 0x000ea20000300a00 */
[----:B------:R-:W-:-:S03]  /*11070*/  IADD3.X R179, PT, PT, R11, UR15, RZ, P2, !PT ;  /* 0x0000000f0bb37c10 */ /* 0x000fc600097fe4ff */
[----:B------:R-:W2:Y:S04]  /*11080*/  LDL.LU.64 R14, [R1+0x190] ;  /* 0x00019000010e7983 */ /* 0x000ea80000300a00 */
[----:B------:R-:W2:Y:S01]  /*11090*/  LDL.LU.64 R10, [R1+0x1b0] ;  /* 0x0001b000010a7983 */ /* 0x000ea20000300a00 */
[----:B---3--:R-:W-:-:S04]  /*110a0*/  IADD3 R182, P4, PT, R8, UR14, RZ ;  /* 0x0000000e08b67c10 */ /* 0x008fc8000ff9e0ff */
[----:B------:R-:W-:Y:S02]  /*110b0*/  IADD3.X R183, PT, PT, R9, UR15, RZ, P4, !PT ;  /* 0x0000000f09b77c10 */ /* 0x000fe4000a7fe4ff */
[----:B------:R-:W3:Y:S01]  /*110c0*/  LDL.LU.64 R8, [R1+0x1d0] ;  /* 0x0001d00001087983 */ /* 0x000ee20000300a00 */
[----:B----4-:R-:W-:-:S04]  /*110d0*/  IADD3 R162, P0, PT, R6, UR14, RZ ;  /* 0x0000000e06a27c10 */ /* 0x010fc8000ff1e0ff */
[----:B------:R-:W-:Y:S02]  /*110e0*/  IADD3.X R163, PT, PT, R7, UR15, RZ, P0, !PT ;  /* 0x0000000f07a37c10 */ /* 0x000fe400087fe4ff */
[----:B------:R-:W4:Y:S01]  /*110f0*/  LDL.LU.64 R6, [R1+0x1f0] ;  /* 0x0001f00001067983 */ /* 0x000f220000300a00 */
[----:B--2---:R-:W-:-:S04]  /*11100*/  IADD3 R102, P0, PT, R4, UR14, RZ ;  /* 0x0000000e04667c10 */ /* 0x004fc8000ff1e0ff */
[----:B------:R-:W-:Y:S02]  /*11110*/  IADD3.X R103, PT, PT, R5, UR15, RZ, P0, !PT ;  /* 0x0000000f05677c10 */ /* 0x000fe400087fe4ff */
[----:B------:R-:W2:Y:S01]  /*11120*/  LDL.LU.64 R4, [R1+0x1e8] ;  /* 0x0001e80001047983 */ /* 0x000ea20000300a00 */
[----:B------:R-:W-:Y:S02]  /*11130*/  IADD3 R126, P1, PT, R24, UR14, RZ ;  /* 0x0000000e187e7c10 */ /* 0x000fe4000ff3e0ff */
[----:B------:R-:W-:Y:S02]  /*11140*/  IADD3 R118, P2, PT, R20, UR14, RZ ;  /* 0x0000000e14767c10 */ /* 0x000fe4000ff5e0ff */
[----:B------:R-:W-:Y:S02]  /*11150*/  IADD3 R110, P4, PT, R18, UR14, RZ ;  /* 0x0000000e126e7c10 */ /* 0x000fe4000ff9e0ff */
[----:B------:R-:W-:Y:S02]  /*11160*/  IADD3.X R127, PT, PT, R25, UR15, RZ, P1, !PT ;  /* 0x0000000f197f7c10 */ /* 0x000fe40008ffe4ff */
[----:B------:R-:W-:Y:S01]  /*11170*/  IADD3.X R119, PT, PT, R21, UR15, RZ, P2, !PT ;  /* 0x0000000f15777c10 */ /* 0x000fe200097fe4ff */
[----:B------:R-:W3:Y:S01]  /*11180*/  LDL.LU.64 R24, [R1+0x1c8] ;  /* 0x0001c80001187983 */ /* 0x000ee20000300a00 */
[----:B------:R-:W-:-:S03]  /*11190*/  IADD3.X R111, PT, PT, R19, UR15, RZ, P4, !PT ;  /* 0x0000000f136f7c10 */ /* 0x000fc6000a7fe4ff */
[----:B------:R-:W3:Y:S04]  /*111a0*/  LDL.LU.64 R20, [R1+0x1a8] ;  /* 0x0001a80001147983 */ /* 0x000ee80000300a00 */
[----:B------:R-:W3:Y:S01]  /*111b0*/  LDL.LU.64 R18, [R1+0x188] ;  /* 0x0001880001127983 */ /* 0x000ee20000300a00 */
[----:B------:R-:W-:Y:S02]  /*111c0*/  IADD3 R78, P4, PT, R28, UR14, RZ ;  /* 0x0000000e1c4e7c10 */ /* 0x000fe4000ff9e0ff */
[----:B------:R-:W-:-:S04]  /*111d0*/  IADD3 R70, P0, PT, R12, UR14, RZ ;  /* 0x0000000e0c467c10 */ /* 0x000fc8000ff1e0ff */
[----:B------:R-:W-:Y:S02]  /*111e0*/  IADD3.X R71, PT, PT, R13, UR15, RZ, P0, !PT ;  /* 0x0000000f0d477c10 */ /* 0x000fe400087fe4ff */
[----:B------:R-:W4:Y:S04]  /*111f0*/  LDL.LU.64 R12, [R1+0x168] ;  /* 0x00016800010c7983 */ /* 0x000f280000300a00 */
[----:B------:R-:W4:Y:S04]  /*11200*/  LDL.LU.64 R60, [R1+0x140] ;  /* 0x00014000013c7983 */ /* 0x000f280000300a00 */
[----:B------:R-:W4:Y:S04]  /*11210*/  LDL.LU.64 R58, [R1+0x160] ;  /* 0x00016000013a7983 */ /* 0x000f280000300a00 */
[----:B------:R-:W4:Y:S04]  /*11220*/  LDL.LU.64 R54, [R1+0x180] ;  /* 0x0001800001367983 */ /* 0x000f280000300a00 */
[----:B------:R-:W4:Y:S01]  /*11230*/  LDL.LU.64 R44, [R1+0x1a0] ;  /* 0x0001a000012c7983 */ /* 0x000f220000300a00 */
[----:B------:R-:W-:-:S03]  /*11240*/  IADD3 R46, P0, PT, R14, UR14, RZ ;  /* 0x0000000e0e2e7c10 */ /* 0x000fc6000ff1e0ff */
[----:B------:R-:W4:Y:S01]  /*11250*/  LDL.LU.64 R34, [R1+0x1c0] ;  /* 0x0001c00001227983 */ /* 0x000f220000300a00 */
[----:B------:R-:W-:-:S03]  /*11260*/  IADD3.X R47, PT, PT, R15, UR15, RZ, P0, !PT ;  /* 0x0000000f0f2f7c10 */ /* 0x000fc600087fe4ff */
[----:B------:R-:W4:Y:S01]  /*11270*/  LDL.LU.64 R50, [R1+0x1e0] ;  /* 0x0001e00001327983 */ /* 0x000f220000300a00 */
[----:B------:R-:W-:-:S03]  /*11280*/  IADD3.X R79, PT, PT, R29, UR15, RZ, P4, !PT ;  /* 0x0000000f1d4f7c10 */ /* 0x000fc6000a7fe4ff */
[----:B------:R-:W4:Y:S01]  /*11290*/  LDL.LU.64 R36, [R1+0x200] ;  /* 0x0002000001247983 */ /* 0x000f220000300a00 */
[----:B------:R-:W-:-:S03]  /*112a0*/  IADD3 R94, P1, PT, R32, UR14, RZ ;  /* 0x0000000e205e7c10 */ /* 0x000fc6000ff3e0ff */
[----:B------:R-:W4:Y:S01]  /*112b0*/  LDL.LU.64 R28, [R1+0x210] ;  /* 0x00021000011c7983 */ /* 0x000f220000300a00 */
[----:B------:R-:W-:Y:S02]  /*112c0*/  IADD3.X R95, PT, PT, R33, UR15, RZ, P1, !PT ;  /* 0x0000000f215f7c10 */ /* 0x000fe40008ffe4ff */
[----:B------:R-:W-:-:S04]  /*112d0*/  IADD3 R62, P1, PT, R26, UR14, RZ ;  /* 0x0000000e1a3e7c10 */ /* 0x000fc8000ff3e0ff */
[----:B------:R-:W-:Y:S02]  /*112e0*/  IADD3.X R63, PT, PT, R27, UR15, RZ, P1, !PT ;  /* 0x0000000f1b3f7c10 */ /* 0x000fe40008ffe4ff */
[----:B--2---:R-:W-:-:S04]  /*112f0*/  IADD3 R14, P0, PT, R4, UR14, RZ ;  /* 0x0000000e040e7c10 */ /* 0x004fc8000ff1e0ff */
[----:B------:R-:W-:Y:S02]  /*11300*/  IADD3.X R15, PT, PT, R5, UR15, RZ, P0, !PT ;  /* 0x0000000f050f7c10 */ /* 0x000fe400087fe4ff */
[----:B------:R-:W2:Y:S04]  /*11310*/  LDL.LU.64 R4, [R1+0x218] ;  /* 0x0002180001047983 */ /* 0x000ea80000300a00 */
[----:B------:R-:W2:Y:S01]  /*11320*/  LDL.LU.64 R26, [R1+0x208] ;  /* 0x00020800011a7983 */ /* 0x000ea20000300a00 */
[----:B------:R-:W-:Y:S02]  /*11330*/  IADD3 R86, P2, PT, R30, UR14, RZ ;  /* 0x0000000e1e567c10 */ /* 0x000fe4000ff5e0ff */
[----:B------:R-:W-:Y:S02]  /*11340*/  IADD3 R52, P4, PT, R16, UR14, RZ ;  /* 0x0000000e10347c10 */ /* 0x000fe4000ff9e0ff */
[----:B------:R-:W-:-:S02]  /*11350*/  IADD3.X R87, PT, PT, R31, UR15, RZ, P2, !PT ;  /* 0x0000000f1f577c10 */ /* 0x000fc400097fe4ff */
[----:B------:R-:W-:Y:S02]  /*11360*/  IADD3 R56, P2, PT, R22, UR14, RZ ;  /* 0x0000000e16387c10 */ /* 0x000fe4000ff5e0ff */
[----:B------:R-:W-:Y:S02]  /*11370*/  IADD3.X R53, PT, PT, R17, UR15, RZ, P4, !PT ;  /* 0x0000000f11357c10 */ /* 0x000fe4000a7fe4ff */
[----:B------:R-:W-:Y:S02]  /*11380*/  IADD3.X R57, PT, PT, R23, UR15, RZ, P2, !PT ;  /* 0x0000000f17397c10 */ /* 0x000fe400097fe4ff */
[----:B------:R-:W-:Y:S02]  /*11390*/  IADD3 R38, P1, PT, R10, UR14, RZ ;  /* 0x0000000e0a267c10 */ /* 0x000fe4000ff3e0ff */
[----:B---3--:R-:W-:Y:S02]  /*113a0*/  IADD3 R30, P2, PT, R8, UR14, RZ ;  /* 0x0000000e081e7c10 */ /* 0x008fe4000ff5e0ff */
[----:B----4-:R-:W-:-:S02]  /*113b0*/  IADD3 R22, P4, PT, R6, UR14, RZ ;  /* 0x0000000e06167c10 */ /* 0x010fc4000ff9e0ff */
[----:B------:R-:W-:Y:S02]  /*113c0*/  IADD3.X R39, PT, PT, R11, UR15, RZ, P1, !PT ;  /* 0x0000000f0b277c10 */ /* 0x000fe40008ffe4ff */
[----:B------:R-:W-:Y:S01]  /*113d0*/  IADD3.X R31, PT, PT, R9, UR15, RZ, P2, !PT ;  /* 0x0000000f091f7c10 */ /* 0x000fe200097fe4ff */
[----:B------:R-:W3:Y:S01]  /*113e0*/  LDL.LU.64 R10, [R1+0x1f8] ;  /* 0x0001f800010a7983 */ /* 0x000ee20000300a00 */
[----:B------:R-:W-:Y:S02]  /*113f0*/  IADD3.X R23, PT, PT, R7, UR15, RZ, P4, !PT ;  /* 0x0000000f07177c10 */ /* 0x000fe4000a7fe4ff */
[----:B------:R-:W-:Y:S02]  /*11400*/  IADD3 R6, P1, PT, R24, UR14, RZ ;  /* 0x0000000e18067c10 */ /* 0x000fe4000ff3e0ff */
[----:B------:R-:W-:Y:S02]  /*11410*/  IADD3 R8, P2, PT, R20, UR14, RZ ;  /* 0x0000000e14087c10 */ /* 0x000fe4000ff5e0ff */
[----:B------:R-:W-:-:S02]  /*11420*/  IADD3 R16, P4, PT, R18, UR14, RZ ;  /* 0x0000000e12107c10 */ /* 0x000fc4000ff9e0ff */
[----:B------:R-:W-:Y:S02]  /*11430*/  IADD3.X R7, PT, PT, R25, UR15, RZ, P1, !PT ;  /* 0x0000000f19077c10 */ /* 0x000fe40008ffe4ff */
[----:B------:R-:W-:Y:S02]  /*11440*/  IADD3.X R9, PT, PT, R21, UR15, RZ, P2, !PT ;  /* 0x0000000f15097c10 */ /* 0x000fe400097fe4ff */
[----:B------:R-:W-:Y:S01]  /*11450*/  IADD3.X R17, PT, PT, R19, UR15, RZ, P4, !PT ;  /* 0x0000000f13117c10 */ /* 0x000fe2000a7fe4ff */
[----:B------:R-:W4:Y:S01]  /*11460*/  LDL.LU.64 R20, [R1+0x1d8] ;  /* 0x0001d80001147983 */ /* 0x000f220000300a00 */
[----:B------:R-:W-:-:S03]  /*11470*/  IADD3 R24, P0, PT, R12, UR14, RZ ;  /* 0x0000000e0c187c10 */ /* 0x000fc6000ff1e0ff */
[----:B------:R-:W4:Y:S01]  /*11480*/  LDL.LU.64 R18, [R1+0x1b8] ;  /* 0x0001b80001127983 */ /* 0x000f220000300a00 */
[----:B------:R-:W-:-:S03]  /*11490*/  IADD3 R32, P1, PT, R60, UR14, RZ ;  /* 0x0000000e3c207c10 */ /* 0x000fc6000ff3e0ff */
[----:B------:R-:W4:Y:S01]  /*114a0*/  LDL.LU.64 R42, [R1+0x198] ;  /* 0x00019800012a7983 */ /* 0x000f220000300a00 */
[----:B------:R-:W-:Y:S02]  /*114b0*/  IADD3.X R25, PT, PT, R13, UR15, RZ, P0, !PT ;  /* 0x0000000f0d197c10 */ /* 0x000fe400087fe4ff */
[----:B------:R-:W-:Y:S01]  /*114c0*/  IADD3.X R33, PT, PT, R61, UR15, RZ, P1, !PT ;  /* 0x0000000f3d217c10 */ /* 0x000fe20008ffe4ff */
[----:B------:R-:W1:Y:S01]  /*114d0*/  LDL.LU.64 R12, [R1+0x178] ;  /* 0x00017800010c7983 */ /* 0x000e620000300a00 */
[----:B------:R-:W-:-:S03]  /*114e0*/  IADD3 R48, P4, PT, R54, UR14, RZ ;  /* 0x0000000e36307c10 */ /* 0x000fc6000ff9e0ff */
[----:B------:R-:W4:Y:S01]  /*114f0*/  LDL.LU.64 R60, [R1+0x158] ;  /* 0x00015800013c7983 */ /* 0x000f220000300a00 */
[----:B------:R-:W-:Y:S02]  /*11500*/  IADD3.X R49, PT, PT, R55, UR15, RZ, P4, !PT ;  /* 0x0000000f37317c10 */ /* 0x000fe4000a7fe4ff */
[----:B------:R-:W-:Y:S01]  /*11510*/  IADD3 R64, P0, PT, R44, UR14, RZ ;  /* 0x0000000e2c407c10 */ /* 0x000fe2000ff1e0ff */
[----:B------:R-:W4:Y:S01]  /*11520*/  LDL.LU.64 R54, [R1+0x148] ;  /* 0x0001480001367983 */ /* 0x000f220000300a00 */
[----:B------:R-:W-:Y:S02]  /*11530*/  IADD3 R72, P1, PT, R34, UR14, RZ ;  /* 0x0000000e22487c10 */ /* 0x000fe4000ff3e0ff */
[----:B------:R-:W-:Y:S02]  /*11540*/  IADD3.X R65, PT, PT, R45, UR15, RZ, P0, !PT ;  /* 0x0000000f2d417c10 */ /* 0x000fe400087fe4ff */
[----:B------:R-:W-:Y:S01]  /*11550*/  IADD3 R40, P2, PT, R58, UR14, RZ ;  /* 0x0000000e3a287c10 */ /* 0x000fe2000ff5e0ff */
[----:B------:R-:W4:Y:S01]  /*11560*/  LDL.LU.64 R44, [R1+0x138] ;  /* 0x00013800012c7983 */ /* 0x000f220000300a00 */
[----:B------:R-:W-:-:S02]  /*11570*/  IADD3.X R73, PT, PT, R35, UR15, RZ, P1, !PT ;  /* 0x0000000f23497c10 */ /* 0x000fc40008ffe4ff */
[----:B------:R-:W-:Y:S01]  /*11580*/  IADD3.X R41, PT, PT, R59, UR15, RZ, P2, !PT ;  /* 0x0000000f3b297c10 */ /* 0x000fe200097fe4ff */
[----:B------:R-:W4:Y:S01]  /*11590*/  LDL.LU.64 R34, [R1+0x128] ;  /* 0x0001280001227983 */ /* 0x000f220000300a00 */
[----:B------:R-:W-:Y:S02]  /*115a0*/  IADD3 R80, P2, PT, R50, UR14, RZ ;  /* 0x0000000e32507c10 */ /* 0x000fe4000ff5e0ff */
[----:B------:R-:W-:Y:S02]  /*115b0*/  IADD3 R88, P4, PT, R36, UR14, RZ ;  /* 0x0000000e24587c10 */ /* 0x000fe4000ff9e0ff */
[----:B------:R-:W-:Y:S02]  /*115c0*/  IADD3.X R81, PT, PT, R51, UR15, RZ, P2, !PT ;  /* 0x0000000f33517c10 */ /* 0x000fe400097fe4ff */
[----:B------:R-:W-:Y:S01]  /*115d0*/  IADD3 R96, P0, PT, R28, UR14, RZ ;  /* 0x0000000e1c607c10 */ /* 0x000fe2000ff1e0ff */
[----:B------:R-:W4:Y:S01]  /*115e0*/  LDL.LU.64 R50, [R1+0x118] ;  /* 0x0001180001327983 */ /* 0x000f220000300a00 */
[----:B------:R-:W-:-:S02]  /*115f0*/  IADD3.X R89, PT, PT, R37, UR15, RZ, P4, !PT ;  /* 0x0000000f25597c10 */ /* 0x000fc4000a7fe4ff */
[----:B------:R-:W-:Y:S01]  /*11600*/  IADD3.X R97, PT, PT, R29, UR15, RZ, P0, !PT ;  /* 0x0000000f1d617c10 */ /* 0x000fe200087fe4ff */
[----:B------:R-:W4:Y:S04]  /*11610*/  LDL.LU.64 R36, [R1+0xf0] ;  /* 0x0000f00001247983 */ /* 0x000f280000300a00 */
[----:B------:R-:W4:Y:S01]  /*11620*/  LDL.LU.64 R28, [R1+0xc0] ;  /* 0x0000c000011c7983 */ /* 0x000f220000300a00 */
[----:B--2---:R-:W-:-:S04]  /*11630*/  IADD3 R104, P1, PT, R4, UR14, RZ ;  /* 0x0000000e04687c10 */ /* 0x004fc8000ff3e0ff */
[----:B------:R-:W-:Y:S02]  /*11640*/  IADD3.X R105, PT, PT, R5, UR15, RZ, P1, !PT ;  /* 0x0000000f05697c10 */ /* 0x000fe40008ffe4ff */
[----:B------:R-:W2:Y:S01]  /*11650*/  LDL.LU.64 R4, [R1+0xa8] ;  /* 0x0000a80001047983 */ /* 0x000ea20000300a00 */
[----:B------:R-:W-:-:S04]  /*11660*/  IADD3 R112, P2, PT, R26, UR14, RZ ;  /* 0x0000000e1a707c10 */ /* 0x000fc8000ff5e0ff */
[----:B------:R-:W-:Y:S02]  /*11670*/  IADD3.X R113, PT, PT, R27, UR15, RZ, P2, !PT ;  /* 0x0000000f1b717c10 */ /* 0x000fe400097fe4ff */
[----:B------:R-:W2:Y:S01]  /*11680*/  LDL.LU.64 R26, [R1+0x98] ;  /* 0x00009800011a7983 */ /* 0x000ea20000300a00 */
[----:B---3--:R-:W-:-:S04]  /*11690*/  IADD3 R120, P4, PT, R10, UR14, RZ ;  /* 0x0000000e0a787c10 */ /* 0x008fc8000ff9e0ff */
[----:B------:R-:W-:Y:S02]  /*116a0*/  IADD3.X R121, PT, PT, R11, UR15, RZ, P4, !PT ;  /* 0x0000000f0b797c10 */ /* 0x000fe4000a7fe4ff */
[----:B----4-:R-:W-:Y:S02]  /*116b0*/  IADD3 R128, P0, PT, R20, UR14, RZ ;  /* 0x0000000e14807c10 */ /* 0x010fe4000ff1e0ff */
[----:B------:R-:W-:Y:S02]  /*116c0*/  IADD3 R194, P1, PT, R18, UR14, RZ ;  /* 0x0000000e12c27c10 */ /* 0x000fe4000ff3e0ff */
[----:B------:R-:W-:Y:S02]  /*116d0*/  IADD3 R10, P2, PT, R42, UR14, RZ ;  /* 0x0000000e2a0a7c10 */ /* 0x000fe4000ff5e0ff */
[----:B------:R-:W-:Y:S02]  /*116e0*/  IADD3.X R195, PT, PT, R19, UR15, RZ, P1, !PT ;  /* 0x0000000f13c37c10 */ /* 0x000fe40008ffe4ff */
[----:B-1----:R-:W-:-:S02]  /*116f0*/  IADD3 R2, P4, PT, R12, UR14, RZ ;  /* 0x0000000e0c027c10 */ /* 0x002fc4000ff9e0ff */
[----:B------:R-:W-:Y:S02]  /*11700*/  IADD3.X R11, PT, PT, R43, UR15, RZ, P2, !PT ;  /* 0x0000000f2b0b7c10 */ /* 0x000fe400097fe4ff */
[----:B------:R-:W-:Y:S02]  /*11710*/  IADD3.X R129, PT, PT, R21, UR15, RZ, P0, !PT ;  /* 0x0000000f15817c10 */ /* 0x000fe400087fe4ff */
[----:B------:R-:W-:Y:S01]  /*11720*/  IADD3 R58, P0, PT, R60, UR14, RZ ;  /* 0x0000000e3c3a7c10 */ /* 0x000fe2000ff1e0ff */
[----:B------:R-:W3:Y:S01]  /*11730*/  LDL.LU.64 R20, [R1+0x90] ;  /* 0x0000900001147983 */ /* 0x000ee20000300a00 */
[----:B------:R-:W-:-:S03]  /*11740*/  IADD3 R12, P1, PT, R54, UR14, RZ ;  /* 0x0000000e360c7c10 */ /* 0x000fc6000ff3e0ff */
[----:B------:R-:W4:Y:S01]  /*11750*/  LDL.LU.64 R18, [R1+0x88] ;  /* 0x0000880001127983 */ /* 0x000f220000300a00 */
[----:B------:R-:W-:Y:S02]  /*11760*/  IADD3.X R3, PT, PT, R13, UR15, RZ, P4, !PT ;  /* 0x0000000f0d037c10 */ /* 0x000fe4000a7fe4ff */
[----:B------:R-:W-:Y:S01]  /*11770*/  IADD3.X R13, PT, PT, R55, UR15, RZ, P1, !PT ;  /* 0x0000000f370d7c10 */ /* 0x000fe20008ffe4ff */
[----:B------:R1:W-:Y:S01]  /*11780*/  STL.64 [R1+0x120], R10 ;  /* 0x0001200a01007387 */ /* 0x0003e20000100a00 */
[----:B------:R-:W-:Y:S02]  /*11790*/  IADD3 R42, P2, PT, R44, UR14, RZ ;  /* 0x0000000e2c2a7c10 */ /* 0x000fe4000ff5e0ff */
[----:B------:R-:W-:Y:S02]  /*117a0*/  IADD3.X R59, PT, PT, R61, UR15, RZ, P0, !PT ;  /* 0x0000000f3d3b7c10 */ /* 0x000fe400087fe4ff */
[----:B------:R-:W-:Y:S01]  /*117b0*/  IADD3.X R43, PT, PT, R45, UR15, RZ, P2, !PT ;  /* 0x0000000f2d2b7c10 */ /* 0x000fe200097fe4ff */
[----:B-1----:R-:W4:Y:S04]  /*117c0*/  LDL.LU.64 R10, [R1+0x80] ;  /* 0x00008000010a7983 */ /* 0x002f280000300a00 */
[----:B------:R-:W-:Y:S04]  /*117d0*/  STL.64 [R1+0x110], R194 ;  /* 0x000110c201007387 */ /* 0x000fe80000100a00 */
[----:B------:R1:W-:Y:S04]  /*117e0*/  STL.64 [R1+0x130], R2 ;  /* 0x0001300201007387 */ /* 0x0003e80000100a00 */
[----:B------:R1:W-:Y:S02]  /*117f0*/  STL.64 [R1+0x150], R12 ;  /* 0x0001500c01007387 */ /* 0x0003e40000100a00 */
[----:B-1----:R-:W-:-:S02]  /*11800*/  IADD3 R2, P4, PT, R34, UR14, RZ ;  /* 0x0000000e22027c10 */ /* 0x002fc4000ff9e0ff */
[----:B------:R-:W4:Y:S02]  /*11810*/  LDL.LU.64 R12, [R1+0x78] ;  /* 0x00007800010c7983 */ /* 0x000f240000300a00 */
[----:B------:R-:W-:Y:S02]  /*11820*/  IADD3.X R3, PT, PT, R35, UR15, RZ, P4, !PT ;  /* 0x0000000f23037c10 */ /* 0x000fe4000a7fe4ff */
[----:B------:R-:W-:Y:S04]  /*11830*/  STL.64 [R1+0x140], R58 ;  /* 0x0001403a01007387 */ /* 0x000fe80000100a00 */
[----:B------:R-:W4:Y:S04]  /*11840*/  LDL.LU.64 R68, [R1+0x70] ;  /* 0x0000700001447983 */ /* 0x000f280000300a00 */
[----:B------:R-:W4:Y:S01]  /*11850*/  LDL.LU.64 R60, [R1+0x68] ;  /* 0x00006800013c7983 */ /* 0x000f220000300a00 */
[----:B------:R-:W-:-:S03]  /*11860*/  IADD3 R34, P1, PT, R36, UR14, RZ ;  /* 0x0000000e24227c10 */ /* 0x000fc6000ff3e0ff */
[----:B------:R1:W-:Y:S04]  /*11870*/  STL.64 [R1+0x160], R42 ;  /* 0x0001602a01007387 */ /* 0x0003e80000100a00 */
[----:B------:R-:W4:Y:S01]  /*11880*/  LDL.LU.64 R44, [R1+0x60] ;  /* 0x00006000012c7983 */ /* 0x000f220000300a00 */
[----:B------:R-:W-:-:S03]  /*11890*/  IADD3.X R35, PT, PT, R37, UR15, RZ, P1, !PT ;  /* 0x0000000f25237c10 */ /* 0x000fc60008ffe4ff */
[----:B------:R1:W-:Y:S02]  /*118a0*/  STL.64 [R1+0x170], R2 ;  /* 0x0001700201007387 */ /* 0x0003e40000100a00 */
[----:B-1----:R-:W-:-:S04]  /*118b0*/  IADD3 R42, P0, PT, R50, UR14, RZ ;  /* 0x0000000e322a7c10 */ /* 0x002fc8000ff1e0ff */
[----:B------:R-:W-:Y:S02]  /*118c0*/  IADD3.X R43, PT, PT, R51, UR15, RZ, P0, !PT ;  /* 0x0000000f332b7c10 */ /* 0x000fe400087fe4ff */
[----:B------:R-:W-:-:S03]  /*118d0*/  IADD3 R2, P2, PT, R28, UR14, RZ ;  /* 0x0000000e1c027c10 */ /* 0x000fc6000ff5e0ff */
[----:B------:R1:W-:Y:S01]  /*118e0*/  STL.64 [R1+0x180], R42 ;  /* 0x0001802a01007387 */ /* 0x0003e20000100a00 */
[----:B------:R-:W-:Y:S02]  /*118f0*/  IADD3.X R3, PT, PT, R29, UR15, RZ, P2, !PT ;  /* 0x0000000f1d037c10 */ /* 0x000fe400097fe4ff */
[----:B--2---:R-:W-:-:S04]  /*11900*/  IADD3 R212, P4, PT, R4, UR14, RZ ;  /* 0x0000000e04d47c10 */ /* 0x004fc8000ff9e0ff */
[----:B------:R-:W-:Y:S02]  /*11910*/  IADD3.X R213, PT, PT, R5, UR15, RZ, P4, !PT ;  /* 0x0000000f05d57c10 */ /* 0x000fe4000a7fe4ff */
[----:B------:R-:W2:Y:S04]  /*11920*/  LDL.LU.64 R4, [R1+0x4f8] ;  /* 0x0004f80001047983 */ /* 0x000ea80000300a00 */
[----:B------:R-:W-:Y:S04]  /*11930*/  STL.64 [R1+0x190], R34 ;  /* 0x0001902201007387 */ /* 0x000fe80000100a00 */
[----:B------:R-:W2:Y:S04]  /*11940*/  LDL.LU.64 R54, [R1+0x4f0] ;  /* 0x0004f00001367983 */ /* 0x000ea80000300a00 */
[----:B------:R1:W-:Y:S04]  /*11950*/  STL.64 [R1+0x1a0], R2 ;  /* 0x0001a00201007387 */ /* 0x0003e80000100a00 */
[----:B------:R-:W2:Y:S04]  /*11960*/  LDL.LU.64 R50, [R1+0x4e8] ;  /* 0x0004e80001327983 */ /* 0x000ea80000300a00 */
[----:B-1----:R-:W2:Y:S01]  /*11970*/  LDL.LU.64 R42, [R1+0x4e0] ;  /* 0x0004e000012a7983 */ /* 0x002ea20000300a00 */
[----:B------:R-:W-:-:S04]  /*11980*/  IADD3 R2, P0, PT, R26, UR14, RZ ;  /* 0x0000000e1a027c10 */ /* 0x000fc8000ff1e0ff */
[----:B------:R-:W-:Y:S01]  /*11990*/  IADD3.X R3, PT, PT, R27, UR15, RZ, P0, !PT ;  /* 0x0000000f1b037c10 */ /* 0x000fe200087fe4ff */
[----:B------:R-:W-:Y:S04]  /*119a0*/  STL.64 [R1+0x1b0], R212 ;  /* 0x0001b0d401007387 */ /* 0x000fe80000100a00 */
[----:B------:R1:W-:Y:S04]  /*119b0*/  STL.64 [R1+0x1c0], R2 ;  /* 0x0001c00201007387 */ /* 0x0003e80000100a00 */
[----:B------:R-:W2:Y:S04]  /*119c0*/  LDL.LU.64 R36, [R1+0x4d0] ;  /* 0x0004d00001247983 */ /* 0x000ea80000300a00 */
[----:B------:R-:W2:Y:S04]  /*119d0*/  LDL.LU.64 R34, [R1+0x4c8] ;  /* 0x0004c80001227983 */ /* 0x000ea80000300a00 */
[----:B------:R-:W2:Y:S01]  /*119e0*/  LDL.LU.64 R26, [R1+0x4c0] ;  /* 0x0004c000011a7983 */ /* 0x000ea20000300a00 */
[----:B---3--:R-:W-:-:S02]  /*119f0*/  IADD3 R246, P1, PT, R20, UR14, RZ ;  /* 0x0000000e14f67c10 */ /* 0x008fc4000ff3e0ff */
[----:B----4-:R-:W-:Y:S02]  /*11a00*/  IADD3 R232, P2, PT, R18, UR14, RZ ;  /* 0x0000000e12e87c10 */ /* 0x010fe4000ff5e0ff */
[----:B------:R-:W-:Y:S02]  /*11a10*/  IADD3.X R247, PT, PT, R21, UR15, RZ, P1, !PT ;  /* 0x0000000f15f77c10 */ /* 0x000fe40008ffe4ff */
[----:B------:R-:W-:Y:S02]  /*11a20*/  IADD3.X R233, PT, PT, R19, UR15, RZ, P2, !PT ;  /* 0x0000000f13e97c10 */ /* 0x000fe400097fe4ff */
[----:B------:R-:W3:Y:S01]  /*11a30*/  LDL.LU.64 R18, [R1+0x4b8] ;  /* 0x0004b80001127983 */ /* 0x000ee20000300a00 */
[----:B------:R-:W-:-:S03]  /*11a40*/  IADD3 R224, P4, PT, R10, UR14, RZ ;  /* 0x0000000e0ae07c10 */ /* 0x000fc6000ff9e0ff */
[----:B------:R-:W-:Y:S01]  /*11a50*/  STL.64 [R1+0x1d0], R246 ;  /* 0x0001d0f601007387 */ /* 0x000fe20000100a00 */
[----:B------:R-:W-:-:S03]  /*11a60*/  IADD3.X R225, PT, PT, R11, UR15, RZ, P4, !PT ;  /* 0x0000000f0be17c10 */ /* 0x000fc6000a7fe4ff */
[----:B------:R-:W-:Y:S04]  /*11a70*/  STL.64 [R1+0x1e0], R232 ;  /* 0x0001e0e801007387 */ /* 0x000fe80000100a00 */
[----:B------:R-:W-:Y:S01]  /*11a80*/  STL.64 [R1+0x1f0], R224 ;  /* 0x0001f0e001007387 */ /* 0x000fe20000100a00 */
[----:B------:R-:W-:-:S04]  /*11a90*/  IADD3 R10, P0, PT, R12, UR14, RZ ;  /* 0x0000000e0c0a7c10 */ /* 0x000fc8000ff1e0ff */
[----:B------:R-:W-:Y:S02]  /*11aa0*/  IADD3.X R11, PT, PT, R13, UR15, RZ, P0, !PT ;  /* 0x0000000f0d0b7c10 */ /* 0x000fe400087fe4ff */
[----:B------:R-:W-:-:S03]  /*11ab0*/  IADD3 R66, P1, PT, R68, UR14, RZ ;  /* 0x0000000e44427c10 */ /* 0x000fc6000ff3e0ff */
[----:B------:R4:W-:Y:S01]  /*11ac0*/  STL.64 [R1+0x200], R10 ;  /* 0x0002000a01007387 */ /* 0x0009e20000100a00 */
[----:B------:R-:W-:Y:S02]  /*11ad0*/  IADD3 R58, P2, PT, R60, UR14, RZ ;  /* 0x0000000e3c3a7c10 */ /* 0x000fe4000ff5e0ff */
[----:B------:R-:W-:Y:S02]  /*11ae0*/  IADD3.X R67, PT, PT, R69, UR15, RZ, P1, !PT ;  /* 0x0000000f45437c10 */ /* 0x000fe40008ffe4ff */
[----:B------:R-:W-:Y:S02]  /*11af0*/  IADD3.X R59, PT, PT, R61, UR15, RZ, P2, !PT ;  /* 0x0000000f3d3b7c10 */ /* 0x000fe400097fe4ff */
[----:B-1----:R-:W-:Y:S01]  /*11b00*/  IADD3 R2, P4, PT, R44, UR14, RZ ;  /* 0x0000000e2c027c10 */ /* 0x002fe2000ff9e0ff */
[----:B----4-:R-:W4:Y:S03]  /*11b10*/  LDL.LU.64 R10, [R1+0x4a8] ;  /* 0x0004a800010a7983 */ /* 0x010f260000300a00 */
[----:B------:R-:W-:Y:S01]  /*11b20*/  IADD3.X R3, PT, PT, R45, UR15, RZ, P4, !PT ;  /* 0x0000000f2d037c10 */ /* 0x000fe2000a7fe4ff */
[----:B------:R-:W4:Y:S04]  /*11b30*/  LDL.LU.64 R28, [R1+0x498] ;  /* 0x00049800011c7983 */ /* 0x000f280000300a00 */
[----:B------:R-:W4:Y:S04]  /*11b40*/  LDL.LU.64 R20, [R1+0x490] ;  /* 0x0004900001147983 */ /* 0x000f280000300a00 */
[----:B------:R-:W4:Y:S04]  /*11b50*/  LDL.LU.64 R12, [R1+0x480] ;  /* 0x00048000010c7983 */ /* 0x000f280000300a00 */
[----:B------:R-:W-:Y:S04]  /*11b60*/  STL.64 [R1+0x210], R66 ;  /* 0x0002104201007387 */ /* 0x000fe80000100a00 */
[----:B------:R1:W-:Y:S04]  /*11b70*/  STL.64 [R1+0x220], R58 ;  /* 0x0002203a01007387 */ /* 0x0003e80000100a00 */
[----:B------:R1:W-:Y:S01]  /*11b80*/  STL.64 [R1+0x230], R2 ;  /* 0x0002300201007387 */ /* 0x0003e20000100a00 */
[----:B--2---:R-:W-:-:S04]  /*11b90*/  IADD3 R186, P0, PT, R4, UR14, RZ ;  /* 0x0000000e04ba7c10 */ /* 0x004fc8000ff1e0ff */
[----:B------:R-:W-:Y:S02]  /*11ba0*/  IADD3.X R187, PT, PT, R5, UR15, RZ, P0, !PT ;  /* 0x0000000f05bb7c10 */ /* 0x000fe400087fe4ff */
[----:B------:R-:W2:Y:S04]  /*11bb0*/  LDL.LU.64 R4, [R1+0x470] ;  /* 0x0004700001047983 */ /* 0x000ea80000300a00 */
[----:B------:R-:W2:Y:S04]  /*11bc0*/  LDL.LU.64 R60, [R1+0x460] ;  /* 0x00046000013c7983 */ /* 0x000ea80000300a00 */
[----:B-1----:R-:W2:Y:S04]  /*11bd0*/  LDL.LU.64 R58, [R1+0x458] ;  /* 0x00045800013a7983 */ /* 0x002ea80000300a00 */
[----:B------:R-:W2:Y:S01]  /*11be0*/  LDL.LU.64 R44, [R1+0x450] ;  /* 0x00045000012c7983 */ /* 0x000ea20000300a00 */
[----:B------:R-:W-:-:S04]  /*11bf0*/  IADD3 R154, P0, PT, R36, UR14, RZ ;  /* 0x0000000e249a7c10 */ /* 0x000fc8000ff1e0ff */
[----:B------:R-:W-:Y:S02]  /*11c00*/  IADD3.X R155, PT, PT, R37, UR15, RZ, P0, !PT ;  /* 0x0000000f259b7c10 */ /* 0x000fe400087fe4ff */
[----:B------:R-:W2:Y:S01]  /*11c10*/  LDL.LU.64 R36, [R1+0x438] ;  /* 0x0004380001247983 */ /* 0x000ea20000300a00 */
[----:B------:R-:W-:Y:S02]  /*11c20*/  IADD3 R170, P1, PT, R54, UR14, RZ ;  /* 0x0000000e36aa7c10 */ /* 0x000fe4000ff3e0ff */
[----:B------:R-:W-:Y:S02]  /*11c30*/  IADD3 R146, P2, PT, R50, UR14, RZ ;  /* 0x0000000e32927c10 */ /* 0x000fe4000ff5e0ff */
[----:B------:R-:W-:Y:S02]  /*11c40*/  IADD3 R150, P4, PT, R42, UR14, RZ ;  /* 0x0000000e2a967c10 */ /* 0x000fe4000ff9e0ff */
[----:B------:R-:W-:Y:S02]  /*11c50*/  IADD3.X R171, PT, PT, R55, UR15, RZ, P1, !PT ;  /* 0x0000000f37ab7c10 */ /* 0x000fe40008ffe4ff */
[----:B------:R-:W-:Y:S01]  /*11c60*/  IADD3.X R147, PT, PT, R51, UR15, RZ, P2, !PT ;  /* 0x0000000f33937c10 */ /* 0x000fe200097fe4ff */
[----:B------:R-:W2:Y:S01]  /*11c70*/  LDL.LU.64 R54, [R1+0x428] ;  /* 0x0004280001367983 */ /* 0x000ea20000300a00 */
[----:B------:R-:W-:-:S02]  /*11c80*/  IADD3 R158, P1, PT, R34, UR14, RZ ;  /* 0x0000000e229e7c10 */ /* 0x000fc4000ff3e0ff */
[----:B------:R-:W-:Y:S01]  /*11c90*/  IADD3 R166, P2, PT, R26, UR14, RZ ;  /* 0x0000000e1aa67c10 */ /* 0x000fe2000ff5e0ff */
[----:B------:R-:W2:Y:S01]  /*11ca0*/  LDL.LU.64 R50, [R1+0x420] ;  /* 0x0004200001327983 */ /* 0x000ea20000300a00 */
[----:B------:R-:W-:Y:S02]  /*11cb0*/  IADD3.X R151, PT, PT, R43, UR15, RZ, P4, !PT ;  /* 0x0000000f2b977c10 */ /* 0x000fe4000a7fe4ff */
[----:B---3--:R-:W-:Y:S01]  /*11cc0*/  IADD3 R172, P4, PT, R18, UR14, RZ ;  /* 0x0000000e12ac7c10 */ /* 0x008fe2000ff9e0ff */
[----:B------:R-:W3:Y:S01]  /*11cd0*/  LDL.LU.64 R42, [R1+0x418] ;  /* 0x00041800012a7983 */ /* 0x000ee20000300a00 */
[----:B------:R-:W-:Y:S02]  /*11ce0*/  IADD3.X R159, PT, PT, R35, UR15, RZ, P1, !PT ;  /* 0x0000000f239f7c10 */ /* 0x000fe40008ffe4ff */
[----:B------:R-:W-:Y:S01]  /*11cf0*/  IADD3.X R167, PT, PT, R27, UR15, RZ, P2, !PT ;  /* 0x0000000f1ba77c10 */ /* 0x000fe200097fe4ff */
[----:B------:R-:W3:Y:S01]  /*11d00*/  LDL.LU.64 R34, [R1+0x408] ;  /* 0x0004080001227983 */ /* 0x000ee20000300a00 */
[----:B------:R-:W-:-:S03]  /*11d10*/  IADD3.X R173, PT, PT, R19, UR15, RZ, P4, !PT ;  /* 0x0000000f13ad7c10 */ /* 0x000fc6000a7fe4ff */
[----:B------:R-:W3:Y:S04]  /*11d20*/  LDL.LU.64 R26, [R1+0x3f0] ;  /* 0x0003f000011a7983 */ /* 0x000ee80000300a00 */
[----:B------:R-:W3:Y:S01]  /*11d30*/  LDL.LU.64 R18, [R1+0x3e8] ;  /* 0x0003e80001127983 */ /* 0x000ee20000300a00 */
[----:B----4-:R-:W-:Y:S02]  /*11d40*/  IADD3 R176, P0, PT, R10, UR14, RZ ;  /* 0x0000000e0ab07c10 */ /* 0x010fe4000ff1e0ff */
[----:B------:R-:W-:Y:S02]  /*11d50*/  IADD3 R180, P1, PT, R28, UR14, RZ ;  /* 0x0000000e1cb47c10 */ /* 0x000fe4000ff3e0ff */
[----:B------:R-:W-:Y:S02]  /*11d60*/  IADD3.X R177, PT, PT, R11, UR15, RZ, P0, !PT ;  /* 0x0000000f0bb17c10 */ /* 0x000fe400087fe4ff */
[----:B------:R-:W-:Y:S01]  /*11d70*/  IADD3 R184, P2, PT, R20, UR14, RZ ;  /* 0x0000000e14b87c10 */ /* 0x000fe2000ff5e0ff */
[----:B------:R-:W4:Y:S01]  /*11d80*/  LDL.LU.64 R10, [R1+0x3e0] ;  /* 0x0003e000010a7983 */ /* 0x000f220000300a00 */
[----:B------:R-:W-:-:S02]  /*11d90*/  IADD3.X R181, PT, PT, R29, UR15, RZ, P1, !PT ;  /* 0x0000000f1db57c10 */ /* 0x000fc40008ffe4ff */
[----:B------:R-:W-:Y:S01]  /*11da0*/  IADD3 R130, P4, PT, R12, UR14, RZ ;  /* 0x0000000e0c827c10 */ /* 0x000fe2000ff9e0ff */
[----:B------:R-:W3:Y:S01]  /*11db0*/  LDL.LU.64 R28, [R1+0x3d0] ;  /* 0x0003d000011c7983 */ /* 0x000ee20000300a00 */
[----:B------:R-:W-:Y:S02]  /*11dc0*/  IADD3.X R185, PT, PT, R21, UR15, RZ, P2, !PT ;  /* 0x0000000f15b97c10 */ /* 0x000fe400097fe4ff */
[----:B------:R-:W-:Y:S01]  /*11dd0*/  IADD3.X R131, PT, PT, R13, UR15, RZ, P4, !PT ;  /* 0x0000000f0d837c10 */ /* 0x000fe2000a7fe4ff */
[----:B------:R-:W3:Y:S04]  /*11de0*/  LDL.LU.64 R20, [R1+0x3b8] ;  /* 0x0003b80001147983 */ /* 0x000ee80000300a00 */
[----:B------:R-:W3:Y:S01]  /*11df0*/  LDL.LU.64 R12, [R1+0x3b0] ;  /* 0x0003b000010c7983 */ /* 0x000ee20000300a00 */
[----:B--2---:R-:W-:-:S02]  /*11e00*/  IADD3 R122, P0, PT, R4, UR14, RZ ;  /* 0x0000000e047a7c10 */ /* 0x004fc4000ff1e0ff */
[----:B------:R-:W-:Y:S02]  /*11e10*/  IADD3 R114, P1, PT, R60, UR14, RZ ;  /* 0x0000000e3c727c10 */ /* 0x000fe4000ff3e0ff */
[----:B------:R-:W-:Y:S02]  /*11e20*/  IADD3.X R123, PT, PT, R5, UR15, RZ, P0, !PT ;  /* 0x0000000f057b7c10 */ /* 0x000fe400087fe4ff */
[----:B------:R-:W2:Y:S01]  /*11e30*/  LDL.LU.64 R4, [R1+0x3a8] ;  /* 0x0003a80001047983 */ /* 0x000ea20000300a00 */
[----:B------:R-:W-:Y:S02]  /*11e40*/  IADD3.X R115, PT, PT, R61, UR15, RZ, P1, !PT ;  /* 0x0000000f3d737c10 */ /* 0x000fe40008ffe4ff */
[----:B------:R-:W-:Y:S01]  /*11e50*/  IADD3 R98, P4, PT, R44, UR14, RZ ;  /* 0x0000000e2c627c10 */ /* 0x000fe2000ff9e0ff */
[----:B------:R-:W2:Y:S03]  /*11e60*/  LDL.LU.64 R68, [R1+0x398] ;  /* 0x0003980001447983 */ /* 0x000ea60000300a00 */
[----:B------:R-:W-:Y:S01]  /*11e70*/  IADD3.X R99, PT, PT, R45, UR15, RZ, P4, !PT ;  /* 0x0000000f2d637c10 */ /* 0x000fe2000a7fe4ff */
[----:B------:R-:W2:Y:S04]  /*11e80*/  LDL.LU.64 R60, [R1+0x380] ;  /* 0x00038000013c7983 */ /* 0x000ea80000300a00 */
[----:B------:R-:W2:Y:S01]  /*11e90*/  LDL.LU.64 R44, [R1+0x378] ;  /* 0x00037800012c7983 */ /* 0x000ea20000300a00 */
[----:B------:R-:W-:-:S04]  /*11ea0*/  IADD3 R90, P0, PT, R36, UR14, RZ ;  /* 0x0000000e245a7c10 */ /* 0x000fc8000ff1e0ff */
[----:B------:R-:W-:Y:S02]  /*11eb0*/  IADD3.X R91, PT, PT, R37, UR15, RZ, P0, !PT ;  /* 0x0000000f255b7c10 */ /* 0x000fe400087fe4ff */
[----:B------:R-:W2:Y:S04]  /*11ec0*/  LDL.LU.64 R36, [R1+0x370] ;  /* 0x0003700001247983 */ /* 0x000ea80000300a00 */
        /* <DEDUP_REMOVED lines=22> */
[----:B------:R-:W2:Y:S01]  /*12030*/  LDL.LU.64 R200, [R1+0x270] ;  /* 0x0002700001c87983 */ /* 0x000ea20000300a00 */
[----:B------:R-:W-:-:S02]  /*12040*/  IADD3 R106, P2, PT, R58, UR14, RZ ;  /* 0x0000000e3a6a7c10 */ /* 0x000fc4000ff5e0ff */
[----:B------:R-:W-:Y:S02]  /*12050*/  IADD3 R82, P1, PT, R54, UR14, RZ ;  /* 0x0000000e36527c10 */ /* 0x000fe4000ff3e0ff */
[----:B------:R-:W-:Y:S02]  /*12060*/  IADD3.X R107, PT, PT, R59, UR15, RZ, P2, !PT ;  /* 0x0000000f3b6b7c10 */ /* 0x000fe400097fe4ff */
[----:B------:R-:W-:Y:S02]  /*12070*/  IADD3 R74, P2, PT, R50, UR14, RZ ;  /* 0x0000000e324a7c10 */ /* 0x000fe4000ff5e0ff */
[----:B---3--:R-:W-:Y:S02]  /*12080*/  IADD3 R66, P4, PT, R42, UR14, RZ ;  /* 0x0000000e2a427c10 */ /* 0x008fe4000ff9e0ff */
[----:B------:R-:W-:Y:S02]  /*12090*/  IADD3.X R83, PT, PT, R55, UR15, RZ, P1, !PT ;  /* 0x0000000f37537c10 */ /* 0x000fe40008ffe4ff */
[----:B------:R-:W-:-:S02]  /*120a0*/  IADD3 R54, P1, PT, R26, UR14, RZ ;  /* 0x0000000e1a367c10 */ /* 0x000fc4000ff3e0ff */
[----:B------:R-:W-:Y:S02]  /*120b0*/  IADD3.X R75, PT, PT, R51, UR15, RZ, P2, !PT ;  /* 0x0000000f334b7c10 */ /* 0x000fe400097fe4ff */
[----:B------:R-:W-:Y:S02]  /*120c0*/  IADD3 R58, P0, PT, R34, UR14, RZ ;  /* 0x0000000e223a7c10 */ /* 0x000fe4000ff1e0ff */
[----:B------:R-:W-:Y:S02]  /*120d0*/  IADD3.X R67, PT, PT, R43, UR15, RZ, P4, !PT ;  /* 0x0000000f2b437c10 */ /* 0x000fe4000a7fe4ff */
[----:B------:R-:W-:Y:S02]  /*120e0*/  IADD3 R50, P2, PT, R18, UR14, RZ ;  /* 0x0000000e12327c10 */ /* 0x000fe4000ff5e0ff */
[----:B----4-:R-:W-:Y:S02]  /*120f0*/  IADD3 R42, P4, PT, R10, UR14, RZ ;  /* 0x0000000e0a2a7c10 */ /* 0x010fe4000ff9e0ff */
[----:B------:R-:W-:-:S02]  /*12100*/  IADD3.X R55, PT, PT, R27, UR15, RZ, P1, !PT ;  /* 0x0000000f1b377c10 */ /* 0x000fc40008ffe4ff */
[----:B------:R-:W-:Y:S02]  /*12110*/  IADD3 R26, P1, PT, R20, UR14, RZ ;  /* 0x0000000e141a7c10 */ /* 0x000fe4000ff3e0ff */
[----:B------:R-:W-:Y:S02]  /*12120*/  IADD3.X R59, PT, PT, R35, UR15, RZ, P0, !PT ;  /* 0x0000000f233b7c10 */ /* 0x000fe400087fe4ff */
[----:B------:R-:W-:Y:S02]  /*12130*/  IADD3.X R51, PT, PT, R19, UR15, RZ, P2, !PT ;  /* 0x0000000f13337c10 */ /* 0x000fe400097fe4ff */
[----:B------:R-:W-:Y:S02]  /*12140*/  IADD3 R34, P0, PT, R28, UR14, RZ ;  /* 0x0000000e1c227c10 */ /* 0x000fe4000ff1e0ff */
[----:B------:R-:W-:Y:S02]  /*12150*/  IADD3.X R43, PT, PT, R11, UR15, RZ, P4, !PT ;  /* 0x0000000f0b2b7c10 */ /* 0x000fe4000a7fe4ff */
[----:B------:R-:W-:-:S02]  /*12160*/  IADD3 R18, P2, PT, R12, UR14, RZ ;  /* 0x0000000e0c127c10 */ /* 0x000fc4000ff5e0ff */
[----:B------:R-:W-:Y:S02]  /*12170*/  IADD3.X R27, PT, PT, R21, UR15, RZ, P1, !PT ;  /* 0x0000000f151b7c10 */ /* 0x000fe40008ffe4ff */
[----:B------:R-:W-:Y:S02]  /*12180*/  IADD3.X R35, PT, PT, R29, UR15, RZ, P0, !PT ;  /* 0x0000000f1d237c10 */ /* 0x000fe400087fe4ff */
[----:B------:R-:W-:Y:S02]  /*12190*/  IADD3.X R19, PT, PT, R13, UR15, RZ, P2, !PT ;  /* 0x0000000f0d137c10 */ /* 0x000fe400097fe4ff */
[----:B--2---:R-:W-:-:S04]  /*121a0*/  IADD3 R10, P4, PT, R4, UR14, RZ ;  /* 0x0000000e040a7c10 */ /* 0x004fc8000ff9e0ff */
[----:B------:R-:W-:Y:S02]  /*121b0*/  IADD3.X R11, PT, PT, R5, UR15, RZ, P4, !PT ;  /* 0x0000000f050b7c10 */ /* 0x000fe4000a7fe4ff */
[----:B------:R-:W-:Y:S02]  /*121c0*/  IADD3 R4, P0, PT, R68, UR14, RZ ;  /* 0x0000000e44047c10 */ /* 0x000fe4000ff1e0ff */
[----:B------:R-:W-:Y:S02]  /*121d0*/  IADD3 R12, P1, PT, R60, UR14, RZ ;  /* 0x0000000e3c0c7c10 */ /* 0x000fe4000ff3e0ff */
[----:B------:R-:W-:Y:S02]  /*121e0*/  IADD3 R20, P2, PT, R44, UR14, RZ ;  /* 0x0000000e2c147c10 */ /* 0x000fe4000ff5e0ff */
[----:B------:R-:W-:Y:S02]  /*121f0*/  IADD3.X R13, PT, PT, R61, UR15, RZ, P1, !PT ;  /* 0x0000000f3d0d7c10 */ /* 0x000fe40008ffe4ff */
[----:B------:R-:W-:-:S02]  /*12200*/  IADD3.X R5, PT, PT, R69, UR15, RZ, P0, !PT ;  /* 0x0000000f45057c10 */ /* 0x000fc400087fe4ff */
[----:B------:R-:W-:Y:S02]  /*12210*/  IADD3.X R21, PT, PT, R45, UR15, RZ, P2, !PT ;  /* 0x0000000f2d157c10 */ /* 0x000fe400097fe4ff */
[----:B------:R-:W-:Y:S02]  /*12220*/  IADD3 R28, P4, PT, R36, UR14, RZ ;  /* 0x0000000e241c7c10 */ /* 0x000fe4000ff9e0ff */
[----:B------:R-:W-:Y:S02]  /*12230*/  IADD3 R36, P0, PT, R100, UR14, RZ ;  /* 0x0000000e64247c10 */ /* 0x000fe4000ff1e0ff */
[----:B------:R-:W-:Y:S02]  /*12240*/  IADD3 R44, P1, PT, R92, UR14, RZ ;  /* 0x0000000e5c2c7c10 */ /* 0x000fe4000ff3e0ff */
[----:B------:R-:W-:Y:S02]  /*12250*/  IADD3.X R29, PT, PT, R37, UR15, RZ, P4, !PT ;  /* 0x0000000f251d7c10 */ /* 0x000fe4000a7fe4ff */
[----:B------:R-:W-:-:S02]  /*12260*/  IADD3 R60, P2, PT, R84, UR14, RZ ;  /* 0x0000000e543c7c10 */ /* 0x000fc4000ff5e0ff */
[----:B------:R-:W-:Y:S02]  /*12270*/  IADD3.X R45, PT, PT, R93, UR15, RZ, P1, !PT ;  /* 0x0000000f5d2d7c10 */ /* 0x000fe40008ffe4ff */
[----:B------:R-:W-:Y:S02]  /*12280*/  IADD3 R68, P4, PT, R76, UR14, RZ ;  /* 0x0000000e4c447c10 */ /* 0x000fe4000ff9e0ff */
[----:B------:R-:W-:Y:S02]  /*12290*/  IADD3.X R37, PT, PT, R101, UR15, RZ, P0, !PT ;  /* 0x0000000f65257c10 */ /* 0x000fe400087fe4ff */
[----:B------:R-:W-:Y:S02]  /*122a0*/  IADD3.X R61, PT, PT, R85, UR15, RZ, P2, !PT ;  /* 0x0000000f553d7c10 */ /* 0x000fe400097fe4ff */
[----:B------:R-:W-:Y:S02]  /*122b0*/  IADD3 R76, P0, PT, R160, UR14, RZ ;  /* 0x0000000ea04c7c10 */ /* 0x000fe4000ff1e0ff */
[----:B------:R-:W-:-:S02]  /*122c0*/  IADD3 R84, P1, PT, R124, UR14, RZ ;  /* 0x0000000e7c547c10 */ /* 0x000fc4000ff3e0ff */
[----:B------:R-:W-:Y:S02]  /*122d0*/  IADD3.X R69, PT, PT, R77, UR15, RZ, P4, !PT ;  /* 0x0000000f4d457c10 */ /* 0x000fe4000a7fe4ff */
[----:B------:R-:W-:Y:S02]  /*122e0*/  IADD3 R92, P2, PT, R116, UR14, RZ ;  /* 0x0000000e745c7c10 */ /* 0x000fe4000ff5e0ff */
[----:B------:R-:W-:Y:S02]  /*122f0*/  IADD3.X R85, PT, PT, R125, UR15, RZ, P1, !PT ;  /* 0x0000000f7d557c10 */ /* 0x000fe40008ffe4ff */
[----:B------:R-:W-:Y:S02]  /*12300*/  IADD3 R100, P4, PT, R108, UR14, RZ ;  /* 0x0000000e6c647c10 */ /* 0x000fe4000ff9e0ff */
[----:B------:R-:W-:Y:S02]  /*12310*/  IADD3.X R77, PT, PT, R161, UR15, RZ, P0, !PT ;  /* 0x0000000fa14d7c10 */ /* 0x000fe400087fe4ff */
[----:B------:R-:W-:-:S02]  /*12320*/  IADD3.X R93, PT, PT, R117, UR15, RZ, P2, !PT ;  /* 0x0000000f755d7c10 */ /* 0x000fc400097fe4ff */
[----:B------:R-:W-:Y:S02]  /*12330*/  IADD3 R108, P0, PT, R190, UR14, RZ ;  /* 0x0000000ebe6c7c10 */ /* 0x000fe4000ff1e0ff */
[----:B------:R-:W-:Y:S02]  /*12340*/  IADD3 R116, P1, PT, R198, UR14, RZ ;  /* 0x0000000ec6747c10 */ /* 0x000fe4000ff3e0ff */
[----:B------:R-:W-:Y:S02]  /*12350*/  IADD3.X R101, PT, PT, R109, UR15, RZ, P4, !PT ;  /* 0x0000000f6d657c10 */ /* 0x000fe4000a7fe4ff */
[----:B------:R-:W-:Y:S02]  /*12360*/  IADD3 R124, P2, PT, R196, UR14, RZ ;  /* 0x0000000ec47c7c10 */ /* 0x000fe4000ff5e0ff */
[----:B------:R-:W-:Y:S02]  /*12370*/  IADD3.X R117, PT, PT, R199, UR15, RZ, P1, !PT ;  /* 0x0000000fc7757c10 */ /* 0x000fe40008ffe4ff */
[----:B------:R-:W-:-:S02]  /*12380*/  IADD3 R160, P4, PT, R188, UR14, RZ ;  /* 0x0000000ebca07c10 */ /* 0x000fc4000ff9e0ff */
[----:B------:R-:W-:Y:S02]  /*12390*/  IADD3.X R109, PT, PT, R191, UR15, RZ, P0, !PT ;  /* 0x0000000fbf6d7c10 */ /* 0x000fe400087fe4ff */
[----:B------:R-:W-:Y:S01]  /*123a0*/  IADD3.X R125, PT, PT, R197, UR15, RZ, P2, !PT ;  /* 0x0000000fc57d7c10 */ /* 0x000fe200097fe4ff */
[----:B------:R-:W2:Y:S01]  /*123b0*/  LDL.LU.64 R190, [R1+0x268] ;  /* 0x0002680001be7983 */ /* 0x000ea20000300a00 */
[----:B------:R-:W-:Y:S02]  /*123c0*/  IADD3 R196, P0, PT, R192, UR14, RZ ;  /* 0x0000000ec0c47c10 */ /* 0x000fe4000ff1e0ff */
[----:B------:R-:W-:Y:S01]  /*123d0*/  IADD3 R134, P1, PT, R214, UR14, RZ ;  /* 0x0000000ed6867c10 */ /* 0x000fe2000ff3e0ff */
[----:B------:R-:W3:Y:S01]  /*123e0*/  LDL.LU.64 R2, [R1+0x260] ;  /* 0x0002600001027983 */ /* 0x000ee20000300a00 */
[----:B------:R-:W-:Y:S02]  /*123f0*/  IADD3.X R161, PT, PT, R189, UR15, RZ, P4, !PT ;  /* 0x0000000fbda17c10 */ /* 0x000fe4000a7fe4ff */
[----:B------:R-:W-:Y:S01]  /*12400*/  IADD3 R218, P2, PT, R238, UR14, RZ ;  /* 0x0000000eeeda7c10 */ /* 0x000fe2000ff5e0ff */
[----:B------:R-:W4:Y:S01]  /*12410*/  LDL.LU.64 R206, [R1+0x258] ;  /* 0x0002580001ce7983 */ /* 0x000f220000300a00 */
[----:B------:R-:W-:-:S02]  /*12420*/  IADD3.X R135, PT, PT, R215, UR15, RZ, P1, !PT ;  /* 0x0000000fd7877c10 */ /* 0x000fc40008ffe4ff */
[----:B------:R-:W-:Y:S01]  /*12430*/  IADD3 R188, P4, PT, R204, UR14, RZ ;  /* 0x0000000eccbc7c10 */ /* 0x000fe2000ff9e0ff */
[----:B------:R-:W4:Y:S01]  /*12440*/  LDL.LU.64 R198, [R1+0x250] ;  /* 0x0002500001c67983 */ /* 0x000f220000300a00 */
[----:B------:R-:W-:Y:S02]  /*12450*/  IADD3.X R197, PT, PT, R193, UR15, RZ, P0, !PT ;  /* 0x0000000fc1c57c10 */ /* 0x000fe400087fe4ff */
[----:B------:R-:W-:Y:S01]  /*12460*/  IADD3.X R219, PT, PT, R239, UR15, RZ, P2, !PT ;  /* 0x0000000fefdb7c10 */ /* 0x000fe200097fe4ff */
[----:B------:R-:W4:Y:S01]  /*12470*/  LDL.LU.64 R192, [R1+0x248] ;  /* 0x0002480001c07983 */ /* 0x000f220000300a00 */
[----:B------:R-:W-:Y:S02]  /*12480*/  IADD3.X R189, PT, PT, R205, UR15, RZ, P4, !PT ;  /* 0x0000000fcdbd7c10 */ /* 0x000fe4000a7fe4ff */
[----:B------:R-:W-:Y:S01]  /*12490*/  IADD3 R204, P0, PT, R208, UR14, RZ ;  /* 0x0000000ed0cc7c10 */ /* 0x000fe2000ff1e0ff */
[----:B------:R1:W5:Y:S04]  /*124a0*/  LDL.LU.64 R214, [R1+0x558] ;  /* 0x0005580001d67983 */ /* 0x0003680000300a00 */
[----:B------:R1:W-:Y:S01]  /*124b0*/  STL.64 [R1+0x128], R134 ;  /* 0x0001288601007387 */ /* 0x0003e20000100a00 */
[----:B------:R-:W-:-:S02]  /*124c0*/  IADD3.X R205, PT, PT, R209, UR15, RZ, P0, !PT ;  /* 0x0000000fd1cd7c10 */ /* 0x000fc400087fe4ff */
[----:B------:R-:W-:Y:S01]  /*124d0*/  IADD3 R238, P1, PT, R132, UR14, RZ ;  /* 0x0000000e84ee7c10 */ /* 0x000fe2000ff3e0ff */
[----:B-1----:R-:W4:Y:S04]  /*124e0*/  LDL.LU.64 R134, [R1+0x550] ;  /* 0x0005500001867983 */ /* 0x002f280000300a00 */
[----:B------:R-:W-:Y:S04]  /*124f0*/  STL.64 [R1+0x118], R196 ;  /* 0x000118c401007387 */ /* 0x000fe80000100a00 */
[----:B------:R1:W-:Y:S04]  /*12500*/  STL.64 [R1+0x138], R218 ;  /* 0x000138da01007387 */ /* 0x0003e80000100a00 */
[----:B------:R1:W-:Y:S04]  /*12510*/  STL.64 [R1+0x148], R188 ;  /* 0x000148bc01007387 */ /* 0x0003e80000100a00 */
[----:B------:R-:W4:Y:S01]  /*12520*/  LDL.LU.64 R208, [R1+0x240] ;  /* 0x0002400001d07983 */ /* 0x000f220000300a00 */
[----:B------:R-:W-:-:S02]  /*12530*/  IADD3.X R239, PT, PT, R133, UR15, RZ, P1, !PT ;  /* 0x0000000f85ef7c10 */ /* 0x000fc40008ffe4ff */
[----:B-1----:R-:W-:Y:S02]  /*12540*/  IADD3 R218, P2, PT, R248, UR14, RZ ;  /* 0x0000000ef8da7c10 */ /* 0x002fe4000ff5e0ff */
[----:B------:R-:W-:Y:S01]  /*12550*/  IADD3 R188, P4, PT, R202, UR14, RZ ;  /* 0x0000000ecabc7c10 */ /* 0x000fe2000ff9e0ff */
[----:B------:R1:W-:Y:S01]  /*12560*/  STL.64 [R1+0x158], R204 ;  /* 0x000158cc01007387 */ /* 0x0003e20000100a00 */
[----:B------:R-:W-:Y:S02]  /*12570*/  IADD3.X R219, PT, PT, R249, UR15, RZ, P2, !PT ;  /* 0x0000000ff9db7c10 */ /* 0x000fe400097fe4ff */
[----:B------:R-:W-:Y:S02]  /*12580*/  IADD3.X R189, PT, PT, R203, UR15, RZ, P4, !PT ;  /* 0x0000000fcbbd7c10 */ /* 0x000fe4000a7fe4ff */
[----:B------:R-:W-:Y:S01]  /*12590*/  IADD3 R202, P1, PT, R240, UR14, RZ ;  /* 0x0000000ef0ca7c10 */ /* 0x000fe2000ff3e0ff */
[----:B-1----:R-:W4:Y:S04]  /*125a0*/  LDL.LU.64 R204, [R1+0x228] ;  /* 0x0002280001cc7983 */ /* 0x002f280000300a00 */
[----:B------:R1:W5:Y:S04]  /*125b0*/  LDL.LU.64 R132, [R1+0x548] ;  /* 0x0005480001847983 */ /* 0x0003680000300a00 */
[----:B------:R1:W-:Y:S04]  /*125c0*/  STL.64 [R1+0x188], R188 ;  /* 0x000188bc01007387 */ /* 0x0003e80000100a00 */
[----:B------:R-:W-:Y:S04]  /*125d0*/  STL.64 [R1+0x168], R238 ;  /* 0x000168ee01007387 */ /* 0x000fe80000100a00 */
[----:B------:R1:W-:Y:S01]  /*125e0*/  STL.64 [R1+0x178], R218 ;  /* 0x000178da01007387 */ /* 0x0003e20000100a00 */
[----:B------:R-:W-:Y:S01]  /*125f0*/  IADD3.X R203, PT, PT, R241, UR15, RZ, P1, !PT ;  /* 0x0000000ff1cb7c10 */ /* 0x000fe20008ffe4ff */
[----:B-1----:R-:W1:Y:S01]  /*12600*/  LDC R188, c[0x0][0x3a0] ;  /* 0x0000e800ffbc7b82 */ /* 0x002e620000000800 */
[----:B------:R-:W-:-:S02]  /*12610*/  IADD3 R218, P0, PT, R230, UR14, RZ ;  /* 0x0000000ee6da7c10 */ /* 0x000fc4000ff1e0ff */
[----:B------:R-:W-:Y:S02]  /*12620*/  IADD3 R238, P2, PT, R200, UR14, RZ ;  /* 0x0000000ec8ee7c10 */ /* 0x000fe4000ff5e0ff */
[----:B------:R-:W-:Y:S01]  /*12630*/  IADD3.X R219, PT, PT, R231, UR15, RZ, P0, !PT ;  /* 0x0000000fe7db7c10 */ /* 0x000fe200087fe4ff */
[----:B------:R1:W-:Y:S01]  /*12640*/  STL.64 [R1+0x1a8], R202 ;  /* 0x0001a8ca01007387 */ /* 0x0003e20000100a00 */
[----:B------:R-:W-:-:S03]  /*12650*/  IADD3.X R239, PT, PT, R201, UR15, RZ, P2, !PT ;  /* 0x0000000fc9ef7c10 */ /* 0x000fc600097fe4ff */
[----:B------:R1:W-:Y:S04]  /*12660*/  STL.64 [R1+0x198], R218 ;  /* 0x000198da01007387 */ /* 0x0003e80000100a00 */
[----:B-1----:R-:W4:Y:S04]  /*12670*/  LDL.LU.64 R202, [R1+0x508] ;  /* 0x0005080001ca7983 */ /* 0x002f280000300a00 */
[----:B------:R-:W4:Y:S04]  /*12680*/  LDL.LU.64 R200, [R1+0x238] ;  /* 0x0002380001c87983 */ /* 0x000f280000300a00 */
[----:B------:R-:W-:Y:S01]  /*12690*/  STL.64 [R1+0x1b8], R238 ;  /* 0x0001b8ee01007387 */ /* 0x000fe20000100a00 */
[----:B------:R-:W-:Y:S01]  /*126a0*/  UIADD3 UR16, UPT, UPT, UR10, 0x80, URZ ;  /* 0x000000800a107890 */ /* 0x000fe2000fffe0ff */
[----:B--2---:R-:W-:-:S02]  /*126b0*/  IADD3 R248, P4, PT, R190, UR14, RZ ;  /* 0x0000000ebef87c10 */ /* 0x004fc4000ff9e0ff */
[----:B---3--:R-:W-:Y:S02]  /*126c0*/  IADD3 R240, P0, PT, R2, UR14, RZ ;  /* 0x0000000e02f07c10 */ /* 0x008fe4000ff1e0ff */
[----:B------:R-:W-:Y:S02]  /*126d0*/  IADD3.X R249, PT, PT, R191, UR15, RZ, P4, !PT ;  /* 0x0000000fbff97c10 */ /* 0x000fe4000a7fe4ff */
[----:B----4-:R-:W-:Y:S02]  /*126e0*/  IADD3 R230, P1, PT, R206, UR14, RZ ;  /* 0x0000000ecee67c10 */ /* 0x010fe4000ff3e0ff */
[----:B------:R-:W-:Y:S02]  /*126f0*/  IADD3.X R241, PT, PT, R3, UR15, RZ, P0, !PT ;  /* 0x0000000f03f17c10 */ /* 0x000fe400087fe4ff */
[----:B------:R-:W-:Y:S02]  /*12700*/  IADD3 R218, P2, PT, R198, UR14, RZ ;  /* 0x0000000ec6da7c10 */ /* 0x000fe4000ff5e0ff */
[----:B------:R-:W-:Y:S01]  /*12710*/  IADD3 R190, P4, PT, R192, UR14, RZ ;  /* 0x0000000ec0be7c10 */ /* 0x000fe2000ff9e0ff */
[----:B------:R-:W-:Y:S01]  /*12720*/  STL.64 [R1+0x1c8], R248 ;  /* 0x0001c8f801007387 */ /* 0x000fe20000100a00 */
[----:B------:R-:W-:Y:S01]  /*12730*/  IADD3.X R231, PT, PT, R207, UR15, RZ, P1, !PT ;  /* 0x0000000fcfe77c10 */ /* 0x000fe20008ffe4ff */
[----:B------:R-:W1:Y:S01]  /*12740*/  LDC R192, c[0x0][0x3a0] ;  /* 0x0000e800ffc07b82 */ /* 0x000e620000000800 */
[----:B------:R-:W-:Y:S01]  /*12750*/  IADD3.X R191, PT, PT, R193, UR15, RZ, P4, !PT ;  /* 0x0000000fc1bf7c10 */ /* 0x000fe2000a7fe4ff */
[----:B------:R2:W5:Y:S01]  /*12760*/  LDL.LU.64 R2, [R1+0x540] ;  /* 0x0005400001027983 */ /* 0x0005620000300a00 */
[----:B------:R-:W-:-:S03]  /*12770*/  IADD3.X R219, PT, PT, R199, UR15, RZ, P2, !PT ;  /* 0x0000000fc7db7c10 */ /* 0x000fc600097fe4ff */
[----:B------:R-:W-:Y:S04]  /*12780*/  STL.64 [R1+0x1d8], R240 ;  /* 0x0001d8f001007387 */ /* 0x000fe80000100a00 */
[----:B------:R3:W-:Y:S04]  /*12790*/  STL.64 [R1+0x208], R190 ;  /* 0x000208be01007387 */ /* 0x0007e80000100a00 */
[----:B------:R-:W-:Y:S04]  /*127a0*/  STL.64 [R1+0x1e8], R230 ;  /* 0x0001e8e601007387 */ /* 0x000fe80000100a00 */
[----:B------:R-:W-:Y:S01]  /*127b0*/  STL.64 [R1+0x1f8], R218 ;  /* 0x0001f8da01007387 */ /* 0x000fe20000100a00 */
[----:B---3--:R-:W3:Y:S08]  /*127c0*/  LDC R190, c[0x0][0x3a0] ;  /* 0x0000e800ffbe7b82 */ /* 0x008ef00000000800 */
[----:B------:R-:W4:Y:S01]  /*127d0*/  LDC R191, c[0x0][0x3a0] ;  /* 0x0000e800ffbf7b82 */ /* 0x000f220000000800 */
[----:B------:R-:W-:-:S04]  /*127e0*/  IADD3 R206, P0, PT, R208, UR14, RZ ;  /* 0x0000000ed0ce7c10 */ /* 0x000fc8000ff1e0ff */
[----:B------:R-:W-:-:S05]  /*127f0*/  IADD3.X R207, PT, PT, R209, UR15, RZ, P0, !PT ;  /* 0x0000000fd1cf7c10 */ /* 0x000fca00087fe4ff */
[----:B------:R1:W-:Y:S02]  /*12800*/  STL.64 [R1+0x218], R206 ;  /* 0x000218ce01007387 */ /* 0x0003e40000100a00 */
[----:B-1----:R-:W1:Y:S01]  /*12810*/  LDC R207, c[0x0][0x3a0] ;  /* 0x0000e800ffcf7b82 */ /* 0x002e620000000800 */
[----:B------:R-:W-:-:S04]  /*12820*/  IADD3 R198, P1, PT, R204, UR14, RZ ;  /* 0x0000000eccc67c10 */ /* 0x000fc8000ff3e0ff */
[----:B------:R-:W-:-:S05]  /*12830*/  IADD3.X R199, PT, PT, R205, UR15, RZ, P1, !PT ;  /* 0x0000000fcdc77c10 */ /* 0x000fca0008ffe4ff */
[----:B------:R1:W-:Y:S01]  /*12840*/  STL.64 [R1+0x228], R198 ;  /* 0x000228c601007387 */ /* 0x0003e20000100a00 */
[----:B------:R-:W-:Y:S01]  /*12850*/  ISETP.NE.U32.AND P0, PT, RZ, UR8, PT ;  /* 0x00000008ff007c0c */ /* 0x000fe2000bf05070 */
[----:B------:R-:W-:Y:S02]  /*12860*/  VIADD R135, R135, 0xfffffebf ;  /* 0xfffffebf87877836 */ /* 0x000fe40000000000 */
[----:B-1----:R-:W-:-:S05]  /*12870*/  VIADD R207, R207, 0x3f ;  /* 0x0000003fcfcf7836 */ /* 0x002fca0000000000 */
[----:B------:R-:W-:Y:S02]  /*12880*/  ISETP.LT.OR P2, PT, R207, 0x40, P0 ;  /* 0x00000040cf00780c */ /* 0x000fe40000741670 */
[----:B------:R-:W-:Y:S02]  /*12890*/  IADD3 R208, P6, PT, R202, UR12, RZ ;  /* 0x0000000ccad07c10 */ /* 0x000fe4000ffde0ff */
[----:B------:R-:W-:Y:S02]  /*128a0*/  IADD3 R198, P5, PT, R200, UR14, RZ ;  /* 0x0000000ec8c67c10 */ /* 0x000fe4000ffbe0ff */
[----:B------:R-:W-:Y:S02]  /*128b0*/  IADD3.X R209, PT, PT, R203, UR13, RZ, P6, !PT ;  /* 0x0000000dcbd17c10 */ /* 0x000fe4000b7fe4ff */
[----:B------:R-:W-:-:S03]  /*128c0*/  IADD3.X R199, PT, PT, R201, UR15, RZ, P5, !PT ;  /* 0x0000000fc9c77c10 */ /* 0x000fc6000affe4ff */
[----:B------:R2:W-:Y:S04]  /*128d0*/  STL.64 [R1+0x2b8], R208 ;  /* 0x0002b8d001007387 */ /* 0x0005e80000100a00 */
[----:B------:R2:W-:Y:S01]  /*128e0*/  STL.64 [R1+0x238], R198 ;  /* 0x000238c601007387 */ /* 0x0005e20000100a00 */
[----:B------:R-:W-:Y:S02]  /*128f0*/  ISETP.GE.U32.AND P4, PT, R135, 0x7ffffe80, PT ;  /* 0x7ffffe808700780c */ /* 0x000fe40003f86070 */
[----:B------:R-:W-:-:S04]  /*12900*/  IADD3 R135, PT, PT, R188, -0x142, RZ ;  /* 0xfffffebebc877810 */ /* 0x000fc80007ffe0ff */
[----:B------:R-:W-:Y:S01]  /*12910*/  ISETP.GE.U32.AND P1, PT, R135, 0x7ffffe7f, PT ;  /* 0x7ffffe7f8700780c */ /* 0x000fe20003f26070 */
[----:B---34-:R-:W-:-:S12]  /*12920*/  @P2 BRA `(.L_x_7) ;  /* 0x0000000400642947 */ /* 0x018fd80003800000 */
[----:B------:R-:W-:Y:S01]  /*12930*/  UIADD3 UR25, UPT, UPT, UR9, 0x50000, URZ ;  /* 0x0005000009197890 */ /* 0x000fe2000fffe0ff */
[----:B------:R-:W-:Y:S01]  /*12940*/  MOV.SPILL R188, UR13 ;  /* 0x0000000d00bc7c02 */ /* 0x000fe20009000f00 */
[----:B------:R-:W-:Y:S01]  /*12950*/  UMOV UR35, URZ ;  /* 0x000000ff00237c82 */ /* 0x000fe20008000000 */
[----:B------:R-:W-:Y:S01]  /*12960*/  UIADD3 UR52, UPT, UPT, UR10, 0x88, URZ ;  /* 0x000000880a347890 */ /* 0x000fe2000fffe0ff */
[----:B------:R-:W-:Y:S01]  /*12970*/  MOV.SPILL R135, UR12 ;  /* 0x0000000c00877c02 */ /* 0x000fe20009000f00 */
[----:B------:R-:W-:Y:S02]  /*12980*/  USHF.R.U32.HI UR34, URZ, 0x4, UR25 ;  /* 0x00000004ff227899 */ /* 0x000fe40008011619 */
[----:B------:R-:W-:Y:S02]  /*12990*/  UIADD3 UR56, UPT, UPT, UR10, 0x90, URZ ;  /* 0x000000900a387890 */ /* 0x000fe4000fffe0ff */
[----:B------:R-:W-:Y:S01]  /*129a0*/  USGXT.U32 UR34, UR34, 0xe ;  /* 0x0000000e2222789a */ /* 0x000fe20008000000 */
[----:B------:R-:W-:Y:S01]  /*129b0*/  UMOV UR60, 0x0 ;  /* 0x00000000003c7882 */ /* 0x000fe20000000000 */
[----:B------:R-:W-:-:S02]  /*129c0*/  UMOV UR61, 0x8100910 ;  /* 0x08100910003d7882 */ /* 0x000fc40000000000 */
[----:B------:R-:W-:Y:S01]  /*129d0*/  UIADD3 UR38, UP1, UPT, UR34, 0x2, URZ ;  /* 0x0000000222267890 */ /* 0x000fe2000ff3e0ff */
[----:B------:R-:W-:Y:S01]  /*129e0*/  UMOV UR62, 0x0 ;  /* 0x00000000003e7882 */ /* 0x000fe20000000000 */
[----:B------:R-:W-:Y:S02]  /*129f0*/  UMOV UR63, 0x8100910 ;  /* 0x08100910003f7882 */ /* 0x000fe40000000000 */
[----:B------:R-:W-:Y:S02]  /*12a00*/  UIADD3.X UR39, UPT, UPT, UR35, 0x40004040, URZ, UP1, !UPT ;  /* 0x4000404023277890 */ /* 0x000fe40008ffe4ff */
[----:B------:R-:W-:Y:S02]  /*12a10*/  UIADD3 UR73, UPT, UPT, UR10, 0x98, URZ ;  /* 0x000000980a497890 */ /* 0x000fe4000fffe0ff */
[----:B------:R-:W-:Y:S01]  /*12a20*/  UIADD3.64 UR46, UPT, UPT, UR38, 0x2, URZ ;  /* 0x00000002262e7897 */ /* 0x000fe2000fffe0ff */
[----:B------:R-:W-:Y:S01]  /*12a30*/  UMOV UR35, 0x40004040 ;  /* 0x4000404000237882 */ /* 0x000fe20000000000 */
[----:B------:R-:W-:Y:S01]  /*12a40*/  UIADD3.64 UR48, UPT, UPT, UR38, 0x4, URZ ;  /* 0x0000000426307897 */ /* 0x000fe2000fffe0ff */
[----:B------:R-:W-:Y:S01]  /*12a50*/  UTCHMMA tmem[UR16], gdesc[UR34], tmem[UR10], tmem[UR60], idesc[UR61], !UPT ;  /* 0x00ff3c22100079ea */ /* 0x000fe2000f80000a */
[----:B------:R-:W-:Y:S01]  /*12a60*/  UMOV UR58, 0x0 ;  /* 0x00000000003a7882 */ /* 0x000fe20000000000 */
[----:B------:R-:W-:Y:S01]  /*12a70*/  UMOV UR59, 0x8100910 ;  /* 0x08100910003b7882 */ /* 0x000fe20000000000 */
[----:B------:R-:W-:-:S02]  /*12a80*/  UIADD3 UR8, UPT, UPT, UR10, 0xa0, URZ ;  /* 0x000000a00a087890 */ /* 0x000fc4000fffe0ff */
[----:B------:R1:W-:Y:S01]  /*12a90*/  UTCHMMA tmem[UR52], gdesc[UR38], tmem[UR10], tmem[UR62], idesc[UR63], UPT ;  /* 0x00ff3e26340079ea */ /* 0x0003e2000b80000a */
[----:B------:R-:W-:Y:S01]  /*12aa0*/  UIADD3.64 UR50, UPT, UPT, UR38, 0x1fe, URZ ;  /* 0x000001fe26327897 */ /* 0x000fe2000fffe0ff */
[----:B------:R3:W-:Y:S01]  /*12ab0*/  UTCHMMA tmem[UR56], gdesc[UR46], tmem[UR10], tmem[UR58], idesc[UR59], UPT ;  /* 0x00ff3a2e380079ea */ /* 0x0007e2000b80000a */
[----:B------:R-:W-:Y:S02]  /*12ac0*/  UIADD3 UR18, UPT, UPT, UR10, 0xa8, URZ ;  /* 0x000000a80a127890 */ /* 0x000fe4000fffe0ff */
[----:B------:R-:W-:Y:S02]  /*12ad0*/  UIADD3 UR17, UPT, UPT, UR10, 0xb0, URZ ;  /* 0x000000b00a117890 */ /* 0x000fe4000fffe0ff */
[----:B------:R-:W-:Y:S02]  /*12ae0*/  UIADD3.64 UR54, UPT, UPT, UR38, 0x202, URZ ;  /* 0x0000020226367897 */ /* 0x000fe4000fffe0ff */
[----:B------:R-:W-:Y:S02]  /*12af0*/  UIADD3 UR19, UPT, UPT, UR10, 0xb8, URZ ;  /* 0x000000b80a137890 */ /* 0x000fe4000fffe0ff */
[----:B-1----:R-:W-:-:S02]  /*12b00*/  UIADD3.64 UR52, UPT, UPT, UR38, 0x200, URZ ;  /* 0x0000020026347897 */ /* 0x002fc4000fffe0ff */
[----:B---3--:R-:W-:Y:S02]  /*12b10*/  UIADD3.64 UR56, UPT, UPT, UR38, 0x204, URZ ;  /* 0x0000020426387897 */ /* 0x008fe4000fffe0ff */
[----:B------:R-:W-:Y:S02]  /*12b20*/  UIADD3 UR20, UPT, UPT, UR10, 0x40, URZ ;  /* 0x000000400a147890 */ /* 0x000fe4000fffe0ff */
[----:B------:R-:W-:Y:S02]  /*12b30*/  UIADD3 UR21, UPT, UPT, UR10, 0xc0, URZ ;  /* 0x000000c00a157890 */ /* 0x000fe4000fffe0ff */
[----:B------:R-:W-:Y:S02]  /*12b40*/  UIADD3 UR22, UPT, UPT, UR10, 0x40, URZ ;  /* 0x000000400a167890 */ /* 0x000fe4000fffe0ff */
[----:B------:R-:W-:Y:S01]  /*12b50*/  UIADD3 UR23, UPT, UPT, UR10, 0xc8, URZ ;  /* 0x000000c80a177890 */ /* 0x000fe2000fffe0ff */
[----:B------:R-:W-:Y:S01]  /*12b60*/  UMOV UR6, 0x0 ;  /* 0x0000000000067882 */ /* 0x000fe20000000000 */
[----:B------:R-:W-:Y:S01]  /*12b70*/  UMOV UR7, 0x8100910 ;  /* 0x0810091000077882 */ /* 0x000fe20000000000 */
[----:B------:R-:W-:-:S02]  /*12b80*/  UIADD3 UR24, UPT, UPT, UR10, 0x40, URZ ;  /* 0x000000400a187890 */ /* 0x000fc4000fffe0ff */
[----:B------:R-:W-:Y:S01]  /*12b90*/  UTCHMMA tmem[UR73], gdesc[UR48], tmem[UR10], tmem[UR6], idesc[UR7], UPT ;  /* 0x00ff0630490079ea */ /* 0x000fe2000b80000a */
[----:B------:R-:W-:Y:S01]  /*12ba0*/  UIADD3 UR25, UPT, UPT, UR10, 0xd0, URZ ;  /* 0x000000d00a197890 */ /* 0x000fe2000fffe0ff */
[----:B------:R-:W-:Y:S01]  /*12bb0*/  UMOV UR12, 0x0 ;  /* 0x00000000000c7882 */ /* 0x000fe20000000000 */
[----:B------:R-:W-:Y:S01]  /*12bc0*/  UMOV UR13, 0x8100910 ;  /* 0x08100910000d7882 */ /* 0x000fe20000000000 */
[----:B------:R-:W-:Y:S02]  /*12bd0*/  UIADD3 UR64, UPT, UPT, UR10, 0x40, URZ ;  /* 0x000000400a407890 */ /* 0x000fe4000fffe0ff */
[----:B------:R1:W-:Y:S01]  /*12be0*/  UTCHMMA tmem[UR8], gdesc[UR50], tmem[UR10], tmem[UR12], idesc[UR13], UPT ;  /* 0x00ff0c32080079ea */ /* 0x0003e2000b80000a */
[----:B------:R-:W-:Y:S02]  /*12bf0*/  UIADD3 UR65, UPT, UPT, UR10, 0xd8, URZ ;  /* 0x000000d80a417890 */ /* 0x000fe4000fffe0ff */
[----:B------:R3:W-:Y:S01]  /*12c00*/  UTCHMMA tmem[UR18], gdesc[UR52], tmem[UR10], tmem[UR62], idesc[UR63], UPT ;  /* 0x00ff3e34120079ea */ /* 0x0007e2000b80000a */
[----:B------:R-:W-:-:S02]  /*12c10*/  UIADD3 UR66, UPT, UPT, UR10, 0x40, URZ ;  /* 0x000000400a427890 */ /* 0x000fc4000fffe0ff */
[----:B------:R-:W-:Y:S01]  /*12c20*/  UIADD3 UR67, UPT, UPT, UR10, 0xe0, URZ ;  /* 0x000000e00a437890 */ /* 0x000fe2000fffe0ff */
[----:B------:R-:W-:Y:S01]  /*12c30*/  UMOV UR76, 0x0 ;  /* 0x00000000004c7882 */ /* 0x000fe20000000000 */
[----:B------:R-:W-:Y:S01]  /*12c40*/  UMOV UR77, 0x8100910 ;  /* 0x08100910004d7882 */ /* 0x000fe20000000000 */
[----:B------:R-:W-:Y:S02]  /*12c50*/  UIADD3 UR68, UPT, UPT, UR10, 0x40, URZ ;  /* 0x000000400a447890 */ /* 0x000fe4000fffe0ff */
[----:B------:R3:W-:Y:S01]  /*12c60*/  UTCHMMA tmem[UR17], gdesc[UR54], tmem[UR10], tmem[UR76], idesc[UR77], UPT ;  /* 0x00ff4c36110079ea */ /* 0x0007e2000b80000a */
[----:B------:R-:W-:Y:S01]  /*12c70*/  UIADD3 UR69, UPT, UPT, UR10, 0xe8, URZ ;  /* 0x000000e80a457890 */ /* 0x000fe2000fffe0ff */
[----:B-1----:R-:W-:Y:S01]  /*12c80*/  R2UR.FILL UR13, R188 ;  /* 0x00000000bc0d72ca */ /* 0x002fe200004e0000 */
[----:B------:R-:W-:Y:S01]  /*12c90*/  UMOV UR74, 0x0 ;  /* 0x00000000004a7882 */ /* 0x000fe20000000000 */
[----:B------:R-:W-:Y:S01]  /*12ca0*/  UMOV UR75, 0x8100910 ;  /* 0x08100910004b7882 */ /* 0x000fe20000000000 */
[----:B------:R-:W-:-:S02]  /*12cb0*/  UIADD3 UR70, UPT, UPT, UR10, 0x40, URZ ;  /* 0x000000400a467890 */ /* 0x000fc4000fffe0ff */
[----:B------:R3:W-:Y:S01]  /*12cc0*/  UTCHMMA tmem[UR19], gdesc[UR56], tmem[UR10], tmem[UR74], idesc[UR75], UPT ;  /* 0x00ff4a38130079ea */ /* 0x0007e2000b80000a */
[----:B------:R-:W-:Y:S01]  /*12cd0*/  UIADD3 UR71, UPT, UPT, UR10, 0xf0, URZ ;  /* 0x000000f00a477890 */ /* 0x000fe2000fffe0ff */
[----:B------:R-:W-:Y:S01]  /*12ce0*/  R2UR.FILL UR12, R135 ;  /* 0x00000000870c72ca */ /* 0x000fe200004e0000 */
[----:B------:R-:W-:Y:S01]  /*12cf0*/  UMOV UR26, 0x0 ;  /* 0x00000000001a7882 */ /* 0x000fe20000000000 */
[----:B------:R-:W-:Y:S01]  /*12d00*/  UMOV UR27, 0x8100910 ;  /* 0x08100910001b7882 */ /* 0x000fe20000000000 */
[----:B------:R-:W-:Y:S01]  /*12d10*/  UIADD3 UR72, UPT, UPT, UR10, 0x40, URZ ;  /* 0x000000400a487890 */ /* 0x000fe2000fffe0ff */
[----:B------:R3:W-:Y:S01]  /*12d20*/  UTCHMMA tmem[UR21], gdesc[UR34], tmem[UR20], tmem[UR26], idesc[UR27], !UPT ;  /* 0x00ff1a22150079ea */ /* 0x0007e2000f800014 */
[----:B------:R-:W-:Y:S01]  /*12d30*/  UIADD3 UR58, UPT, UPT, UR10, 0xf8, URZ ;  /* 0x000000f80a3a7890 */ /* 0x000fe2000fffe0ff */
[----:B------:R-:W-:Y:S01]  /*12d40*/  UMOV UR30, 0x0 ;  /* 0x00000000001e7882 */ /* 0x000fe20000000000 */
[----:B------:R-:W-:Y:S01]  /*12d50*/  UMOV UR31, 0x8100910 ;  /* 0x08100910001f7882 */ /* 0x000fe20000000000 */
[----:B------:R-:W-:Y:S01]  /*12d60*/  UMOV UR32, 0x0 ;  /* 0x0000000000207882 */ /* 0x000fe20000000000 */
[----:B------:R-:W-:Y:S01]  /*12d70*/  UMOV UR33, 0x8100910 ;  /* 0x0810091000217882 */ /* 0x000fe20000000000 */
[----:B------:R-:W-:Y:S01]  /*12d80*/  UMOV UR36, 0x0 ;  /* 0x0000000000247882 */ /* 0x000fe20000000000 */
[----:B------:R-:W-:Y:S01]  /*12d90*/  UMOV UR37, 0x8100910 ;  /* 0x0810091000257882 */ /* 0x000fe20000000000 */
[----:B------:R3:W-:Y:S01]  /*12da0*/  UTCHMMA tmem[UR23], gdesc[UR38], tmem[UR22], tmem[UR30], idesc[UR31], UPT ;  /* 0x00ff1e26170079ea */ /* 0x0007e2000b800016 */
        /* <DEDUP_REMOVED lines=8> */
[----:B------:R-:W-:Y:S01]  /*12e30*/  UMOV UR6, UR4 ;  /* 0x0000000400067c82 */ /* 0x000fe20008000000 */
[----:B------:R-:W-:Y:S01]  /*12e40*/  UMOV UR7, URZ ;  /* 0x000000ff00077c82 */ /* 0x000fe20008000000 */
[----:B------:R3:W-:Y:S01]  /*12e50*/  UTCHMMA tmem[UR67], gdesc[UR50], tmem[UR66], tmem[UR40], idesc[UR41], UPT ;  /* 0x00ff2832430079ea */ /* 0x0007e2000b800042 */
[----:B------:R3:W-:Y:S01]  /*12e60*/  UTCHMMA tmem[UR69], gdesc[UR52], tmem[UR68], tmem[UR42], idesc[UR43], UPT ;  /* 0x00ff2a34450079ea */ /* 0x0007e2000b800044 */
[----:B------:R-:W-:Y:S01]  /*12e70*/  UMOV UR6, UR6 ;  /* 0x0000000600067c82 */ /* 0x000fe20008000000 */
[----:B------:R3:W-:Y:S01]  /*12e80*/  UTCHMMA tmem[UR71], gdesc[UR54], tmem[UR70], tmem[UR44], idesc[UR45], UPT ;  /* 0x00ff2c36470079ea */ /* 0x0007e2000b800046 */
[----:B------:R3:W-:Y:S01]  /*12e90*/  UTCHMMA tmem[UR58], gdesc[UR56], tmem[UR72], tmem[UR60], idesc[UR61], UPT ;  /* 0x00ff3c383a0079ea */ /* 0x0007e2000b800048 */
[----:B------:R3:W-:Y:S01]  /*12ea0*/  UTCBAR [UR6], URZ ;  /* 0x000000ff060073e9 */ /* 0x0007e200080000ff */
[----:B------:R-:W-:Y:S01]  /*12eb0*/  NOP ;  /* 0x0000000000007918 */ /* 0x000fe20000000000 */
.L_x_7:
[----:B------:R-:W-:Y:S01]  /*12ec0*/  BAR.SYNC.DEFER_BLOCKING 0x0 ;  /* 0x0000000000007b1d */ /* 0x000fe20000010000 */
[----:B------:R-:W-:Y:S01]  /*12ed0*/  IADD3 R135, PT, PT, R190, -0x143, RZ ;  /* 0xfffffebdbe877810 */ /* 0x000fe20007ffe0ff */
[----:B---3--:R-:W-:-:S03]  /*12ee0*/  UIADD3 UR21, UPT, UPT, UR5, -0x153, URZ ;  /* 0xfffffead05157890 */ /* 0x008fc6000fffe0ff */
[----:B------:R-:W-:-:S03]  /*12ef0*/  ISETP.GE.U32.AND P5, PT, R135, 0x7ffffe7e, PT ;  /* 0x7ffffe7e8700780c */ /* 0x000fc60003fa6070 */
[----:B------:R-:W1:Y:S01]  /*12f00*/  LDC R189, c[0x0][0x3a0] ;  /* 0x0000e800ffbd7b82 */ /* 0x000e620000000800 */
[----:B------:R-:W-:Y:S01]  /*12f10*/  VIADD R135, R191, 0xfffffebc ;  /* 0xfffffebcbf877836 */ /* 0x000fe20000000000 */
[----:B------:R-:W3:Y:S01]  /*12f20*/  LDCU UR24, c[0x0][0x3a0] ;  /* 0x00007400ff1877ac */ /* 0x000ee20008000800 */
[----:B------:R4:W-:Y:S01]  /*12f30*/  STL.64 [R1+0x590], R234 ;  /* 0x000590ea01007387 */ /* 0x0009e20000100a00 */
[----:B------:R-:W2:Y:S03]  /*12f40*/  LDCU UR18, c[0x0][0x3a0] ;  /* 0x00007400ff1277ac */ /* 0x000ea60008000800 */
[----:B------:R2:W-:Y:S01]  /*12f50*/  STL.64 [R1+0x588], R242 ;  /* 0x000588f201007387 */ /* 0x0005e20000100a00 */
[----:B------:R-:W3:Y:S01]  /*12f60*/  LDC R188, c[0x0][0x3a0] ;  /* 0x0000e800ffbc7b82 */ /* 0x000ee20000000800 */
[----:B------:R-:W1:Y:S02]  /*12f70*/  LDCU UR22, c[0x0][0x3a0] ;  /* 0x00007400ff1677ac */ /* 0x000e640008000800 */
[----:B------:R-:W-:Y:S01]  /*12f80*/  STL.64 [R1+0x580], R250 ;  /* 0x000580fa01007387 */ /* 0x000fe20000100a00 */
[----:B------:R-:W1:Y:S01]  /*12f90*/  LDCU UR8, c[0x0][0x3a0] ;  /* 0x00007400ff0877ac */ /* 0x000e620008000800 */
[----:B----4-:R-:W-:-:S03]  /*12fa0*/  IMAD.MOV.U32 R234, RZ, RZ, R194 ;  /* 0x000000ffffea7224 */ /* 0x010fc600078e00c2 */
[----:B------:R-:W4:Y:S01]  /*12fb0*/  LDC R190, c[0x0][0x3a0] ;  /* 0x0000e800ffbe7b82 */ /* 0x000f220000000800 */
[----:B------:R-:W-:Y:S01]  /*12fc0*/  IMAD.MOV.U32 R235, RZ, RZ, R195 ;  /* 0x000000ffffeb7224 */ /* 0x000fe200078e00c3 */
[----:B------:R-:W-:Y:S01]  /*12fd0*/  @!PT LDS RZ, [RZ] ;  /* 0x00000000fffff984 */ /* 0x000fe20000000800 */
[----:B------:R-:W-:Y:S01]  /*12fe0*/  @!PT LDS RZ, [RZ] ;  /* 0x00000000fffff984 */ /* 0x000fe20000000800 */
[----:B------:R-:W-:Y:S01]  /*12ff0*/  @!PT LDS RZ, [RZ] ;  /* 0x00000000fffff984 */ /* 0x000fe20000000800 */
[----:B------:R-:W-:Y:S01]  /*13000*/  LDGSTS.E [R134], desc[UR28][R142.64], !P4 ;  /* 0x000000008e867fae */ /* 0x000fe2000e1a101c */
[----:B------:R-:W1:Y:S01]  /*13010*/  LDCU UR7, c[0x0][0x3a0] ;  /* 0x00007400ff0777ac */ /* 0x000e620008000800 */
[----:B--2---:R-:W-:Y:S02]  /*13020*/  IMAD.MOV.U32 R242, RZ, RZ, R196 ;  /* 0x000000fffff27224 */ /* 0x004fe400078e00c4 */
[----:B------:R-:W-:Y:S01]  /*13030*/  LDGSTS.E [R134+0x200], desc[UR28][R138.64], !P4 ;  /* 0x002000008a867fae */ /* 0x000fe2000e1a101c */
[----:B------:R-:W-:Y:S01]  /*13040*/  ISETP.GE.U32.AND P4, PT, R135, 0x7ffffe7d, PT ;  /* 0x7ffffe7d8700780c */ /* 0x000fe20003f86070 */
[----:B------:R-:W-:Y:S01]  /*13050*/  VIADD R135, R192, 0xfffffebb ;  /* 0xfffffebbc0877836 */ /* 0x000fe20000000000 */
[----:B------:R-:W2:Y:S01]  /*13060*/  LDCU UR17, c[0x0][0x3a0] ;  /* 0x00007400ff1177ac */ /* 0x000ea20008000800 */
[----:B------:R-:W-:Y:S01]  /*13070*/  LDGSTS.E [R134+0x400], desc[UR28][R136.64], !P1 ;  /* 0x0040000088867fae */ /* 0x000fe2000c9a101c */
[----:B------:R-:W2:Y:S01]  /*13080*/  LDC R191, c[0x0][0x3a0] ;  /* 0x0000e800ffbf7b82 */ /* 0x000ea20000000800 */
[----:B------:R-:W-:Y:S01]  /*13090*/  IMAD.MOV.U32 R243, RZ, RZ, R197 ;  /* 0x000000fffff37224 */ /* 0x000fe200078e00c5 */
[----:B------:R-:W-:Y:S01]  /*130a0*/  ISETP.GE.U32.AND P2, PT, R135, 0x7ffffe7c, PT ;  /* 0x7ffffe7c8700780c */ /* 0x000fe20003f46070 */
[----:B-1----:R-:W-:Y:S01]  /*130b0*/  VIADD R135, R189, 0xfffffeba ;  /* 0xfffffebabd877836 */ /* 0x002fe20000000000 */
[----:B------:R-:W-:Y:S01]  /*130c0*/  LDGSTS.E [R134+0x600], desc[UR28][R186.64], !P1 ;  /* 0x00600000ba867fae */ /* 0x000fe2000c9a101c */
[----:B------:R-:W1:Y:S03]  /*130d0*/  LDCU UR20, c[0x0][0x3a0] ;  /* 0x00007400ff1477ac */ /* 0x000e660008000800 */
[----:B------:R-:W1:Y:S01]  /*130e0*/  LDC R189, c[0x0][0x3a0] ;  /* 0x0000e800ffbd7b82 */ /* 0x000e620000000800 */
[----:B------:R-:W-:Y:S01]  /*130f0*/  ISETP.GE.U32.AND P1, PT, R135, 0x7ffffe7b, PT ;  /* 0x7ffffe7b8700780c */ /* 0x000fe20003f26070 */
[----:B---3--:R-:W-:Y:S01]  /*13100*/  VIADD R135, R188, 0xfffffeb9 ;  /* 0xfffffeb9bc877836 */ /* 0x008fe20000000000 */
[----:B------:R-:W-:Y:S01]  /*13110*/  LDGSTS.E [R134+0x800], desc[UR28][R140.64], !P5 ;  /* 0x008000008c867fae */ /* 0x000fe2000e9a101c */
[----:B------:R-:W-:Y:S01]  /*13120*/  UIADD3 UR24, UPT, UPT, UR24, -0x152, URZ ;  /* 0xfffffeae18187890 */ /* 0x000fe2000fffe0ff */
[----:B------:R-:W3:Y:S02]  /*13130*/  LDCU UR6, c[0x0][0x3a0] ;  /* 0x00007400ff0677ac */ /* 0x000ee40008000800 */
[----:B------:R-:W-:Y:S01]  /*13140*/  LDGSTS.E [R134+0xa00], desc[UR28][R170.64], !P5 ;  /* 0x00a00000aa867fae */ /* 0x000fe2000e9a101c */
[----:B------:R-:W2:Y:S01]  /*13150*/  LDC R188, c[0x0][0x3a0] ;  /* 0x0000e800ffbc7b82 */ /* 0x000ea20000000800 */
[----:B------:R-:W-:-:S02]  /*13160*/  UIADD3 UR18, UPT, UPT, UR18, -0x158, URZ ;  /* 0xfffffea812127890 */ /* 0x000fc4000fffe0ff */
[----:B------:R-:W-:Y:S01]  /*13170*/  LDGSTS.E [R134+0xc00], desc[UR28][R144.64], !P4 ;  /* 0x00c0000090867fae */ /* 0x000fe2000e1a101c */
[----:B------:R-:W-:Y:S02]  /*13180*/  UISETP.GE.U32.AND UP6, UPT, UR21, 0x7ffffe6e, UPT ;  /* 0x7ffffe6e1500788c */ /* 0x000fe4000bfc6070 */
[----:B------:R-:W-:Y:S01]  /*13190*/  UIADD3 UR22, UPT, UPT, UR22, -0x154, URZ ;  /* 0xfffffeac16167890 */ /* 0x000fe2000fffe0ff */
[----:B------:R-:W-:Y:S01]  /*131a0*/  LDGSTS.E [R134+0xe00], desc[UR28][R146.64], !P4 ;  /* 0x00e0000092867fae */ /* 0x000fe2000e1a101c */
[----:B------:R-:W-:Y:S01]  /*131b0*/  ISETP.GE.U32.AND P4, PT, R135, 0x7ffffe7a, PT ;  /* 0x7ffffe7a8700780c */ /* 0x000fe20003f86070 */
[----:B------:R-:W-:Y:S01]  /*131c0*/  UIADD3 UR8, UPT, UPT, UR8, -0x15c, URZ ;  /* 0xfffffea408087890 */ /* 0x000fe2000fffe0ff */
[----:B----4-:R-:W-:Y:S01]  /*131d0*/  IADD3 R135, PT, PT, R190, -0x148, RZ ;  /* 0xfffffeb8be877810 */ /* 0x010fe20007ffe0ff */
[----:B------:R-:W-:Y:S01]  /*131e0*/  LDGSTS.E [R134+0x1000], desc[UR28][R148.64], !P2 ;  /* 0x0100000094867fae */ /* 0x000fe2000d1a101c */
[----:B------:R-:W4:Y:S01]  /*131f0*/  LDC R190, c[0x0][0x3a0] ;  /* 0x0000e800ffbe7b82 */ /* 0x000f220000000800 */
[----:B------:R-:W-:-:S02]  /*13200*/  UISETP.GE.U32.AND UP5, UPT, UR24, 0x7ffffe6f, UPT ;  /* 0x7ffffe6f1800788c */ /* 0x000fc4000bfa6070 */
[----:B------:R-:W-:Y:S01]  /*13210*/  LDGSTS.E [R134+0x1200], desc[UR28][R150.64], !P2 ;  /* 0x0120000096867fae */ /* 0x000fe2000d1a101c */
[----:B------:R-:W-:Y:S01]  /*13220*/  ISETP.GE.U32.AND P2, PT, R135, 0x7ffffe79, PT ;  /* 0x7ffffe798700780c */ /* 0x000fe20003f46070 */
[----:B-1----:R-:W-:Y:S01]  /*13230*/  VIADD R135, R189, 0xfffffeb7 ;  /* 0xfffffeb7bd877836 */ /* 0x002fe20000000000 */
[----:B------:R-:W1:Y:S01]  /*13240*/  LDCU UR23, c[0x0][0x3a0] ;  /* 0x00007400ff1777ac */ /* 0x000e620008000800 */
[----:B------:R-:W-:Y:S01]  /*13250*/  LDGSTS.E [R134+0x1400], desc[UR28][R152.64], !P1 ;  /* 0x0140000098867fae */ /* 0x000fe2000c9a101c */
[----:B------:R-:W1:Y:S01]  /*13260*/  LDC R189, c[0x0][0x3a0] ;  /* 0x0000e800ffbd7b82 */ /* 0x000e620000000800 */
[----:B------:R-:W-:Y:S02]  /*13270*/  UIADD3 UR7, UPT, UPT, UR7, -0x15b, URZ ;  /* 0xfffffea507077890 */ /* 0x000fe4000fffe0ff */
[----:B------:R-:W-:Y:S01]  /*13280*/  LDGSTS.E [R134+0x1600], desc[UR28][R154.64], !P1 ;  /* 0x016000009a867fae */ /* 0x000fe2000c9a101c */
[----:B------:R-:W-:Y:S01]  /*13290*/  ISETP.GE.U32.AND P1, PT, R135, 0x7ffffe78, PT ;  /* 0x7ffffe788700780c */ /* 0x000fe20003f26070 */
[----:B--2---:R-:W-:Y:S01]  /*132a0*/  VIADD R135, R188, 0xfffffeb6 ;  /* 0xfffffeb6bc877836 */ /* 0x004fe20000000000 */
[----:B------:R-:W-:Y:S01]  /*132b0*/  UISETP.GE.U32.AND UP1, UPT, UR18, 0x7ffffe69, UPT ;  /* 0x7ffffe691200788c */ /* 0x000fe2000bf26070 */
[----:B------:R-:W-:Y:S01]  /*132c0*/  LDGSTS.E [R134+0x1800], desc[UR28][R156.64], !P4 ;  /* 0x018000009c867fae */ /* 0x000fe2000e1a101c */
[----:B------:R-:W2:Y:S01]  /*132d0*/  LDC R188, c[0x0][0x3a0] ;  /* 0x0000e800ffbc7b82 */ /* 0x000ea20000000800 */
[----:B------:R-:W-:-:S02]  /*132e0*/  UIADD3 UR17, UPT, UPT, UR17, -0x157, URZ ;  /* 0xfffffea911117890 */ /* 0x000fc4000fffe0ff */
[----:B------:R-:W-:Y:S01]  /*132f0*/  LDGSTS.E [R134+0x1a00], desc[UR28][R158.64], !P4 ;  /* 0x01a000009e867fae */ /* 0x000fe2000e1a101c */
[----:B------:R-:W-:Y:S02]  /*13300*/  USEL UR18, URZ, 0x1fffe, UP6 ;  /* 0x0001fffeff127887 */ /* 0x000fe4000b000000 */
[----:B------:R-:W-:Y:S01]  /*13310*/  UISETP.GE.U32.AND UP3, UPT, UR22, 0x7ffffe6d, UPT ;  /* 0x7ffffe6d1600788c */ /* 0x000fe2000bf66070 */
[----:B------:R-:W-:Y:S01]  /*13320*/  LDGSTS.E [R134+0x1c00], desc[UR28][R164.64], !P2 ;  /* 0x01c00000a4867fae */ /* 0x000fe2000d1a101c */
[----:B------:R-:W2:Y:S01]  /*13330*/  LDC R192, c[0x0][0x3a0] ;  /* 0x0000e800ffc07b82 */ /* 0x000ea20000000800 */
[----:B------:R-:W-:Y:S02]  /*13340*/  UISETP.GE.U32.AND UP6, UPT, UR8, 0x7ffffe65, UPT ;  /* 0x7ffffe650800788c */ /* 0x000fe4000bfc6070 */
[----:B------:R-:W-:Y:S01]  /*13350*/  LDGSTS.E [R134+0x1e00], desc[UR28][R166.64], !P2 ;  /* 0x01e00000a6867fae */ /* 0x000fe2000d1a101c */
[----:B------:R-:W-:Y:S01]  /*13360*/  ISETP.GE.U32.AND P2, PT, R135, 0x7ffffe77, PT ;  /* 0x7ffffe778700780c */ /* 0x000fe20003f46070 */
[----:B----4-:R-:W-:Y:S01]  /*13370*/  VIADD R135, R190, 0xfffffeb5 ;  /* 0xfffffeb5be877836 */ /* 0x010fe20000000000 */
[----:B------:R-:W4:Y:S01]  /*13380*/  LDCU UR19, c[0x0][0x3a0] ;  /* 0x00007400ff1377ac */ /* 0x000f220008000800 */
[----:B------:R-:W-:Y:S01]  /*13390*/  LDGSTS.E [R134+0x2000], desc[UR28][R168.64], !P1 ;  /* 0x02000000a8867fae */ /* 0x000fe2000c9a101c */
[----:B------:R-:W4:Y:S01]  /*133a0*/  LDC R190, c[0x0][0x3a0] ;  /* 0x0000e800ffbe7b82 */ /* 0x000f220000000800 */
[----:B------:R-:W-:-:S02]  /*133b0*/  UIADD3 UR20, UPT, UPT, UR20, -0x156, URZ ;  /* 0xfffffeaa14147890 */ /* 0x000fc4000fffe0ff */
[----:B------:R-:W-:Y:S01]  /*133c0*/  LDGSTS.E [R134+0x2200], desc[UR28][R172.64], !P1 ;  /* 0x02200000ac867fae */ /* 0x000fe2000c9a101c */
[----:B------:R-:W-:Y:S01]  /*133d0*/  ISETP.GE.U32.AND P1, PT, R135, 0x7ffffe76, PT ;  /* 0x7ffffe768700780c */ /* 0x000fe20003f26070 */
[----:B-1----:R-:W-:Y:S01]  /*133e0*/  VIADD R135, R189, 0xfffffeb4 ;  /* 0xfffffeb4bd877836 */ /* 0x002fe20000000000 */
[----:B------:R-:W-:Y:S01]  /*133f0*/  USEL UR8, URZ, 0x4, UP5 ;  /* 0x00000004ff087887 */ /* 0x000fe2000a800000 */
[----:B------:R-:W-:Y:S01]  /*13400*/  STL.64 [R1+0x578], R210 ;  /* 0x000578d201007387 */ /* 0x000fe20000100a00 */
[----:B------:R-:W-:Y:S01]  /*13410*/  UISETP.GE.U32.AND UP5, UPT, UR7, 0x7ffffe66, UPT ;  /* 0x7ffffe660700788c */ /* 0x000fe2000bfa6070 */
[----:B------:R-:W1:Y:S01]  /*13420*/  LDC R194, c[0x0][0x3a0] ;  /* 0x0000e800ffc27b82 */ /* 0x000e620000000800 */
[----:B------:R-:W4:Y:S01]  /*13430*/  LDCU UR25, c[0x0][0x3a0] ;  /* 0x00007400ff1977ac */ /* 0x000f220008000800 */
[----:B------:R-:W-:Y:S01]  /*13440*/  LDGSTS.E [R134+0x2400], desc[UR28][R174.64], !P2 ;  /* 0x02400000ae867fae */ /* 0x000fe2000d1a101c */
[----:B------:R-:W-:-:S03]  /*13450*/  UISETP.GE.U32.AND UP2, UPT, UR17, 0x7ffffe6a, UPT ;  /* 0x7ffffe6a1100788c */ /* 0x000fc6000bf46070 */
[----:B------:R-:W-:Y:S01]  /*13460*/  LDGSTS.E [R134+0x2600], desc[UR28][R176.64], !P2 ;  /* 0x02600000b0867fae */ /* 0x000fe2000d1a101c */
[----:B------:R-:W-:Y:S01]  /*13470*/  USEL UR17, URZ, 0x1, UP3 ;  /* 0x00000001ff117887 */ /* 0x000fe20009800000 */
[----:B------:R-:W1:Y:S01]  /*13480*/  LDC R193, c[0x0][0x3a0] ;  /* 0x0000e800ffc17b82 */ /* 0x000e620000000800 */
[----:B------:R-:W-:Y:S01]  /*13490*/  UISETP.GE.U32.AND UP3, UPT, UR20, 0x7ffffe6b, UPT ;  /* 0x7ffffe6b1400788c */ /* 0x000fe2000bf66070 */
[----:B------:R-:W-:Y:S01]  /*134a0*/  LDGSTS.E [R134+0x2800], desc[UR28][R178.64], !P1 ;  /* 0x02800000b2867fae */ /* 0x000fe2000c9a101c */
[----:B------:R-:W-:Y:S02]  /*134b0*/  USEL UR7, URZ, 0x1, UP6 ;  /* 0x00000001ff077887 */ /* 0x000fe4000b000000 */
[----:B------:R-:W-:Y:S01]  /*134c0*/  USEL UR20, URZ, 0x1fffe, UP5 ;  /* 0x0001fffeff147887 */ /* 0x000fe2000a800000 */
[----:B------:R-:W-:Y:S01]  /*134d0*/  LDGSTS.E [R134+0x2a00], desc[UR28][R180.64], !P1 ;  /* 0x02a00000b4867fae */ /* 0x000fe2000c9a101c */
[----:B------:R-:W-:Y:S01]  /*134e0*/  ISETP.GE.U32.AND P1, PT, R135, 0x7ffffe75, PT ;  /* 0x7ffffe758700780c */ /* 0x000fe20003f26070 */
[----:B---3--:R-:W-:Y:S01]  /*134f0*/  UIADD3 UR5, UPT, UPT, UR6, -0x15f, URZ ;  /* 0xfffffea106057890 */ /* 0x008fe2000fffe0ff */
[----:B--2---:R-:W-:Y:S01]  /*13500*/  IADD3 R135, PT, PT, R188, -0x15a, RZ ;  /* 0xfffffea6bc877810 */ /* 0x004fe20007ffe0ff */
[----:B----4-:R-:W-:Y:S01]  /*13510*/  VIADD R188, R190, 0xfffffea7 ;  /* 0xfffffea7bebc7836 */ /* 0x010fe20000000000 */
[----:B------:R-:W-:Y:S01]  /*13520*/  UIADD3 UR7, UPT, UPT, UR7, UR20, URZ ;  /* 0x0000001407077290 */ /* 0x000fe2000fffe0ff */
[----:B------:R-:W-:Y:S01]  /*13530*/  VIADD R190, R191, 0xfffffea0 ;  /* 0xfffffea0bfbe7836 */ /* 0x000fe20000000000 */
[----:B------:R-:W-:Y:S01]  /*13540*/  ISETP.GE.U32.AND P2, PT, R135, 0x7ffffe67, PT ;  /* 0x7ffffe678700780c */ /* 0x000fe20003f46070 */
[----:B------:R-:W-:Y:S01]  /*13550*/  UIADD3 UR23, UPT, UPT, UR23, -0x151, URZ ;  /* 0xfffffeaf17177890 */ /* 0x000fe2000fffe0ff */
[----:B------:R-:W-:Y:S01]  /*13560*/  ISETP.GE.U32.AND P4, PT, R188, 0x7ffffe68, PT ;  /* 0x7ffffe68bc00780c */ /* 0x000fe20003f86070 */
[----:B------:R-:W-:Y:S01]  /*13570*/  ULOP3.LUT UR7, UR7, 0x3, URZ, 0xc0, !UPT ;  /* 0x0000000307077892 */ /* 0x000fe2000f8ec0ff */
[----:B------:R-:W-:Y:S01]  /*13580*/  SEL R188, RZ, 0x4, P2 ;  /* 0x00000004ffbc7807 */ /* 0x000fe20001000000 */
[----:B------:R-:W-:Y:S01]  /*13590*/  UISETP.GE.U32.AND UP6, UPT, UR5, 0x7ffffe62, UPT ;  /* 0x7ffffe620500788c */ /* 0x000fe2000bfc6070 */
[----:B------:R-:W-:Y:S01]  /*135a0*/  SEL R135, RZ, 0x7fff8, P4 ;  /* 0x0007fff8ff877807 */ /* 0x000fe20002000000 */
[----:B------:R-:W-:Y:S01]  /*135b0*/  UIADD3 UR19, UPT, UPT, UR19, -0x155, URZ ;  /* 0xfffffeab13137890 */ /* 0x000fe2000fffe0ff */
[----:B------:R-:W-:Y:S01]  /*135c0*/  ISETP.GE.U32.AND P2, PT, R190, 0x7ffffe61, PT ;  /* 0x7ffffe61be00780c */ /* 0x000fe20003f46070 */
[----:B------:R-:W-:Y:S01]  /*135d0*/  UISETP.GE.U32.AND UP4, UPT, UR23, 0x7ffffe70, UPT ;  /* 0x7ffffe701700788c */ /* 0x000fe2000bf86070 */
[----:B------:R-:W-:Y:S01]  /*135e0*/  IADD3 R189, PT, PT, R135, UR7, R188 ;  /* 0x0000000787bd7c10 */ /* 0x000fe2000fffe0bc */
[----:B------:R-:W-:Y:S01]  /*135f0*/  USEL UR21, URZ, 0x1fffe, UP6 ;  /* 0x0001fffeff157887 */ /* 0x000fe2000b000000 */
[----:B------:R-:W-:Y:S01]  /*13600*/  SEL R135, RZ, 0x1, P2 ;  /* 0x00000001ff877807 */ /* 0x000fe20001000000 */
[----:B------:R-:W-:Y:S01]  /*13610*/  UIADD3 UR6, UPT, UPT, UR25, -0x15d, URZ ;  /* 0xfffffea319067890 */ /* 0x000fe2000fffe0ff */
[----:B------:R-:W-:Y:S01]  /*13620*/  VIADD R188, R192, 0xfffffea2 ;  /* 0xfffffea2c0bc7836 */ /* 0x000fe20000000000 */
[----:B------:R-:W-:Y:S01]  /*13630*/  UISETP.GE.U32.AND UP5, UPT, UR19, 0x7ffffe6c, UPT ;  /* 0x7ffffe6c1300788c */ /* 0x000fe2000bfa6070 */
[----:B------:R-:W2:Y:S01]  /*13640*/  LDC R190, c[0x0][0x3a0] ;  /* 0x0000e800ffbe7b82 */ /* 0x000ea20000000800 */
[----:B------:R-:W-:Y:S01]  /*13650*/  USEL UR5, URZ, 0x7fff8, UP4 ;  /* 0x0007fff8ff057887 */ /* 0x000fe2000a000000 */
[----:B------:R-:W-:Y:S01]  /*13660*/  VIADD R135, R135, UR21 ;  /* 0x0000001587877c36 */ /* 0x000fe20008000000 */
[----:B------:R-:W-:Y:S01]  /*13670*/  USEL UR19, URZ, 0x1, UP1 ;  /* 0x00000001ff137887 */ /* 0x000fe20008800000 */
[----:B------:R-:W-:Y:S01]  /*13680*/  ISETP.GE.U32.AND P4, PT, R188, 0x7ffffe63, PT ;  /* 0x7ffffe63bc00780c */ /* 0x000fe20003f86070 */
[----:B------:R-:W-:Y:S01]  /*13690*/  USEL UR20, URZ, 0x1fffe, UP2 ;  /* 0x0001fffeff147887 */ /* 0x000fe20009000000 */
[----:B------:R-:W-:Y:S01]  /*136a0*/  LDGSTS.E [R134+0x2c00], desc[UR28][R182.64], !P1 ;  /* 0x02c00000b6867fae */ /* 0x000fe2000c9a101c */
[----:B------:R-:W-:Y:S01]  /*136b0*/  UISETP.GE.U32.AND UP4, UPT, UR6, 0x7ffffe64, UPT ;  /* 0x7ffffe640600788c */ /* 0x000fe2000bf86070 */
[----:B------:R-:W-:Y:S01]  /*136c0*/  SEL R188, RZ, 0x4, P4 ;  /* 0x00000004ffbc7807 */ /* 0x000fe20002000000 */
[----:B------:R-:W-:Y:S01]  /*136d0*/  UIADD3 UR19, UPT, UPT, UR19, UR20, URZ ;  /* 0x0000001413137290 */ /* 0x000fe2000fffe0ff */
[----:B------:R-:W-:Y:S01]  /*136e0*/  LOP3.LUT R135, R135, 0x3, RZ, 0xc0, !PT ;  /* 0x0000000387877812 */ /* 0x000fe200078ec0ff */
[----:B------:R-:W-:Y:S01]  /*136f0*/  USEL UR20, URZ, 0x7fff8, UP4 ;  /* 0x0007fff8ff147887 */ /* 0x000fe2000a000000 */
[----:B------:R-:W3:Y:S01]  /*13700*/  LDC R191, c[0x0][0x3a0] ;  /* 0x0000e800ffbf7b82 */ /* 0x000ee20000000800 */
[----:B------:R-:W-:Y:S01]  /*13710*/  USEL UR6, URZ, 0x4, UP3 ;  /* 0x00000004ff067887 */ /* 0x000fe20009800000 */
[----:B------:R-:W-:Y:S01]  /*13720*/  LDGSTS.E [R134+0x2e00], desc[UR28][R184.64], !P1 ;  /* 0x02e00000b8867fae */ /* 0x000fe2000c9a101c */
[----:B------:R-:W-:-:S02]  /*13730*/  USEL UR7, URZ, 0x7fff8, UP5 ;  /* 0x0007fff8ff077887 */ /* 0x000fc4000a800000 */
[----:B------:R-:W-:Y:S01]  /*13740*/  ULOP3.LUT UR19, UR19, 0x3, URZ, 0xc0, !UPT ;  /* 0x0000000313137892 */ /* 0x000fe2000f8ec0ff */
[----:B------:R-:W-:Y:S01]  /*13750*/  IADD3 R135, PT, PT, R135, UR20, R188 ;  /* 0x0000001487877c10 */ /* 0x000fe2000fffe0bc */
[----:B------:R-:W-:Y:S01]  /*13760*/  UIADD3 UR17, UPT, UPT, UR17, UR18, URZ ;  /* 0x0000001211117290 */ /* 0x000fe2000fffe0ff */
[----:B-1----:R-:W-:Y:S01]  /*13770*/  IADD3 R188, PT, PT, R194, -0x14d, RZ ;  /* 0xfffffeb3c2bc7810 */ /* 0x002fe20007ffe0ff */
[----:B------:R-:W-:Y:S01]  /*13780*/  UIADD3 UR6, UPT, UPT, UR19, UR7, UR6 ;  /* 0x0000000713067290 */ /* 0x000fe2000fffe006 */
[----:B------:R-:W-:Y:S01]  /*13790*/  LOP3.LUT R135, R135, 0xf, RZ, 0xc0, !PT ;  /* 0x0000000f87877812 */ /* 0x000fe200078ec0ff */
[----:B------:R-:W-:Y:S01]  /*137a0*/  ULOP3.LUT UR17, UR17, 0x3, URZ, 0xc0, !UPT ;  /* 0x0000000311117892 */ /* 0x000fe2000f8ec0ff */
[----:B------:R-:W-:Y:S01]  /*137b0*/  ISETP.GE.U32.AND P5, PT, R188, 0x7ffffe74, PT ;  /* 0x7ffffe74bc00780c */ /* 0x000fe20003fa6070 */
[----:B------:R-:W-:Y:S01]  /*137c0*/  USHF.L.U32 UR6, UR6, 0x8, URZ ;  /* 0x0000000806067899 */ /* 0x000fe200080006ff */
[----:B------:R-:W-:Y:S01]  /*137d0*/  VIADD R188, R193, 0xfffffeb2 ;  /* 0xfffffeb2c1bc7836 */ /* 0x000fe20000000000 */
[----:B------:R-:W-:Y:S01]  /*137e0*/  UIADD3 UR5, UPT, UPT, UR17, UR5, UR8 ;  /* 0x0000000511057290 */ /* 0x000fe2000fffe008 */
[----:B------:R-:W-:Y:S01]  /*137f0*/  IMAD R135, R189, 0x10, R135 ;  /* 0x00000010bd877824 */ /* 0x000fe200078e0287 */
[----:B------:R-:W-:Y:S01]  /*13800*/  ULOP3.LUT UR6, UR6, 0xf00, URZ, 0xe2, !UPT ;  /* 0x00000f0006067892 */ /* 0x000fe2000f8ee2ff */
[----:B------:R-:W1:Y:S01]  /*13810*/  LDC R189, c[0x0][0x3a0] ;  /* 0x0000e800ffbd7b82 */ /* 0x000e620000000800 */
[----:B------:R-:W-:Y:S01]  /*13820*/  ISETP.GE.U32.AND P4, PT, R188, 0x7ffffe73, PT ;  /* 0x7ffffe73bc00780c */ /* 0x000fe20003f86070 */
[----:B--2---:R-:W-:Y:S01]  /*13830*/  VIADD R188, R190, 0xfffffeb1 ;  /* 0xfffffeb1bebc7836 */ /* 0x004fe20000000000 */
[----:B------:R-:W-:Y:S01]  /*13840*/  ULEA UR5, UR5, UR6, 0xc ;  /* 0x0000000605057291 */ /* 0x000fe2000f8e60ff */
[----:B------:R-:W-:Y:S01]  /*13850*/  LOP3.LUT R135, R135, 0xff, RZ, 0xc0, !PT ;  /* 0x000000ff87877812 */ /* 0x000fe200078ec0ff */
[----:B------:R2:W-:Y:S01]  /*13860*/  STL.64 [R1+0x570], R216 ;  /* 0x000570d801007387 */ /* 0x0005e20000100a00 */
[----:B------:R-:W4:Y:S01]  /*13870*/  LDCU UR26, c[0x0][0x3a0] ;  /* 0x00007400ff1a77ac */ /* 0x000f220008000800 */
[----:B------:R-:W-:Y:S01]  /*13880*/  ISETP.GE.U32.AND P1, PT, R188, 0x7ffffe72, PT ;  /* 0x7ffffe72bc00780c */ /* 0x000fe20003f26070 */
[----:B------:R-:W1:Y:S01]  /*13890*/  LDC R190, c[0x0][0x3a0] ;  /* 0x0000e800ffbe7b82 */ /* 0x000e620000000800 */
[----:B------:R-:W-:Y:S01]  /*138a0*/  VIADD R135, R135, UR5 ;  /* 0x0000000587877c36 */ /* 0x000fe20008000000 */
[----:B---3--:R-:W-:Y:S01]  /*138b0*/  IADD3 R188, PT, PT, R191, -0x150, RZ ;  /* 0xfffffeb0bfbc7810 */ /* 0x008fe20007ffe0ff */
[----:B------:R-:W-:Y:S01]  /*138c0*/  LDGSTS.E [R134+0x3000], desc[UR28][R162.64], !P5 ;  /* 0x03000000a2867fae */ /* 0x000fe2000e9a101c */
[----:B------:R-:W3:Y:S02]  /*138d0*/  LDCU UR25, c[0x0][0x3a0] ;  /* 0x00007400ff1977ac */ /* 0x000ee40008000800 */
[----:B------:R-:W-:Y:S01]  /*138e0*/  LOP3.LUT R135, R135, 0xffff, RZ, 0xc0, !PT ;  /* 0x0000ffff87877812 */ /* 0x000fe200078ec0ff */
[----:B------:R-:W-:Y:S01]  /*138f0*/  LDGSTS.E [R134+0x3200], desc[UR28][R130.64], !P5 ;  /* 0x0320000082867fae */ /* 0x000fe2000e9a101c */
[----:B------:R-:W-:Y:S01]  /*13900*/  ISETP.GE.U32.AND P5, PT, R188, 0x7ffffe71, PT ;  /* 0x7ffffe71bc00780c */ /* 0x000fe20003fa6070 */
[----:B------:R-:W1:Y:S01]  /*13910*/  LDC R191, c[0x0][0x3a0] ;  /* 0x0000e800ffbf7b82 */ /* 0x000e620000000800 */
[--C-:B------:R-:W-:Y:S01]  /*13920*/  SHF.R.U32.HI R188, RZ, 0xf, R135.reuse ;  /* 0x0000000fffbc7819 */ /* 0x100fe20000011687 */
[----:B------:R-:W-:Y:S01]  /*13930*/  LDGSTS.E [R134+0x3400], desc[UR28][R126.64], !P4 ;  /* 0x034000007e867fae */ /* 0x000fe2000e1a101c */
[----:B------:R-:W2:Y:S03]  /*13940*/  LDCU UR21, c[0x0][0x3a0] ;  /* 0x00007400ff1577ac */ /* 0x000ea60008000800 */
[----:B------:R-:W-:Y:S01]  /*13950*/  LDGSTS.E [R134+0x3600], desc[UR28][R122.64], !P4 ;  /* 0x036000007a867fae */ /* 0x000fe2000e1a101c */
[----:B------:R-:W-:Y:S01]  /*13960*/  LOP3.LUT P4, RZ, R188, 0x1, RZ, 0xc0, !PT ;  /* 0x00000001bcff7812 */ /* 0x000fe2000788c0ff */
[----:B------:R-:W1:Y:S01]  /*13970*/  LDC R192, c[0x0][0x3a0] ;  /* 0x0000e800ffc07b82 */ /* 0x000e620000000800 */
[--C-:B------:R-:W-:Y:S01]  /*13980*/  SHF.R.U32.HI R188, RZ, 0xe, R135.reuse ;  /* 0x0000000effbc7819 */ /* 0x100fe20000011687 */
[----:B------:R-:W-:Y:S01]  /*13990*/  LDGSTS.E [R134+0x3800], desc[UR28][R118.64], !P1 ;  /* 0x0380000076867fae */ /* 0x000fe2000c9a101c */
[----:B------:R-:W2:Y:S03]  /*139a0*/  LDCU UR18, c[0x0][0x3a0] ;  /* 0x00007400ff1277ac */ /* 0x000ea60008000800 */
[----:B------:R-:W-:Y:S01]  /*139b0*/  LDGSTS.E [R134+0x3a00], desc[UR28][R114.64], !P1 ;  /* 0x03a0000072867fae */ /* 0x000fe2000c9a101c */
[----:B------:R-:W-:Y:S01]  /*139c0*/  LOP3.LUT P1, RZ, R188, 0x1, RZ, 0xc0, !PT ;  /* 0x00000001bcff7812 */ /* 0x000fe2000782c0ff */
[----:B------:R-:W1:Y:S01]  /*139d0*/  LDC R194, c[0x0][0x3a0] ;  /* 0x0000e800ffc27b82 */ /* 0x000e620000000800 */
[----:B------:R-:W-:Y:S01]  /*139e0*/  SHF.R.U32.HI R188, RZ, 0xd, R135 ;  /* 0x0000000dffbc7819 */ /* 0x000fe20000011687 */
[----:B------:R-:W-:Y:S01]  /*139f0*/  LDGSTS.E [R134+0x3c00], desc[UR28][R110.64], !P5 ;  /* 0x03c000006e867fae */ /* 0x000fe2000e9a101c */
[----:B----4-:R-:W-:-:S02]  /*13a00*/  UIADD3 UR26, UPT, UPT, UR26, -0x164, URZ ;  /* 0xfffffe9c1a1a7890 */ /* 0x010fc4000fffe0ff */
[----:B---3--:R-:W-:Y:S01]  /*13a10*/  UIADD3 UR25, UPT, UPT, UR25, -0x163, URZ ;  /* 0xfffffe9d19197890 */ /* 0x008fe2000fffe0ff */
[----:B------:R-:W-:Y:S01]  /*13a20*/  LDGSTS.E [R134+0x3e00], desc[UR28][R106.64], !P5 ;  /* 0x03e000006a867fae */ /* 0x000fe2000e9a101c */
[----:B------:R-:W-:Y:S01]  /*13a30*/  LOP3.LUT P5, RZ, R188, 0x1, RZ, 0xc0, !PT ;  /* 0x00000001bcff7812 */ /* 0x000fe200078ac0ff */
[----:B------:R-:W3:Y:S01]  /*13a40*/  LDC R193, c[0x0][0x3a0] ;  /* 0x0000e800ffc17b82 */ /* 0x000ee20000000800 */
[--C-:B------:R-:W-:Y:S01]  /*13a50*/  SHF.R.U32.HI R188, RZ, 0xc, R135.reuse ;  /* 0x0000000cffbc7819 */ /* 0x100fe20000011687 */
[----:B------:R-:W-:Y:S01]  /*13a60*/  LDGSTS.E [R134+0x4000], desc[UR28][R102.64], P4 ;  /* 0x0400000066867fae */ /* 0x000fe2000a1a101c */
[----:B--2---:R-:W-:Y:S02]  /*13a70*/  UIADD3 UR21, UPT, UPT, UR21, -0x167, URZ ;  /* 0xfffffe9915157890 */ /* 0x004fe4000fffe0ff */
[----:B------:R-:W-:Y:S01]  /*13a80*/  UISETP.GE.U32.AND UP3, UPT, UR26, 0x7ffffe5d, UPT ;  /* 0x7ffffe5d1a00788c */ /* 0x000fe2000bf66070 */
[----:B------:R-:W-:Y:S01]  /*13a90*/  LDGSTS.E [R134+0x4200], desc[UR28][R98.64], P4 ;  /* 0x0420000062867fae */ /* 0x000fe2000a1a101c */
[----:B------:R-:W-:Y:S01]  /*13aa0*/  LOP3.LUT P4, RZ, R188, 0x1, RZ, 0xc0, !PT ;  /* 0x00000001bcff7812 */ /* 0x000fe2000788c0ff */
[----:B------:R-:W2:Y:S01]  /*13ab0*/  LDC R196, c[0x0][0x3a0] ;  /* 0x0000e800ffc47b82 */ /* 0x000ea20000000800 */
[----:B------:R-:W-:Y:S01]  /*13ac0*/  SHF.R.U32.HI R188, RZ, 0xb, R135 ;  /* 0x0000000bffbc7819 */ /* 0x000fe20000011687 */
[----:B------:R-:W-:Y:S01]  /*13ad0*/  LDGSTS.E [R134+0x4400], desc[UR28][R94.64], P1 ;  /* 0x044000005e867fae */ /* 0x000fe200089a101c */
[----:B------:R-:W-:-:S02]  /*13ae0*/  UIADD3 UR18, UPT, UPT, UR18, -0x16c, URZ ;  /* 0xfffffe9412127890 */ /* 0x000fc4000fffe0ff */
[----:B------:R-:W-:Y:S01]  /*13af0*/  UISETP.GE.U32.AND UP4, UPT, UR25, 0x7ffffe5e, UPT ;  /* 0x7ffffe5e1900788c */ /* 0x000fe2000bf86070 */
[----:B------:R-:W-:Y:S01]  /*13b00*/  LDGSTS.E [R134+0x4600], desc[UR28][R90.64], P1 ;  /* 0x046000005a867fae */ /* 0x000fe200089a101c */
[----:B------:R-:W-:Y:S01]  /*13b10*/  LOP3.LUT P1, RZ, R188, 0x1, RZ, 0xc0, !PT ;  /* 0x00000001bcff7812 */ /* 0x000fe2000782c0ff */
[----:B------:R-:W4:Y:S01]  /*13b20*/  LDC R195, c[0x0][0x3a0] ;  /* 0x0000e800ffc37b82 */ /* 0x000f220000000800 */
[--C-:B------:R-:W-:Y:S01]  /*13b30*/  SHF.R.U32.HI R188, RZ, 0xa, R135.reuse ;  /* 0x0000000affbc7819 */ /* 0x100fe20000011687 */
[----:B------:R-:W-:Y:S01]  /*13b40*/  LDGSTS.E [R134+0x4800], desc[UR28][R86.64], P5 ;  /* 0x0480000056867fae */ /* 0x000fe2000a9a101c */
[----:B------:R-:W-:Y:S02]  /*13b50*/  UISETP.GE.U32.AND UP6, UPT, UR21, 0x7ffffe5a, UPT ;  /* 0x7ffffe5a1500788c */ /* 0x000fe4000bfc6070 */
[----:B------:R-:W-:Y:S01]  /*13b60*/  USEL UR21, URZ, 0x1, UP3 ;  /* 0x00000001ff157887 */ /* 0x000fe20009800000 */
[----:B------:R-:W-:Y:S01]  /*13b70*/  LDGSTS.E [R134+0x4a00], desc[UR28][R82.64], P5 ;  /* 0x04a0000052867fae */ /* 0x000fe2000a9a101c */
[----:B------:R-:W-:Y:S01]  /*13b80*/  LOP3.LUT P5, RZ, R188, 0x1, RZ, 0xc0, !PT ;  /* 0x00000001bcff7812 */ /* 0x000fe200078ac0ff */
[----:B------:R-:W1:Y:S01]  /*13b90*/  LDC R197, c[0x0][0x3a0] ;  /* 0x0000e800ffc57b82 */ /* 0x000e620000000800 */
[----:B------:R-:W-:Y:S01]  /*13ba0*/  SHF.R.U32.HI R188, RZ, 0x9, R135 ;  /* 0x00000009ffbc7819 */ /* 0x000fe20000011687 */
[----:B------:R-:W-:Y:S01]  /*13bb0*/  LDGSTS.E [R134+0x4c00], desc[UR28][R78.64], P4 ;  /* 0x04c000004e867fae */ /* 0x000fe2000a1a101c */
[----:B------:R-:W-:-:S02]  /*13bc0*/  UISETP.GE.U32.AND UP3, UPT, UR18, 0x7ffffe55, UPT ;  /* 0x7ffffe551200788c */ /* 0x000fc4000bf66070 */
[----:B------:R-:W-:Y:S01]  /*13bd0*/  USEL UR18, URZ, 0x1fffe, UP4 ;  /* 0x0001fffeff127887 */ /* 0x000fe2000a000000 */
[----:B------:R-:W-:Y:S01]  /*13be0*/  LDGSTS.E [R134+0x4e00], desc[UR28][R74.64], P4 ;  /* 0x04e000004a867fae */ /* 0x000fe2000a1a101c */
[----:B------:R-:W-:Y:S01]  /*13bf0*/  LOP3.LUT P4, RZ, R188, 0x1, RZ, 0xc0, !PT ;  /* 0x00000001bcff7812 */ /* 0x000fe2000788c0ff */
[----:B------:R-:W1:Y:S01]  /*13c00*/  LDC R199, c[0x0][0x3a0] ;  /* 0x0000e800ffc77b82 */ /* 0x000e620000000800 */
[--C-:B------:R-:W-:Y:S01]  /*13c10*/  SHF.R.U32.HI R188, RZ, 0x8, R135.reuse ;  /* 0x00000008ffbc7819 */ /* 0x100fe20000011687 */
[----:B------:R-:W-:Y:S01]  /*13c20*/  LDGSTS.E [R134+0x5000], desc[UR28][R70.64], P1 ;  /* 0x0500000046867fae */ /* 0x000fe200089a101c */
[----:B------:R-:W-:Y:S02]  /*13c30*/  UIADD3 UR18, UPT, UPT, UR21, UR18, URZ ;  /* 0x0000001215127290 */ /* 0x000fe4000fffe0ff */
[----:B------:R-:W-:Y:S01]  /*13c40*/  LOP3.LUT P6, RZ, R188, 0x1, RZ, 0xc0, !PT ;  /* 0x00000001bcff7812 */ /* 0x000fe200078cc0ff */
[----:B------:R-:W-:Y:S01]  /*13c50*/  LDGSTS.E [R134+0x5200], desc[UR28][R66.64], P1 ;  /* 0x0520000042867fae */ /* 0x000fe200089a101c */
[--C-:B------:R-:W-:Y:S01]  /*13c60*/  SHF.R.U32.HI R188, RZ, 0x7, R135.reuse ;  /* 0x00000007ffbc7819 */ /* 0x100fe20000011687 */
[----:B------:R-:W1:Y:S08]  /*13c70*/  LDC R200, c[0x0][0x3a0] ;  /* 0x0000e800ffc87b82 */ /* 0x000e700000000800 */
[----:B------:R-:W1:Y:S01]  /*13c80*/  LDC R198, c[0x0][0x3a0] ;  /* 0x0000e800ffc67b82 */ /* 0x000e620000000800 */
[----:B------:R-:W-:Y:S01]  /*13c90*/  LOP3.LUT P1, RZ, R188, 0x1, RZ, 0xc0, !PT ;  /* 0x00000001bcff7812 */ /* 0x000fe2000782c0ff */
[----:B------:R-:W-:Y:S01]  /*13ca0*/  LDGSTS.E [R134+0x5400], desc[UR28][R62.64], P5 ;  /* 0x054000003e867fae */ /* 0x000fe2000a9a101c */
[----:B------:R-:W-:-:S05]  /*13cb0*/  SHF.R.U32.HI R188, RZ, 0x6, R135 ;  /* 0x00000006ffbc7819 */ /* 0x000fca0000011687 */
[----:B------:R-:W1:Y:S01]  /*13cc0*/  LDC R201, c[0x0][0x3a0] ;  /* 0x0000e800ffc97b82 */ /* 0x000e620000000800 */
[----:B------:R-:W-:Y:S01]  /*13cd0*/  LDGSTS.E [R134+0x5600], desc[UR28][R58.64], P5 ;  /* 0x056000003a867fae */ /* 0x000fe2000a9a101c */
[----:B------:R-:W-:-:S06]  /*13ce0*/  LOP3.LUT P5, RZ, R188, 0x1, RZ, 0xc0, !PT ;  /* 0x00000001bcff7812 */ /* 0x000fcc00078ac0ff */
[----:B------:R-:W1:Y:S01]  /*13cf0*/  LDC R205, c[0x0][0x3a0] ;  /* 0x0000e800ffcd7b82 */ /* 0x000e620000000800 */
[----:B------:R-:W-:Y:S01]  /*13d00*/  SHF.R.U32.HI R188, RZ, 0x5, R135 ;  /* 0x00000005ffbc7819 */ /* 0x000fe20000011687 */
[----:B------:R-:W-:Y:S06]  /*13d10*/  LDGSTS.E [R134+0x5800], desc[UR28][R56.64], P4 ;  /* 0x0580000038867fae */ /* 0x000fec000a1a101c */
[----:B------:R-:W1:Y:S01]  /*13d20*/  LDC R203, c[0x0][0x3a0] ;  /* 0x0000e800ffcb7b82 */ /* 0x000e620000000800 */
[----:B------:R-:W-:Y:S01]  /*13d30*/  LDGSTS.E [R134+0x5a00], desc[UR28][R54.64], P4 ;  /* 0x05a0000036867fae */ /* 0x000fe2000a1a101c */
[----:B------:R-:W-:-:S06]  /*13d40*/  LOP3.LUT P4, RZ, R188, 0x1, RZ, 0xc0, !PT ;  /* 0x00000001bcff7812 */ /* 0x000fcc000788c0ff */
[----:B------:R-:W2:Y:S01]  /*13d50*/  LDC R204, c[0x0][0x3a0] ;  /* 0x0000e800ffcc7b82 */ /* 0x000ea20000000800 */
[----:B------:R-:W-:Y:S01]  /*13d60*/  LDGSTS.E [R134+0x5c00], desc[UR28][R52.64], P6 ;  /* 0x05c0000034867fae */ /* 0x000fe2000b1a101c */
[----:B------:R-:W-:-:S06]  /*13d70*/  SHF.R.U32.HI R188, RZ, 0x4, R135 ;  /* 0x00000004ffbc7819 */ /* 0x000fcc0000011687 */
[----:B------:R-:W2:Y:S01]  /*13d80*/  LDC R206, c[0x0][0x3a0] ;  /* 0x0000e800ffce7b82 */ /* 0x000ea20000000800 */
[----:B------:R-:W-:Y:S01]  /*13d90*/  LDGSTS.E [R134+0x5e00], desc[UR28][R50.64], P6 ;  /* 0x05e0000032867fae */ /* 0x000fe2000b1a101c */
[----:B------:R-:W-:Y:S01]  /*13da0*/  MOV R216, R234 ;  /* 0x000000ea00d87202 */ /* 0x000fe20000000f00 */
[----:B------:R-:W-:Y:S01]  /*13db0*/  IMAD.MOV.U32 R217, RZ, RZ, R235 ;  /* 0x000000ffffd97224 */ /* 0x000fe200078e00eb */
[----:B------:R-:W1:Y:S01]  /*13dc0*/  LDCU UR24, c[0x0][0x3a0] ;  /* 0x00007400ff1877ac */ /* 0x000e620008000800 */
[----:B------:R-:W-:Y:S01]  /*13dd0*/  LDGSTS.E [R134+0x6000], desc[UR28][R46.64], P1 ;  /* 0x060000002e867fae */ /* 0x000fe200089a101c */
[----:B-1----:R-:W-:-:S03]  /*13de0*/  IADD3 R203, PT, PT, R203, -0x17d, RZ ;  /* 0xfffffe83cbcb7810 */ /* 0x002fc60007ffe0ff */
[----:B------:R-:W-:Y:S01]  /*13df0*/  LDGSTS.E [R134+0x6200], desc[UR28][R42.64], P1 ;  /* 0x062000002a867fae */ /* 0x000fe200089a101c */
[----:B------:R-:W-:Y:S01]  /*13e00*/  LOP3.LUT P1, RZ, R188, 0x1, RZ, 0xc0, !PT ;  /* 0x00000001bcff7812 */ /* 0x000fe2000782c0ff */
[----:B------:R-:W-:Y:S01]  /*13e10*/  IMAD.MOV.U32 R210, RZ, RZ, R242 ;  /* 0x000000ffffd27224 */ /* 0x000fe200078e00f2 */
[----:B------:R-:W-:Y:S01]  /*13e20*/  SHF.R.U32.HI R188, RZ, 0x3, R135 ;  /* 0x00000003ffbc7819 */ /* 0x000fe20000011687 */
[----:B------:R-:W-:Y:S01]  /*13e30*/  LDGSTS.E [R134+0x6400], desc[UR28][R38.64], P5 ;  /* 0x0640000026867fae */ /* 0x000fe2000a9a101c */
[----:B------:R-:W-:Y:S01]  /*13e40*/  IMAD.MOV.U32 R211, RZ, RZ, R243 ;  /* 0x000000ffffd37224 */ /* 0x000fe200078e00f3 */
[----:B------:R-:W1:Y:S02]  /*13e50*/  LDCU UR23, c[0x0][0x3a0] ;  /* 0x00007400ff1777ac */ /* 0x000e640008000800 */
[----:B------:R-:W-:Y:S01]  /*13e60*/  LDGSTS.E [R134+0x6600], desc[UR28][R34.64], P5 ;  /* 0x0660000022867fae */ /* 0x000fe2000a9a101c */
[----:B------:R-:W-:Y:S01]  /*13e70*/  LOP3.LUT P5, RZ, R188, 0x1, RZ, 0xc0, !PT ;  /* 0x00000001bcff7812 */ /* 0x000fe200078ac0ff */
[----:B------:R-:W-:Y:S01]  /*13e80*/  VIADD R188, R189, 0xfffffe8c ;  /* 0xfffffe8cbdbc7836 */ /* 0x000fe20000000000 */
[----:B------:R-:W1:Y:S01]  /*13e90*/  LDCU UR22, c[0x0][0x3a0] ;  /* 0x00007400ff1677ac */ /* 0x000e620008000800 */
[----:B------:R-:W-:Y:S01]  /*13ea0*/  LDGSTS.E [R134+0x6800], desc[UR28][R30.64], P4 ;  /* 0x068000001e867fae */ /* 0x000fe2000a1a101c */
[----:B------:R-:W-:-:S02]  /*13eb0*/  VIADD R189, R191, 0xfffffe8d ;  /* 0xfffffe8dbfbd7836 */ /* 0x000fc40000000000 */
[----:B------:R-:W-:Y:S01]  /*13ec0*/  VIADD R191, R192, 0xfffffe8f ;  /* 0xfffffe8fc0bf7836 */ /* 0x000fe20000000000 */
[----:B------:R-:W-:Y:S01]  /*13ed0*/  LDGSTS.E [R134+0x6a00], desc[UR28][R26.64], P4 ;  /* 0x06a000001a867fae */ /* 0x000fe2000a1a101c */
[----:B------:R-:W1:Y:S01]  /*13ee0*/  LDCU UR17, c[0x0][0x3a0] ;  /* 0x00007400ff1177ac */ /* 0x000e620008000800 */
[----:B------:R-:W-:Y:S02]  /*13ef0*/  ISETP.GE.U32.AND P4, PT, R189, 0x7ffffe4e, PT ;  /* 0x7ffffe4ebd00780c */ /* 0x000fe40003f86070 */
[----:B------:R-:W-:Y:S01]  /*13f00*/  LDGSTS.E [R134+0x6c00], desc[UR28][R22.64], P1 ;  /* 0x06c0000016867fae */ /* 0x000fe200089a101c */
[----:B------:R-:W1:Y:S01]  /*13f10*/  LDCU UR6, c[0x0][0x3a0] ;  /* 0x00007400ff0677ac */ /* 0x000e620008000800 */
[----:B------:R-:W-:Y:S02]  /*13f20*/  SEL R189, RZ, 0x1fffe, P4 ;  /* 0x0001fffeffbd7807 */ /* 0x000fe40002000000 */
[----:B------:R-:W-:Y:S01]  /*13f30*/  LDGSTS.E [R134+0x6e00], desc[UR28][R18.64], P1 ;  /* 0x06e0000012867fae */ /* 0x000fe200089a101c */
[----:B------:R-:W-:Y:S01]  /*13f40*/  ISETP.GE.U32.AND P1, PT, R188, 0x7ffffe4d, PT ;  /* 0x7ffffe4dbc00780c */ /* 0x000fe20003f26070 */
[----:B------:R-:W-:Y:S01]  /*13f50*/  VIADD R188, R190, 0xfffffe8e ;  /* 0xfffffe8ebebc7836 */ /* 0x000fe20000000000 */
[----:B------:R-:W-:Y:S01]  /*13f60*/  ISETP.GE.U32.AND P4, PT, R191, 0x7ffffe50, PT ;  /* 0x7ffffe50bf00780c */ /* 0x000fe20003f86070 */
[----:B--2---:R-:W-:Y:S01]  /*13f70*/  VIADD R191, R196, 0xfffffe8a ;  /* 0xfffffe8ac4bf7836 */ /* 0x004fe20000000000 */
[----:B------:R-:W-:Y:S01]  /*13f80*/  SEL R190, RZ, 0x1, P1 ;  /* 0x00000001ffbe7807 */ /* 0x000fe20000800000 */
[----:B------:R-:W-:Y:S01]  /*13f90*/  STL.64 [R1+0x568], R222 ;  /* 0x000568de01007387 */ /* 0x000fe20000100a00 */
[----:B------:R-:W-:Y:S01]  /*13fa0*/  ISETP.GE.U32.AND P1, PT, R188, 0x7ffffe4f, PT ;  /* 0x7ffffe4fbc00780c */ /* 0x000fe20003f26070 */
[----:B------:R-:W-:Y:S01]  /*13fb0*/  ULOP3.LUT UR18, UR18, 0x3, URZ, 0xc0, !UPT ;  /* 0x0000000312127892 */ /* 0x000fe2000f8ec0ff */
[----:B------:R-:W-:Y:S01]  /*13fc0*/  IADD3 R188, PT, PT, R194, -0x178, RZ ;  /* 0xfffffe88c2bc7810 */ /* 0x000fe20007ffe0ff */
[----:B-----5:R-:W-:Y:S01]  /*13fd0*/  STL.64 [R1+0x560], R2 ;  /* 0x0005600201007387 */ /* 0x020fe20000100a00 */
[----:B------:R-:W-:Y:S01]  /*13fe0*/  SEL R194, RZ, 0x4, P1 ;  /* 0x00000004ffc27807 */ /* 0x000fe20000800000 */
[----:B------:R-:W2:Y:S01]  /*13ff0*/  LDCU UR5, c[0x0][0x3a0] ;  /* 0x00007400ff0577ac */ /* 0x000ea20008000800 */
[----:B------:R-:W-:Y:S01]  /*14000*/  ISETP.GE.U32.AND P1, PT, R188, 0x7ffffe49, PT ;  /* 0x7ffffe49bc00780c */ /* 0x000fe20003f26070 */
[----:B---3--:R-:W-:Y:S01]  /*14010*/  VIADD R188, R193, 0xfffffe89 ;  /* 0xfffffe89c1bc7836 */ /* 0x008fe20000000000 */
[----:B------:R-:W-:Y:S01]  /*14020*/  SEL R193, RZ, 0x7fff8, P4 ;  /* 0x0007fff8ffc17807 */ /* 0x000fe20002000000 */
[----:B------:R-:W-:Y:S01]  /*14030*/  STL.64 [R1+0x558], R228 ;  /* 0x000558e401007387 */ /* 0x000fe20000100a00 */
[----:B------:R-:W-:Y:S01]  /*14040*/  SEL R192, RZ, 0x1, P1 ;  /* 0x00000001ffc07807 */ /* 0x000fe20000800000 */
[----:B------:R-:W3:Y:S01]  /*14050*/  LDCU UR20, c[0x0][0x3a0] ;  /* 0x00007400ff1477ac */ /* 0x000ee20008000800 */
[----:B------:R-:W-:Y:S01]  /*14060*/  ISETP.GE.U32.AND P4, PT, R188, 0x7ffffe4a, PT ;  /* 0x7ffffe4abc00780c */ /* 0x000fe20003f86070 */
[----:B----4-:R-:W-:Y:S01]  /*14070*/  VIADD R188, R195, 0xfffffe8b ;  /* 0xfffffe8bc3bc7836 */ /* 0x010fe20000000000 */
[----:B------:R-:W-:Y:S01]  /*14080*/  ISETP.GE.U32.AND P1, PT, R191, 0x7ffffe4b, PT ;  /* 0x7ffffe4bbf00780c */ /* 0x000fe20003f26070 */
[----:B------:R-:W-:Y:S01]  /*14090*/  VIADD R195, R197, 0xfffffe84 ;  /* 0xfffffe84c5c37836 */ /* 0x000fe20000000000 */
[----:B------:R-:W-:Y:S01]  /*140a0*/  SEL R191, RZ, 0x1fffe, P4 ;  /* 0x0001fffeffbf7807 */ /* 0x000fe20002000000 */
[----:B------:R-:W-:Y:S01]  /*140b0*/  VIADD R197, R200, 0xfffffe86 ;  /* 0xfffffe86c8c57836 */ /* 0x000fe20000000000 */
[----:B------:R-:W-:Y:S01]  /*140c0*/  ISETP.GE.U32.AND P4, PT, R188, 0x7ffffe4c, PT ;  /* 0x7ffffe4cbc00780c */ /* 0x000fe20003f86070 */
[----:B------:R-:W-:Y:S01]  /*140d0*/  VIADD R200, R205, 0xfffffe82 ;  /* 0xfffffe82cdc87836 */ /* 0x000fe20000000000 */
[----:B------:R-:W-:Y:S01]  /*140e0*/  SEL R196, RZ, 0x4, P1 ;  /* 0x00000004ffc47807 */ /* 0x000fe20000800000 */
[----:B------:R-:W4:Y:S01]  /*140f0*/  LDC R205, c[0x0][0x3a0] ;  /* 0x0000e800ffcd7b82 */ /* 0x000f220000000800 */
[----:B------:R-:W-:Y:S01]  /*14100*/  IADD3 R188, PT, PT, R199, -0x17b, RZ ;  /* 0xfffffe85c7bc7810 */ /* 0x000fe20007ffe0ff */
[----:B------:R-:W-:Y:S01]  /*14110*/  STL.64 [R1+0x550], R236 ;  /* 0x000550ec01007387 */ /* 0x000fe20000100a00 */
[----:B------:R-:W-:Y:S01]  /*14120*/  ISETP.GE.U32.AND P1, PT, R195, 0x7ffffe45, PT ;  /* 0x7ffffe45c300780c */ /* 0x000fe20003f26070 */
[----:B------:R-:W1:Y:S01]  /*14130*/  LDCU UR19, c[0x0][0x3a0] ;  /* 0x00007400ff1377ac */ /* 0x000e620008000800 */
[----:B------:R-:W-:Y:S01]  /*14140*/  SEL R195, RZ, 0x7fff8, P4 ;  /* 0x0007fff8ffc37807 */ /* 0x000fe20002000000 */
[----:B------:R-:W-:Y:S01]  /*14150*/  STL.64 [R1+0x548], R244 ;  /* 0x000548f401007387 */ /* 0x000fe20000100a00 */
[----:B------:R-:W-:Y:S01]  /*14160*/  ISETP.GE.U32.AND P4, PT, R188, 0x7ffffe46, PT ;  /* 0x7ffffe46bc00780c */ /* 0x000fe20003f86070 */
[----:B------:R-:W-:Y:S01]  /*14170*/  VIADD R188, R198, 0xfffffe87 ;  /* 0xfffffe87c6bc7836 */ /* 0x000fe20000000000 */
[----:B------:R-:W-:Y:S01]  /*14180*/  SEL R199, RZ, 0x1, P1 ;  /* 0x00000001ffc77807 */ /* 0x000fe20000800000 */
[----:B------:R1:W-:Y:S01]  /*14190*/  STL.64 [R1+0x540], R208 ;  /* 0x000540d001007387 */ /* 0x0003e20000100a00 */
[----:B------:R-:W-:Y:S01]  /*141a0*/  ISETP.GE.U32.AND P1, PT, R197, 0x7ffffe47, PT ;  /* 0x7ffffe47c500780c */ /* 0x000fe20003f26070 */
[----:B------:R-:W-:Y:S01]  /*141b0*/  VIADD R197, R201, 0xfffffe81 ;  /* 0xfffffe81c9c57836 */ /* 0x000fe20000000000 */
[----:B------:R-:W-:Y:S01]  /*141c0*/  SEL R198, RZ, 0x1fffe, P4 ;  /* 0x0001fffeffc67807 */ /* 0x000fe20002000000 */
[----:B------:R-:W2:Y:S01]  /*141d0*/  LDCU UR8, c[0x0][0x3a0] ;  /* 0x00007400ff0877ac */ /* 0x000ea20008000800 */
[----:B------:R-:W-:Y:S01]  /*141e0*/  ISETP.GE.U32.AND P4, PT, R188, 0x7ffffe48, PT ;  /* 0x7ffffe48bc00780c */ /* 0x000fe20003f86070 */
[----:B------:R-:W-:Y:S01]  /*141f0*/  LDGSTS.E [R134+0x7000], desc[UR28][R14.64], P5 ;  /* 0x070000000e867fae */ /* 0x000fe2000a9a101c */
[----:B------:R-:W-:Y:S01]  /*14200*/  SEL R202, RZ, 0x4, P1 ;  /* 0x00000004ffca7807 */ /* 0x000fe20000800000 */
[----:B------:R-:W2:Y:S01]  /*14210*/  LDCU UR7, c[0x0][0x3a0] ;  /* 0x00007400ff0777ac */ /* 0x000ea20008000800 */
[----:B------:R-:W-:Y:S01]  /*14220*/  SHF.R.U32.HI R188, RZ, 0x2, R135 ;  /* 0x00000002ffbc7819 */ /* 0x000fe20000011687 */
[----:B------:R-:W-:Y:S01]  /*14230*/  LDGSTS.E [R134+0x7200], desc[UR28][R10.64], P5 ;  /* 0x072000000a867fae */ /* 0x000fe2000a9a101c */
[----:B------:R-:W-:Y:S01]  /*14240*/  ISETP.GE.U32.AND P1, PT, R197, 0x7ffffe42, PT ;  /* 0x7ffffe42c500780c */ /* 0x000fe20003f26070 */
[----:B------:R-:W-:Y:S01]  /*14250*/  UIADD3 UR24, UPT, UPT, UR24, -0x166, URZ ;  /* 0xfffffe9a18187890 */ /* 0x000fe2000fffe0ff */
[----:B------:R-:W-:Y:S01]  /*14260*/  SEL R201, RZ, 0x7fff8, P4 ;  /* 0x0007fff8ffc97807 */ /* 0x000fe20002000000 */
[----:B-1----:R-:W-:Y:S01]  /*14270*/  UIADD3 UR23, UPT, UPT, UR23, -0x165, URZ ;  /* 0xfffffe9b17177890 */ /* 0x002fe2000fffe0ff */
[----:B------:R-:W-:Y:S01]  /*14280*/  LOP3.LUT P4, RZ, R188, 0x1, RZ, 0xc0, !PT ;  /* 0x00000001bcff7812 */ /* 0x000fe2000788c0ff */
[----:B------:R-:W-:Y:S01]  /*14290*/  IMAD.IADD R188, R190, 0x1, R189 ;  /* 0x00000001bebc7824 */ /* 0x000fe200078e02bd */
[----:B------:R-:W-:Y:S01]  /*142a0*/  SEL R197, RZ, 0x1fffe, P1 ;  /* 0x0001fffeffc57807 */ /* 0x000fe20000800000 */
[----:B------:R-:W-:Y:S01]  /*142b0*/  VIADD R189, R204, 0xfffffe9e ;  /* 0xfffffe9eccbd7836 */ /* 0x000fe20000000000 */
[----:B------:R-:W-:Y:S01]  /*142c0*/  ISETP.GE.U32.AND P1, PT, R200, 0x7ffffe43, PT ;  /* 0x7ffffe43c800780c */ /* 0x000fe20003f26070 */
[----:B------:R-:W-:Y:S01]  /*142d0*/  UIADD3 UR22, UPT, UPT, UR22, -0x168, URZ ;  /* 0xfffffe9816167890 */ /* 0x000fe2000fffe0ff */
[----:B------:R-:W-:Y:S01]  /*142e0*/  LOP3.LUT R188, R188, 0x3, RZ, 0xc0, !PT ;  /* 0x00000003bcbc7812 */ /* 0x000fe200078ec0ff */
[----:B------:R-:W-:Y:S01]  /*142f0*/  UIADD3 UR17, UPT, UPT, UR17, -0x16b, URZ ;  /* 0xfffffe9511117890 */ /* 0x000fe2000fffe0ff */
[----:B------:R-:W-:Y:S01]  /*14300*/  SEL R200, RZ, 0x4, P1 ;  /* 0x00000004ffc87807 */ /* 0x000fe20000800000 */
[----:B------:R-:W-:Y:S01]  /*14310*/  UISETP.GE.U32.AND UP1, UPT, UR24, 0x7ffffe5b, UPT ;  /* 0x7ffffe5b1800788c */ /* 0x000fe2000bf26070 */
[----:B------:R-:W-:Y:S01]  /*14320*/  ISETP.GE.U32.AND P1, PT, R203, 0x7ffffe44, PT ;  /* 0x7ffffe44cb00780c */ /* 0x000fe20003f26070 */
[----:B------:R-:W-:Y:S01]  /*14330*/  UIADD3 UR6, UPT, UPT, UR6, -0x170, URZ ;  /* 0xfffffe9006067890 */ /* 0x000fe2000fffe0ff */
[----:B------:R-:W-:Y:S01]  /*14340*/  IADD3 R203, PT, PT, R188, R193, R194 ;  /* 0x000000c1bccb7210 */ /* 0x000fe20007ffe0c2 */
[----:B------:R-:W-:Y:S01]  /*14350*/  IMAD.IADD R188, R192, 0x1, R191 ;  /* 0x00000001c0bc7824 */ /* 0x000fe200078e02bf */
[----:B------:R-:W-:Y:S01]  /*14360*/  SEL R193, RZ, 0x7fff8, P1 ;  /* 0x0007fff8ffc17807 */ /* 0x000fe20000800000 */
[----:B------:R-:W-:Y:S01]  /*14370*/  UISETP.GE.U32.AND UP2, UPT, UR23, 0x7ffffe5c, UPT ;  /* 0x7ffffe5c1700788c */ /* 0x000fe2000bf46070 */
[----:B------:R-:W-:Y:S01]  /*14380*/  ISETP.GE.U32.AND P1, PT, R189, 0x7ffffe5f, PT ;  /* 0x7ffffe5fbd00780c */ /* 0x000fe20003f26070 */
[----:B------:R-:W-:Y:S01]  /*14390*/  VIADD R189, R206, 0xfffffe9f ;  /* 0xfffffe9fcebd7836 */ /* 0x000fe20000000000 */
[----:B----4-:R-:W-:Y:S01]  /*143a0*/  IADD3 R251, PT, PT, R205, -0x180, RZ ;  /* 0xfffffe80cdfb7810 */ /* 0x010fe20007ffe0ff */
[----:B--2---:R-:W-:Y:S01]  /*143b0*/  UIADD3 UR5, UPT, UPT, UR5, -0x16f, URZ ;  /* 0xfffffe9105057890 */ /* 0x004fe2000fffe0ff */
[----:B------:R-:W-:Y:S01]  /*143c0*/  SEL R194, RZ, 0x4, P1 ;  /* 0x00000004ffc27807 */ /* 0x000fe20000800000 */
[----:B------:R-:W-:Y:S01]  /*143d0*/  UISETP.GE.U32.AND UP5, UPT, UR22, 0x7ffffe59, UPT ;  /* 0x7ffffe591600788c */ /* 0x000fe2000bfa6070 */
[----:B------:R-:W-:Y:S01]  /*143e0*/  ISETP.GE.U32.AND P1, PT, R189, 0x7ffffe60, PT ;  /* 0x7ffffe60bd00780c */ /* 0x000fe20003f26070 */
[----:B------:R-:W-:Y:S01]  /*143f0*/  UISETP.GE.U32.AND UP4, UPT, UR17, 0x7ffffe56, UPT ;  /* 0x7ffffe561100788c */ /* 0x000fe2000bf86070 */
[----:B------:R-:W-:Y:S01]  /*14400*/  LOP3.LUT R188, R188, 0x3, RZ, 0xc0, !PT ;  /* 0x00000003bcbc7812 */ /* 0x000fe200078ec0ff */
[----:B------:R-:W-:Y:S01]  /*14410*/  IMAD.IADD R189, R199, 0x1, R198 ;  /* 0x00000001c7bd7824 */ /* 0x000fe200078e02c6 */
[----:B------:R-:W-:Y:S01]  /*14420*/  SEL R192, RZ, 0x7fff8, P1 ;  /* 0x0007fff8ffc07807 */ /* 0x000fe20000800000 */
[----:B---3--:R-:W-:Y:S01]  /*14430*/  UIADD3 UR20, UPT, UPT, UR20, -0x16a, URZ ;  /* 0xfffffe9614147890 */ /* 0x008fe2000fffe0ff */
[----:B------:R-:W-:Y:S01]  /*14440*/  ISETP.GE.U32.AND P1, PT, R251, 0x7ffffe41, PT ;  /* 0x7ffffe41fb00780c */ /* 0x000fe20003f26070 */
[----:B------:R-:W-:Y:S01]  /*14450*/  USEL UR17, URZ, 0x4, UP1 ;  /* 0x00000004ff117887 */ /* 0x000fe20008800000 */
[----:B------:R-:W2:Y:S01]  /*14460*/  LDL.LU.64 R250, [R1+0x500] ;  /* 0x0005000001fa7983 */ /* 0x000ea20000300a00 */
[----:B------:R-:W-:Y:S01]  /*14470*/  IADD3 R190, PT, PT, R188, R195, R196 ;  /* 0x000000c3bcbe7210 */ /* 0x000fe20007ffe0c4 */
[----:B------:R-:W-:Y:S01]  /*14480*/  UISETP.GE.U32.AND UP1, UPT, UR6, 0x7ffffe51, UPT ;  /* 0x7ffffe510600788c */ /* 0x000fe2000bf26070 */
[----:B------:R-:W-:Y:S01]  /*14490*/  SEL R188, RZ, 0x1, P1 ;  /* 0x00000001ffbc7807 */ /* 0x000fe20000800000 */
[----:B------:R-:W3:Y:S01]  /*144a0*/  LDL.64 R234, [R1+0x128] ;  /* 0x0001280001ea7983 */ /* 0x000ee20000100a00 */
[----:B------:R-:W-:Y:S01]  /*144b0*/  LOP3.LUT R189, R189, 0x3, RZ, 0xc0, !PT ;  /* 0x00000003bdbd7812 */ /* 0x000fe200078ec0ff */
[----:B------:R-:W-:-:S02]  /*144c0*/  UIADD3 UR19, UPT, UPT, UR19, -0x169, URZ ;  /* 0xfffffe9713137890 */ /* 0x000fc4000fffe0ff */
[----:B------:R-:W-:Y:S01]  /*144d0*/  IMAD.IADD R188, R188, 0x1, R197 ;  /* 0x00000001bcbc7824 */ /* 0x000fe200078e02c5 */
[----:B------:R-:W-:Y:S01]  /*144e0*/  IADD3 R191, PT, PT, R189, R201, R202 ;  /* 0x000000c9bdbf7210 */ /* 0x000fe20007ffe0ca */
[----:B------:R-:W4:Y:S01]  /*144f0*/  LDL.64 R196, [R1+0x148] ;  /* 0x0001480001c47983 */ /* 0x000f220000100a00 */
[----:B------:R-:W-:Y:S02]  /*14500*/  USEL UR6, URZ, 0x7fff8, UP2 ;  /* 0x0007fff8ff067887 */ /* 0x000fe40009000000 */
[----:B------:R-:W-:Y:S01]  /*14510*/  LOP3.LUT R188, R188, 0x3, RZ, 0xc0, !PT ;  /* 0x00000003bcbc7812 */ /* 0x000fe200078ec0ff */
[----:B------:R-:W-:Y:S01]  /*14520*/  IMAD.SHL.U32 R189, R190, 0x100, RZ ;  /* 0x00000100bebd7824 */ /* 0x000fe200078e00ff */
[----:B------:R-:W3:Y:S01]  /*14530*/  LDL.64 R242, [R1+0x150] ;  /* 0x0001500001f27983 */ /* 0x000ee20000100a00 */
[----:B------:R-:W-:Y:S01]  /*14540*/  USEL UR22, URZ, 0x1, UP5 ;  /* 0x00000001ff167887 */ /* 0x000fe2000a800000 */
[----:B------:R-:W-:Y:S01]  /*14550*/  IADD3 R188, PT, PT, R188, R193, R200 ;  /* 0x000000c1bcbc7210 */ /* 0x000fe20007ffe0c8 */
[----:B------:R-:W-:Y:S01]  /*14560*/  UISETP.GE.U32.AND UP2, UPT, UR5, 0x7ffffe52, UPT ;  /* 0x7ffffe520500788c */ /* 0x000fe2000bf46070 */
[----:B------:R-:W-:Y:S01]  /*14570*/  LOP3.LUT R190, R189, 0xf00, RZ, 0xe2, !PT ;  /* 0x00000f00bdbe7812 */ /* 0x000fe200078ee2ff */
[----:B------:R-:W3:Y:S01]  /*14580*/  LDL.64 R200, [R1+0x140] ;  /* 0x0001400001c87983 */ /* 0x000ee20000100a00 */
[----:B------:R-:W-:Y:S01]  /*14590*/  LOP3.LUT R188, R188, 0xf, RZ, 0xc0, !PT ;  /* 0x0000000fbcbc7812 */ /* 0x000fe200078ec0ff */
[----:B------:R-:W-:-:S02]  /*145a0*/  UIADD3 UR8, UPT, UPT, UR8, -0x16e, URZ ;  /* 0xfffffe9208087890 */ /* 0x000fc4000fffe0ff */
[----:B------:R-:W-:Y:S02]  /*145b0*/  UISETP.GE.U32.AND UP5, UPT, UR20, 0x7ffffe57, UPT ;  /* 0x7ffffe571400788c */ /* 0x000fe4000bfa6070 */
[----:B------:R-:W-:Y:S01]  /*145c0*/  UIADD3 UR7, UPT, UPT, UR7, -0x16d, URZ ;  /* 0xfffffe9307077890 */ /* 0x000fe2000fffe0ff */
[----:B------:R-:W-:Y:S01]  /*145d0*/  IMAD R189, R191, 0x10, R188 ;  /* 0x00000010bfbd7824 */ /* 0x000fe200078e02bc */
[----:B------:R-:W-:Y:S01]  /*145e0*/  IADD3 R188, PT, PT, R192, UR18, R194 ;  /* 0x00000012c0bc7c10 */ /* 0x000fe2000fffe0c2 */
[----:B------:R-:W-:Y:S01]  /*145f0*/  USEL UR20, URZ, 0x1fffe, UP6 ;  /* 0x0001fffeff147887 */ /* 0x000fe2000b000000 */
[----:B------:R-:W3:Y:S01]  /*14600*/  LDL.64 R192, [R1+0x130] ;  /* 0x0001300001c07983 */ /* 0x000ee20000100a00 */
[----:B------:R-:W-:Y:S02]  /*14610*/  UISETP.GE.U32.AND UP6, UPT, UR19, 0x7ffffe58, UPT ;  /* 0x7ffffe581300788c */ /* 0x000fe4000bfc6070 */
[----:B------:R-:W-:Y:S01]  /*14620*/  USEL UR19, URZ, 0x1, UP3 ;  /* 0x00000001ff137887 */ /* 0x000fe20009800000 */
[----:B------:R-:W3:Y:S01]  /*14630*/  LDL.64 R194, [R1+0x138] ;  /* 0x0001380001c27983 */ /* 0x000ee20000100a00 */
[----:B------:R-:W-:-:S02]  /*14640*/  USEL UR25, URZ, 0x1, UP1 ;  /* 0x00000001ff197887 */ /* 0x000fc40008800000 */
[----:B------:R-:W-:Y:S01]  /*14650*/  USEL UR26, URZ, 0x1fffe, UP2 ;  /* 0x0001fffeff1a7887 */ /* 0x000fe20009000000 */
[----:B------:R-:W-:Y:S01]  /*14660*/  SHF.R.U32.HI R135, RZ, 0x1, R135 ;  /* 0x00000001ff877819 */ /* 0x000fe20000011687 */
[----:B------:R-:W-:Y:S01]  /*14670*/  UISETP.GE.U32.AND UP3, UPT, UR8, 0x7ffffe53, UPT ;  /* 0x7ffffe530800788c */ /* 0x000fe2000bf66070 */
[----:B------:R-:W-:Y:S01]  /*14680*/  LDGSTS.E [R134+0x7400], desc[UR28][R6.64], P4 ;  /* 0x0740000006867fae */ /* 0x000fe2000a1a101c */
[----:B------:R-:W-:Y:S02]  /*14690*/  USEL UR8, URZ, 0x1fffe, UP4 ;  /* 0x0001fffeff087887 */ /* 0x000fe4000a000000 */
[----:B------:R-:W-:Y:S01]  /*146a0*/  UIADD3 UR20, UPT, UPT, UR22, UR20, URZ ;  /* 0x0000001416147290 */ /* 0x000fe2000fffe0ff */
[----:B------:R-:W3:Y:S01]  /*146b0*/  LDL.64 R198, [R1+0x158] ;  /* 0x0001580001c67983 */ /* 0x000ee20000100a00 */
[----:B------:R-:W-:Y:S02]  /*146c0*/  UISETP.GE.U32.AND UP4, UPT, UR7, 0x7ffffe54, UPT ;  /* 0x7ffffe540700788c */ /* 0x000fe4000bf86070 */
[----:B------:R-:W-:Y:S01]  /*146d0*/  UIADD3 UR25, UPT, UPT, UR25, UR26, URZ ;  /* 0x0000001a19197290 */ /* 0x000fe2000fffe0ff */
[----:B------:R-:W3:Y:S01]  /*146e0*/  LDL.64 R208, [R1+0x160] ;  /* 0x0001600001d07983 */ /* 0x000ee20000100a00 */
[----:B------:R-:W-:-:S02]  /*146f0*/  UIADD3 UR8, UPT, UPT, UR19, UR8, URZ ;  /* 0x0000000813087290 */ /* 0x000fc4000fffe0ff */
[----:B------:R-:W-:Y:S01]  /*14700*/  ULOP3.LUT UR20, UR20, 0x3, URZ, 0xc0, !UPT ;  /* 0x0000000314147892 */ /* 0x000fe2000f8ec0ff */
[----:B------:R-:W3:Y:S01]  /*14710*/  LDL.64 R244, [R1+0x168] ;  /* 0x0001680001f47983 */ /* 0x000ee20000100a00 */
[----:B------:R-:W-:Y:S02]  /*14720*/  USEL UR23, URZ, 0x4, UP3 ;  /* 0x00000004ff177887 */ /* 0x000fe40009800000 */
[----:B------:R-:W-:Y:S02]  /*14730*/  USEL UR24, URZ, 0x7fff8, UP4 ;  /* 0x0007fff8ff187887 */ /* 0x000fe4000a000000 */
[----:B------:R-:W-:Y:S01]  /*14740*/  USEL UR5, URZ, 0x4, UP5 ;  /* 0x00000004ff057887 */ /* 0x000fe2000a800000 */
[----:B------:R-:W-:Y:S01]  /*14750*/  LEA R190, R203, R190, 0xc ;  /* 0x000000becbbe7211 */ /* 0x000fe200078e60ff */
[----:B------:R-:W-:Y:S01]  /*14760*/  ULOP3.LUT UR25, UR25, 0x3, URZ, 0xc0, !UPT ;  /* 0x0000000319197892 */ /* 0x000fe2000f8ec0ff */
[----:B------:R-:W-:Y:S01]  /*14770*/  LOP3.LUT R189, R189, 0xff, RZ, 0xc0, !PT ;  /* 0x000000ffbdbd7812 */ /* 0x000fe200078ec0ff */
[----:B------:R-:W-:Y:S01]  /*14780*/  USEL UR7, URZ, 0x7fff8, UP6 ;  /* 0x0007fff8ff077887 */ /* 0x000fe2000b000000 */
[----:B------:R-:W-:Y:S01]  /*14790*/  LOP3.LUT P5, RZ, R135, 0x1, RZ, 0xc0, !PT ;  /* 0x0000000187ff7812 */ /* 0x000fe200078ac0ff */
[----:B------:R-:W-:Y:S01]  /*147a0*/  ULOP3.LUT UR8, UR8, 0x3, URZ, 0xc0, !UPT ;  /* 0x0000000308087892 */ /* 0x000fe2000f8ec0ff */
[----:B------:R-:W-:Y:S01]  /*147b0*/  LDGSTS.E [R134+0x7600], desc[UR28][R4.64], P4 ;  /* 0x0760000004867fae */ /* 0x000fe2000a1a101c */
[----:B------:R-:W-:-:S02]  /*147c0*/  UIADD3 UR6, UPT, UPT, UR20, UR6, UR17 ;  /* 0x0000000614067290 */ /* 0x000fc4000fffe011 */
[----:B------:R-:W-:Y:S02]  /*147d0*/  UIADD3 UR23, UPT, UPT, UR25, UR24, UR23 ;  /* 0x0000001819177290 */ /* 0x000fe4000fffe017 */
[----:B------:R-:W-:Y:S02]  /*147e0*/  UIADD3 UR7, UPT, UPT, UR8, UR7, UR5 ;  /* 0x0000000708077290 */ /* 0x000fe4000fffe005 */
[----:B------:R-:W-:Y:S02]  /*147f0*/  USHF.L.U32 UR5, UR6, 0x8, URZ ;  /* 0x0000000806057899 */ /* 0x000fe400080006ff */
[----:B------:R-:W-:Y:S02]  /*14800*/  ULOP3.LUT UR23, UR23, 0xf, URZ, 0xc0, !UPT ;  /* 0x0000000f17177892 */ /* 0x000fe4000f8ec0ff */
[----:B------:R-:W-:Y:S01]  /*14810*/  ULOP3.LUT UR5, UR5, 0xf00, URZ, 0xe2, !UPT ;  /* 0x00000f0005057892 */ /* 0x000fe2000f8ee2ff */
[----:B------:R-:W-:Y:S01]  /*14820*/  IMAD.IADD R189, R190, 0x1, R189 ;  /* 0x00000001bebd7824 */ /* 0x000fe200078e02bd */
[----:B------:R-:W-:Y:S01]  /*14830*/  ULEA UR7, UR7, UR23, 0x4 ;  /* 0x0000001707077291 */ /* 0x000fe2000f8e20ff */
[----:B------:R-:W-:Y:S03]  /*14840*/  LDGSTS.E [R134+0x7800], desc[UR28][R8.64], P5 ;  /* 0x0780000008867fae */ /* 0x000fe6000a9a101c */
[----:B------:R-:W-:Y:S01]  /*14850*/  ULOP3.LUT UR7, UR7, 0xff, URZ, 0xc0, !UPT ;  /* 0x000000ff07077892 */ /* 0x000fe2000f8ec0ff */
[----:B------:R-:W-:Y:S01]  /*14860*/  LEA R188, R188, UR5, 0xc ;  /* 0x00000005bcbc7c11 */ /* 0x000fe2000f8e60ff */
[----:B------:R-:W-:Y:S04]  /*14870*/  LDGSTS.E [R134+0x7a00], desc[UR28][R12.64], P5 ;  /* 0x07a000000c867fae */ /* 0x000fe8000a9a101c */
[----:B------:R-:W-:Y:S01]  /*14880*/  VIADD R188, R188, UR7 ;  /* 0x00000007bcbc7c36 */ /* 0x000fe20008000000 */
[----:B------:R-:W-:Y:S04]  /*14890*/  LDGSTS.E [R134+0x7c00], desc[UR28][R16.64], !P2 ;  /* 0x07c0000010867fae */ /* 0x000fe8000d1a101c */
[----:B------:R-:W-:Y:S01]  /*148a0*/  PRMT R135, R189, 0x5410, R188 ;  /* 0x00005410bd877816 */ /* 0x000fe200000000bc */
[----:B------:R-:W-:Y:S01]  /*148b0*/  LDGSTS.E [R134+0x7e00], desc[UR28][R20.64], !P2 ;  /* 0x07e0000014867fae */ /* 0x000fe2000d1a101c */
[----:B--2---:R-:W-:-:S04]  /*148c0*/  IADD3 R204, P6, PT, R250, UR12, RZ ;  /* 0x0000000cfacc7c10 */ /* 0x004fc8000ffde0ff */
[----:B------:R-:W-:Y:S02]  /*148d0*/  IADD3.X R205, PT, PT, R251, UR13, RZ, P6, !PT ;  /* 0x0000000dfbcd7c10 */ /* 0x000fe4000b7fe4ff */
[----:B------:R-:W2:Y:S01]  /*148e0*/  LDL.64 R250, [R1+0x120] ;  /* 0x0001200001fa7983 */ /* 0x000ea20000100a00 */
[----:B------:R-:W-:-:S04]  /*148f0*/  SHF.R.U64 R188, R135, 0x1f, RZ ;  /* 0x0000001f87bc7819 */ /* 0x000fc800000012ff */
[----:B------:R-:W-:Y:S02]  /*14900*/  LOP3.LUT P4, RZ, R188, 0x1, RZ, 0xc0, !PT ;  /* 0x00000001bcff7812 */ /* 0x000fe4000788c0ff */
[----:B------:R-:W-:-:S04]  /*14910*/  SHF.R.U64 R188, R135, 0x1e, RZ ;  /* 0x0000001e87bc7819 */ /* 0x000fc800000012ff */
[----:B------:R-:W-:Y:S02]  /*14920*/  LOP3.LUT P5, RZ, R188, 0x1, RZ, 0xc0, !PT ;  /* 0x00000001bcff7812 */ /* 0x000fe400078ac0ff */
[----:B------:R-:W-:-:S04]  /*14930*/  SHF.R.U64 R188, R135, 0x1d, RZ ;  /* 0x0000001d87bc7819 */ /* 0x000fc800000012ff */
[----:B------:R-:W-:Y:S01]  /*14940*/  LOP3.LUT P2, RZ, R188, 0x1, RZ, 0xc0, !PT ;  /* 0x00000001bcff7812 */ /* 0x000fe2000784c0ff */
[----:B------:R-:W-:Y:S01]  /*14950*/  LDGSTS.E [R134+0x8000], desc[UR28][R24.64], P4 ;  /* 0x0800000018867fae */ /* 0x000fe2000a1a101c */
[----:B------:R-:W-:-:S03]  /*14960*/  SHF.R.U64 R188, R135, 0x1c, RZ ;  /* 0x0000001c87bc7819 */ /* 0x000fc600000012ff */
[----:B------:R-:W-:Y:S01]  /*14970*/  LDGSTS.E [R134+0x8200], desc[UR28][R28.64], P4 ;  /* 0x082000001c867fae */ /* 0x000fe2000a1a101c */
[----:B------:R-:W-:Y:S02]  /*14980*/  LOP3.LUT P4, RZ, R188, 0x1, RZ, 0xc0, !PT ;  /* 0x00000001bcff7812 */ /* 0x000fe4000788c0ff */
[C---:B------:R-:W-:Y:S01]  /*14990*/  SHF.R.U64 R188, R135.reuse, 0x1b, RZ ;  /* 0x0000001b87bc7819 */ /* 0x040fe200000012ff */
[----:B------:R-:W-:Y:S04]  /*149a0*/  LDGSTS.E [R134+0x8400], desc[UR28][R32.64], P5 ;  /* 0x0840000020867fae */ /* 0x000fe8000a9a101c */
[----:B------:R-:W-:Y:S01]  /*149b0*/  LDGSTS.E [R134+0x8600], desc[UR28][R36.64], P5 ;  /* 0x0860000024867fae */ /* 0x000fe2000a9a101c */
[----:B------:R-:W-:Y:S02]  /*149c0*/  LOP3.LUT P5, RZ, R188, 0x1, RZ, 0xc0, !PT ;  /* 0x00000001bcff7812 */ /* 0x000fe400078ac0ff */
[----:B------:R-:W-:Y:S01]  /*149d0*/  SHF.R.U64 R188, R135, 0x1a, RZ ;  /* 0x0000001a87bc7819 */ /* 0x000fe200000012ff */
[----:B------:R-:W-:Y:S04]  /*149e0*/  LDGSTS.E [R134+0x8800], desc[UR28][R40.64], P2 ;  /* 0x0880000028867fae */ /* 0x000fe800091a101c */
[----:B------:R-:W-:Y:S01]  /*149f0*/  LDGSTS.E [R134+0x8a00], desc[UR28][R44.64], P2 ;  /* 0x08a000002c867fae */ /* 0x000fe200091a101c */
[----:B------:R-:W-:-:S02]  /*14a00*/  LOP3.LUT P2, RZ, R188, 0x1, RZ, 0xc0, !PT ;  /* 0x00000001bcff7812 */ /* 0x000fc4000784c0ff */
[C---:B------:R-:W-:Y:S01]  /*14a10*/  SHF.R.U64 R188, R135.reuse, 0x19, RZ ;  /* 0x0000001987bc7819 */ /* 0x040fe200000012ff */
[----:B------:R-:W-:Y:S03]  /*14a20*/  LDGSTS.E [R134+0x8c00], desc[UR28][R48.64], P4 ;  /* 0x08c0000030867fae */ /* 0x000fe6000a1a101c */
[----:B------:R-:W-:Y:S01]  /*14a30*/  LOP3.LUT P6, RZ, R188, 0x1, RZ, 0xc0, !PT ;  /* 0x00000001bcff7812 */ /* 0x000fe200078cc0ff */
[----:B------:R-:W-:Y:S01]  /*14a40*/  LDGSTS.E [R134+0x8e00], desc[UR28][R60.64], P4 ;  /* 0x08e000003c867fae */ /* 0x000fe2000a1a101c */
[----:B------:R-:W-:-:S03]  /*14a50*/  SHF.R.U64 R188, R135, 0x18, RZ ;  /* 0x0000001887bc7819 */ /* 0x000fc600000012ff */
[----:B------:R-:W-:Y:S01]  /*14a60*/  LDGSTS.E [R134+0x9000], desc[UR28][R64.64], P5 ;  /* 0x0900000040867fae */ /* 0x000fe2000a9a101c */
[----:B------:R-:W-:Y:S02]  /*14a70*/  LOP3.LUT P4, RZ, R188, 0x1, RZ, 0xc0, !PT ;  /* 0x00000001bcff7812 */ /* 0x000fe4000788c0ff */
        /* <DEDUP_REMOVED lines=31> */
[----:B------:R-:W-:Y:S01]  /*14c70*/  SHF.R.U64 R188, R135, 0xf, RZ ;  /* 0x0000000f87bc7819 */ /* 0x000fe200000012ff */
[----:B------:R1:W-:Y:S04]  /*14c80*/  STL.64 [R1+0x2d8], R204 ;  /* 0x0002d8cc01007387 */ /* 0x0003e80000100a00 */
[----:B------:R-:W4:Y:S04]  /*14c90*/  LDL.64 R236, [R1+0x170] ;  /* 0x0001700001ec7983 */ /* 0x000f280000100a00 */
[----:B------:R-:W-:Y:S04]  /*14ca0*/  LDGSTS.E [R134+0xb000], desc[UR28][R128.64], P5 ;  /* 0x0b00000080867fae */ /* 0x000fe8000a9a101c */
[----:B------:R-:W4:Y:S04]  /*14cb0*/  LDL.64 R228, [R1+0x178] ;  /* 0x0001780001e47983 */ /* 0x000f280000100a00 */
[----:B------:R-:W-:Y:S01]  /*14cc0*/  LDGSTS.E [R134+0xb200], desc[UR28][R160.64], P5 ;  /* 0x0b200000a0867fae */ /* 0x000fe2000a9a101c */
[----:B------:R-:W-:-:S02]  /*14cd0*/  LOP3.LUT P5, RZ, R188, 0x1, RZ, 0xc0, !PT ;  /* 0x00000001bcff7812 */ /* 0x000fc400078ac0ff */
[----:B------:R-:W-:Y:S01]  /*14ce0*/  SHF.R.U64 R188, R135, 0xe, RZ ;  /* 0x0000000e87bc7819 */ /* 0x000fe200000012ff */
[----:B------:R-:W-:Y:S04]  /*14cf0*/  LDGSTS.E [R134+0xb400], desc[UR28][R216.64], P2 ;  /* 0x0b400000d8867fae */ /* 0x000fe800091a101c */
[----:B------:R-:W-:Y:S01]  /*14d00*/  LDGSTS.E [R134+0xb600], desc[UR28][R210.64], P2 ;  /* 0x0b600000d2867fae */ /* 0x000fe200091a101c */
[----:B------:R-:W-:-:S03]  /*14d10*/  LOP3.LUT P2, RZ, R188, 0x1, RZ, 0xc0, !PT ;  /* 0x00000001bcff7812 */ /* 0x000fc6000784c0ff */
[----:B------:R-:W4:Y:S04]  /*14d20*/  LDL.64 R2, [R1+0x180] ;  /* 0x0001800001027983 */ /* 0x000f280000100a00 */
[----:B------:R-:W4:Y:S04]  /*14d30*/  LDL.64 R222, [R1+0x188] ;  /* 0x0001880001de7983 */ /* 0x000f280000100a00 */
[----:B------:R-:W4:Y:S04]  /*14d40*/  LDL.64 R216, [R1+0x190] ;  /* 0x0001900001d87983 */ /* 0x000f280000100a00 */
[----:B------:R-:W4:Y:S04]  /*14d50*/  LDL.64 R210, [R1+0x198] ;  /* 0x0001980001d27983 */ /* 0x000f280000100a00 */
[----:B--2---:R-:W-:Y:S04]  /*14d60*/  LDGSTS.E [R134+0xb800], desc[UR28][R250.64], P6 ;  /* 0x0b800000fa867fae */ /* 0x004fe8000b1a101c */
[----:B---3--:R-:W-:Y:S04]  /*14d70*/  LDGSTS.E [R134+0xba00], desc[UR28][R234.64], P6 ;  /* 0x0ba00000ea867fae */ /* 0x008fe8000b1a101c */
[----:B------:R-:W-:Y:S04]  /*14d80*/  LDGSTS.E [R134+0xbc00], desc[UR28][R192.64], P4 ;  /* 0x0bc00000c0867fae */ /* 0x000fe8000a1a101c */
[----:B------:R-:W2:Y:S04]  /*14d90*/  LDL.64 R250, [R1+0x1a0] ;  /* 0x0001a00001fa7983 */ /* 0x000ea80000100a00 */
[----:B------:R-:W3:Y:S04]  /*14da0*/  LDL.64 R234, [R1+0x1a8] ;  /* 0x0001a80001ea7983 */ /* 0x000ee80000100a00 */
[----:B------:R-:W-:Y:S04]  /*14db0*/  LDGSTS.E [R134+0xbe00], desc[UR28][R194.64], P4 ;  /* 0x0be00000c2867fae */ /* 0x000fe8000a1a101c */
[----:B------:R-:W-:Y:S04]  /*14dc0*/  LDGSTS.E [R134+0xc000], desc[UR28][R200.64], P5 ;  /* 0x0c000000c8867fae */ /* 0x000fe8000a9a101c */
[----:B----4-:R-:W-:Y:S04]  /*14dd0*/  LDGSTS.E [R134+0xc200], desc[UR28][R196.64], P5 ;  /* 0x0c200000c4867fae */ /* 0x010fe8000a9a101c */
[----:B------:R-:W-:Y:S01]  /*14de0*/  LDGSTS.E [R134+0xc400], desc[UR28][R242.64], P2 ;  /* 0x0c400000f2867fae */ /* 0x000fe200091a101c */
[----:B------:R-:W-:-:S03]  /*14df0*/  SHF.R.U64 R188, R135, 0xd, RZ ;  /* 0x0000000d87bc7819 */ /* 0x000fc600000012ff */
[----:B------:R-:W-:Y:S04]  /*14e00*/  LDGSTS.E [R134+0xc600], desc[UR28][R198.64], P2 ;  /* 0x0c600000c6867fae */ /* 0x000fe800091a101c */
[----:B------:R-:W4:Y:S01]  /*14e10*/  LDL.64 R242, [R1+0x1c0] ;  /* 0x0001c00001f27983 */ /* 0x000f220000100a00 */
        /* <DEDUP_REMOVED lines=9> */
[----:B------:R-:W-:-:S04]  /*14eb0*/  SHF.R.U64 R188, R135, 0x9, RZ ;  /* 0x0000000987bc7819 */ /* 0x000fc800000012ff */
        /* <DEDUP_REMOVED lines=8> */
[----:B------:R-:W-:-:S03]  /*14f40*/  LOP3.LUT P5, RZ, R188, 0x1, RZ, 0xc0, !PT ;  /* 0x00000001bcff7812 */ /* 0x000fc600078ac0ff */
[----:B------:R-:W-:Y:S04]  /*14f50*/  LDGSTS.E [R134+0xd400], desc[UR28][R216.64], P2 ;  /* 0x0d400000d8867fae */ /* 0x000fe800091a101c */
[----:B------:R-:W-:Y:S01]  /*14f60*/  LDGSTS.E [R134+0xd600], desc[UR28][R210.64], P2 ;  /* 0x0d600000d2867fae */ /* 0x000fe200091a101c */
[----:B------:R-:W-:-:S04]  /*14f70*/  SHF.R.U64 R188, R135, 0x6, RZ ;  /* 0x0000000687bc7819 */ /* 0x000fc800000012ff */
[----:B------:R-:W-:Y:S01]  /*14f80*/  LOP3.LUT P2, RZ, R188, 0x1, RZ, 0xc0, !PT ;  /* 0x00000001bcff7812 */ /* 0x000fe2000784c0ff */
[----:B--2---:R-:W-:Y:S04]  /*14f90*/  LDGSTS.E [R134+0xd800], desc[UR28][R250.64], P6 ;  /* 0x0d800000fa867fae */ /* 0x004fe8000b1a101c */
[----:B---3--:R-:W-:Y:S04]  /*14fa0*/  LDGSTS.E [R134+0xda00], desc[UR28][R234.64], P6 ;  /* 0x0da00000ea867fae */ /* 0x008fe8000b1a101c */
[----:B------:R-:W-:Y:S04]  /*14fb0*/  LDGSTS.E [R134+0xdc00], desc[UR28][R212.64], P4 ;  /* 0x0dc00000d4867fae */ /* 0x000fe8000a1a101c */
[----:B------:R2:W-:Y:S04]  /*14fc0*/  LDGSTS.E [R134+0xde00], desc[UR28][R238.64], P4 ;  /* 0x0de00000ee867fae */ /* 0x0005e8000a1a101c */
[----:B------:R-:W3:Y:S04]  /*14fd0*/  LDL.LU.64 R212, [R1+0x520] ;  /* 0x0005200001d47983 */ /* 0x000ee80000300a00 */
[----:B------:R-:W3:Y:S04]  /*14fe0*/  LDL.LU.64 R234, [R1+0x518] ;  /* 0x0005180001ea7983 */ /* 0x000ee80000300a00 */
[----:B----4-:R1:W-:Y:S04]  /*14ff0*/  LDGSTS.E [R134+0xe000], desc[UR28][R242.64], P5 ;  /* 0x0e000000f2867fae */ /* 0x0103e8000a9a101c */
[----:B------:R1:W-:Y:S04]  /*15000*/  LDGSTS.E [R134+0xe200], desc[UR28][R248.64], P5 ;  /* 0x0e200000f8867fae */ /* 0x0003e8000a9a101c */
[----:B------:R1:W-:Y:S04]  /*15010*/  LDGSTS.E [R134+0xe400], desc[UR28][R246.64], P2 ;  /* 0x0e400000f6867fae */ /* 0x0003e800091a101c */
[----:B------:R-:W4:Y:S04]  /*15020*/  LDL.LU.64 R242, [R1+0x510] ;  /* 0x0005100001f27983 */ /* 0x000f280000300a00 */
[----:B------:R-:W4:Y:S04]  /*15030*/  LDL.64 R250, [R1+0x200] ;  /* 0x0002000001fa7983 */ /* 0x000f280000100a00 */
[----:B------:R-:W4:Y:S04]  /*15040*/  LDL.64 R210, [R1+0x208] ;  /* 0x0002080001d27983 */ /* 0x000f280000100a00 */
[----:B------:R-:W4:Y:S04]  /*15050*/  LDL.64 R216, [R1+0x210] ;  /* 0x0002100001d87983 */ /* 0x000f280000100a00 */
[----:B------:R-:W4:Y:S04]  /*15060*/  LDL.64 R222, [R1+0x218] ;  /* 0x0002180001de7983 */ /* 0x000f280000100a00 */
[----:B------:R-:W4:Y:S04]  /*15070*/  LDL.64 R2, [R1+0x220] ;  /* 0x0002200001027983 */ /* 0x000f280000100a00 */
[----:B------:R-:W4:Y:S04]  /*15080*/  LDL.64 R228, [R1+0x228] ;  /* 0x0002280001e47983 */ /* 0x000f280000100a00 */
[----:B------:R-:W4:Y:S04]  /*15090*/  LDL.64 R236, [R1+0x230] ;  /* 0x0002300001ec7983 */ /* 0x000f280000100a00 */
[----:B------:R-:W4:Y:S04]  /*150a0*/  LDL.64 R244, [R1+0x238] ;  /* 0x0002380001f47983 */ /* 0x000f280000100a00 */
[----:B------:R-:W4:Y:S04]  /*150b0*/  LDL.LU R246, [R1+0x528] ;  /* 0x0005280001f67983 */ /* 0x000f280000300800 */
[----:B------:R-:W4:Y:S01]  /*150c0*/  LDL.64 R208, [R1+0x350] ;  /* 0x0003500001d07983 */ /* 0x000f220000100a00 */
[----:B--2---:R-:W2:Y:S01]  /*150d0*/  S2R R238, SR_TID.X ;  /* 0x0000000000ee7919 */ /* 0x004ea20000002100 */
[----:B------:R-:W-:-:S02]  /*150e0*/  SHF.R.U64 R188, R135, 0x5, RZ ;  /* 0x0000000587bc7819 */ /* 0x000fc400000012ff */
[----:B------:R1:W-:Y:S02]  /*150f0*/  LDGSTS.E [R134+0xe600], desc[UR28][R240.64], P2 ;  /* 0x0e600000f0867fae */ /* 0x0003e400091a101c */
[----:B------:R-:W-:Y:S02]  /*15100*/  LOP3.LUT P6, RZ, R188, 0x1, RZ, 0xc0, !PT ;  /* 0x00000001bcff7812 */ /* 0x000fe400078cc0ff */
[C---:B------:R-:W-:Y:S01]  /*15110*/  SHF.R.U64 R188, R135.reuse, 0x4, RZ ;  /* 0x0000000487bc7819 */ /* 0x040fe200000012ff */
[----:B------:R-:W4:Y:S03]  /*15120*/  LDL.64 R202, [R1+0x3f8] ;  /* 0x0003f80001ca7983 */ /* 0x000f260000100a00 */
[----:B------:R-:W-:Y:S01]  /*15130*/  LOP3.LUT P4, RZ, R188, 0x1, RZ, 0xc0, !PT ;  /* 0x00000001bcff7812 */ /* 0x000fe2000788c0ff */
[----:B------:R-:W4:Y:S01]  /*15140*/  LDL.64 R200, [R1+0x430] ;  /* 0x0004300001c87983 */ /* 0x000f220000100a00 */
[----:B------:R-:W-:-:S02]  /*15150*/  SHF.R.U64 R188, R135, 0x3, RZ ;  /* 0x0000000387bc7819 */ /* 0x000fc400000012ff */
[----:B------:R-:W-:Y:S01]  /*15160*/  SHF.R.U64 R189, R135, 0x2, RZ ;  /* 0x0000000287bd7819 */ /* 0x000fe200000012ff */
[----:B------:R-:W4:Y:S01]  /*15170*/  LDL.64 R196, [R1+0x468] ;  /* 0x0004680001c47983 */ /* 0x000f220000100a00 */
[----:B------:R-:W-:-:S03]  /*15180*/  LOP3.LUT P2, RZ, R188, 0x1, RZ, 0xc0, !PT ;  /* 0x00000001bcff7812 */ /* 0x000fc6000784c0ff */
[----:B------:R1:W-:Y:S04]  /*15190*/  LDGSTS.E [R134+0xe800], desc[UR28][R232.64], P6 ;  /* 0x0e800000e8867fae */ /* 0x0003e8000b1a101c */
[----:B------:R-:W4:Y:S04]  /*151a0*/  LDL.64 R198, [R1+0x4a0] ;  /* 0x0004a00001c67983 */ /* 0x000f280000100a00 */
[----:B------:R-:W4:Y:S01]  /*151b0*/  LDL.64 R248, [R1+0x4d8] ;  /* 0x0004d80001f87983 */ /* 0x000f220000100a00 */
[----:B--2---:R-:W-:-:S03]  /*151c0*/  LOP3.LUT R238, R238, 0x3f, RZ, 0xc0, !PT ;  /* 0x0000003feeee7812 */ /* 0x004fc600078ec0ff */
[----:B------:R1:W-:Y:S01]  /*151d0*/  LDGSTS.E [R134+0xea00], desc[UR28][R230.64], P6 ;  /* 0x0ea00000e6867fae */ /* 0x0003e2000b1a101c */
[----:B------:R-:W-:-:S03]  /*151e0*/  ISETP.GE.AND P5, PT, R238, R252, PT ;  /* 0x000000fcee00720c */ /* 0x000fc60003fa6270 */
[----:B------:R1:W-:Y:S01]  /*151f0*/  LDGSTS.E [R134+0xec00], desc[UR28][R224.64], P4 ;  /* 0x0ec00000e0867fae */ /* 0x0003e2000a1a101c */
[----:B------:R-:W-:-:S03]  /*15200*/  SEL R188, RZ, 0x4, P5 ;  /* 0x00000004ffbc7807 */ /* 0x000fc60002800000 */
[----:B------:R1:W-:Y:S01]  /*15210*/  LDGSTS.E [R134+0xee00], desc[UR28][R218.64], P4 ;  /* 0x0ee00000da867fae */ /* 0x0003e2000a1a101c */
[----:B------:R-:W-:Y:S02]  /*15220*/  ISETP.GT.AND P5, PT, R207, 0x17f, PT ;  /* 0x0000017fcf00780c */ /* 0x000fe40003fa4270 */
[----:B------:R-:W-:Y:S01]  /*15230*/  SHF.R.U64 R135, R135, 0x1, RZ ;  /* 0x0000000187877819 */ /* 0x000fe200000012ff */
[----:B------:R-:W2:Y:S01]  /*15240*/  LDL.64 R240, [R1+0x320] ;  /* 0x0003200001f07983 */ /* 0x000ea20000100a00 */
[----:B------:R-:W-:Y:S02]  /*15250*/  SEL R188, R188, RZ, P5 ;  /* 0x000000ffbcbc7207 */ /* 0x000fe40002800000 */
[----:B------:R-:W-:Y:S01]  /*15260*/  LOP3.LUT P4, RZ, R189, 0x1, RZ, 0xc0, !PT ;  /* 0x00000001bdff7812 */ /* 0x000fe2000788c0ff */
[----:B------:R-:W2:Y:S04]  /*15270*/  LDL.64 R238, [R1+0x358] ;  /* 0x0003580001ee7983 */ /* 0x000ea80000100a00 */
[----:B------:R-:W2:Y:S04]  /*15280*/  LDL.64 R232, [R1+0x390] ;  /* 0x0003900001e87983 */ /* 0x000ea80000100a00 */
[----:B------:R-:W2:Y:S04]  /*15290*/  LDL.64 R230, [R1+0x3c8] ;  /* 0x0003c80001e67983 */ /* 0x000ea80000100a00 */
[----:B------:R-:W2:Y:S04]  /*152a0*/  LDL.64 R224, [R1+0x400] ;  /* 0x0004000001e07983 */ /* 0x000ea80000100a00 */
[----:B------:R-:W2:Y:S01]  /*152b0*/  LDL.64 R218, [R1+0x440] ;  /* 0x0004400001da7983 */ /* 0x000ea20000100a00 */
[----:B---3--:R-:W-:-:S02]  /*152c0*/  IADD3 R194, P5, PT, R212, UR12, RZ ;  /* 0x0000000cd4c27c10 */ /* 0x008fc4000ffbe0ff */
[----:B------:R-:W-:Y:S02]  /*152d0*/  IADD3 R192, P6, PT, R234, UR12, RZ ;  /* 0x0000000ceac07c10 */ /* 0x000fe4000ffde0ff */
[----:B------:R-:W-:Y:S02]  /*152e0*/  IADD3.X R195, PT, PT, R213, UR13, RZ, P5, !PT ;  /* 0x0000000dd5c37c10 */ /* 0x000fe4000affe4ff */
[----:B------:R-:W-:Y:S01]  /*152f0*/  IADD3.X R193, PT, PT, R235, UR13, RZ, P6, !PT ;  /* 0x0000000debc17c10 */ /* 0x000fe2000b7fe4ff */
[----:B------:R-:W3:Y:S01]  /*15300*/  LDL.64 R212, [R1+0x478] ;  /* 0x0004780001d47983 */ /* 0x000ee20000100a00 */
[----:B------:R-:W-:-:S03]  /*15310*/  LOP3.LUT P6, RZ, R135, 0x1, RZ, 0xc0, !PT ;  /* 0x0000000187ff7812 */ /* 0x000fc600078cc0ff */
[----:B------:R-:W2:Y:S04]  /*15320*/  LDL.LU.64 R234, [R1+0x590] ;  /* 0x0005900001ea7983 */ /* 0x000ea80000300a00 */
[----:B------:R1:W-:Y:S01]  /*15330*/  STL.64 [R1+0x2f8], R194 ;  /* 0x0002f8c201007387 */ /* 0x0003e20000100a00 */
[----:B----4-:R-:W-:-:S04]  /*15340*/  IADD3 R190, P5, PT, R242, UR12, RZ ;  /* 0x0000000cf2be7c10 */ /* 0x010fc8000ffbe0ff */
[----:B------:R-:W-:Y:S01]  /*15350*/  IADD3.X R191, PT, PT, R243, UR13, RZ, P5, !PT ;  /* 0x0000000df3bf7c10 */ /* 0x000fe2000affe4ff */
[----:B------:R1:W-:Y:S04]  /*15360*/  LDGSTS.E [R134+0xf000], desc[UR28][R250.64], P2 ;  /* 0x0f000000fa867fae */ /* 0x0003e800091a101c */
[----:B------:R-:W4:Y:S04]  /*15370*/  LDL.LU.64 R242, [R1+0x588] ;  /* 0x0005880001f27983 */ /* 0x000f280000300a00 */
[----:B------:R1:W-:Y:S01]  /*15380*/  LDGSTS.E [R134+0xf200], desc[UR28][R210.64], P2 ;  /* 0x0f200000d2867fae */ /* 0x0003e200091a101c */
[----:B------:R-:W-:-:S03]  /*15390*/  ISETP.NE.U32.AND P2, PT, R188, RZ, PT ;  /* 0x000000ffbc00720c */ /* 0x000fc60003f45070 */
[----:B------:R-:W2:Y:S04]  /*153a0*/  LDL.LU.64 R250, [R1+0x580] ;  /* 0x0005800001fa7983 */ /* 0x000ea80000300a00 */
[----:B------:R1:W-:Y:S04]  /*153b0*/  STL.64 [R1+0x318], R192 ;  /* 0x000318c001007387 */ /* 0x0003e80000100a00 */
[----:B------:R-:W2:Y:S04]  /*153c0*/  LDL.LU.64 R210, [R1+0x578] ;  /* 0x0005780001d27983 */ /* 0x000ea80000300a00 */
[----:B------:R-:W2:Y:S04]  /*153d0*/  LDL.64 R188, [R1+0x3c0] ;  /* 0x0003c00001bc7983 */ /* 0x000ea80000100a00 */
[----:B------:R1:W-:Y:S04]  /*153e0*/  STL.64 [R1+0x338], R190 ;  /* 0x000338be01007387 */ /* 0x0003e80000100a00 */
[----:B------:R1:W-:Y:S04]  /*153f0*/  LDGSTS.E [R134+0xf400], desc[UR28][R216.64], P4 ;  /* 0x0f400000d8867fae */ /* 0x0003e8000a1a101c */
[----:B------:R1:W-:Y:S04]  /*15400*/  LDGSTS.E [R134+0xf600], desc[UR28][R222.64], P4 ;  /* 0x0f600000de867fae */ /* 0x0003e8000a1a101c */
[----:B------:R1:W-:Y:S04]  /*15410*/  LDGSTS.E [R134+0xf800], desc[UR28][R2.64], P6 ;  /* 0x0f80000002867fae */ /* 0x0003e8000b1a101c */
[----:B------:R-:W2:Y:S04]  /*15420*/  LDL.LU.64 R216, [R1+0x570] ;  /* 0x0005700001d87983 */ /* 0x000ea80000300a00 */
[----:B------:R-:W2:Y:S04]  /*15430*/  LDL.LU.64 R222, [R1+0x568] ;  /* 0x0005680001de7983 */ /* 0x000ea80000300a00 */
[----:B------:R-:W2:Y:S04]  /*15440*/  LDL.LU.64 R2, [R1+0x560] ;  /* 0x0005600001027983 */ /* 0x000ea80000300a00 */
[----:B------:R1:W-:Y:S04]  /*15450*/  LDGSTS.E [R134+0xfa00], desc[UR28][R228.64], P6 ;  /* 0x0fa00000e4867fae */ /* 0x0003e8000b1a101c */
[----:B------:R1:W-:Y:S04]  /*15460*/  LDGSTS.E [R134+0xfc00], desc[UR28][R236.64], !P1 ;  /* 0x0fc00000ec867fae */ /* 0x0003e8000c9a101c */
[----:B------:R1:W-:Y:S04]  /*15470*/  LDGSTS.E [R134+0xfe00], desc[UR28][R244.64], !P1 ;  /* 0x0fe00000f4867fae */ /* 0x0003e8000c9a101c */
[----:B------:R-:W2:Y:S04]  /*15480*/  LDL.LU.64 R228, [R1+0x558] ;  /* 0x0005580001e47983 */ /* 0x000ea80000300a00 */
[----:B------:R-:W2:Y:S04]  /*15490*/  LDL.LU.64 R236, [R1+0x550] ;  /* 0x0005500001ec7983 */ /* 0x000ea80000300a00 */
[----:B------:R-:W2:Y:S04]  /*154a0*/  LDL.LU.64 R244, [R1+0x548] ;  /* 0x0005480001f47983 */ /* 0x000ea80000300a00 */
[----:B------:R-:W2:Y:S04]  /*154b0*/  LDL.64 R134, [R1+0x388] ;  /* 0x0003880001867983 */ /* 0x000ea80000100a00 */
[----:B------:R-:W0:Y:S04]  /*154c0*/  LDGDEPBAR ;  /* 0x00000000000079af */ /* 0x000e280000000000 */
[----:B------:R1:W-:Y:S04]  /*154d0*/  LDGSTS.E [R246+0x64000], desc[UR28][R208.64], P2 ;  /* 0x64000000d0f67fae */ /* 0x0003e800091a101c */
[----:B------:R-:W3:Y:S01]  /*154e0*/  LDL.LU.64 R208, [R1+0x540] ;  /* 0x0005400001d07983 */ /* 0x000ee20000300a00 */
[----:B------:R-:W-:Y:S01]  /*154f0*/  UMOV UR6, URZ ;  /* 0x000000ff00067c82 */ /* 0x000fe20008000000 */
[----:B------:R-:W-:-:S02]  /*15500*/  ISETP.GE.AND P1, PT, R207, 0x40, PT ;  /* 0x00000040cf00780c */ /* 0x000fc40003f26270 */
[----:B--2---:R1:W-:Y:S04]  /*15510*/  LDGSTS.E [R246+0x64400], desc[UR28][R134.64], P2 ;  /* 0x6440000086f67fae */ /* 0x0043e800091a101c */
[----:B------:R1:W-:Y:S04]  /*15520*/  LDGSTS.E [R246+0x64800], desc[UR28][R188.64], P2 ;  /* 0x64800000bcf67fae */ /* 0x0003e800091a101c */
        /* <DEDUP_REMOVED lines=11> */
[----:B---3--:R1:W-:Y:S04]  /*155e0*/  LDGSTS.E [R133+0x65900], desc[UR28][R212.64], P2 ;  /* 0x65900000d4857fae */ /* 0x0083e800091a101c */
[----:B------:R1:W-:Y:S04]  /*155f0*/  LDGSTS.E [R133+0x65d00], desc[UR28][R214.64], P2 ;  /* 0x65d00000d6857fae */ /* 0x0003e800091a101c */
[----:B------:R1:W-:Y:S04]  /*15600*/  LDGSTS.E [R132+0x64200], desc[UR28][R220.64], P2 ;  /* 0x64200000dc847fae */ /* 0x0003e800091a101c */
[----:B------:R1:W-:Y:S04]  /*15610*/  LDGSTS.E [R132+0x64600], desc[UR28][R226.64], P2 ;  /* 0x64600000e2847fae */ /* 0x0003e800091a101c */
[----:B------:R1:W-:Y:S04]  /*15620*/  LDGSTS.E [R132+0x64a00], desc[UR28][R234.64], P2 ;  /* 0x64a00000ea847fae */ /* 0x0003e800091a101c */
[----:B----4-:R1:W-:Y:S04]  /*15630*/  LDGSTS.E [R132+0x64e00], desc[UR28][R242.64], P2 ;  /* 0x64e00000f2847fae */ /* 0x0103e800091a101c */
        /* <DEDUP_REMOVED lines=11> */
[----:B------:R1:W-:Y:S01]  /*156f0*/  LDGSTS.E [R3+0x65f00], desc[UR28][R190.64], P2 ;  /* 0x65f00000be037fae */ /* 0x0003e200091a101c */
[----:B------:R-:W-:-:S03]  /*15700*/  ISETP.GE.AND P2, PT, R207, 0x80, PT ;  /* 0x00000080cf00780c */ /* 0x000fc60003f46270 */
[----:B------:R-:W0:Y:S10]  /*15710*/  LDGDEPBAR ;  /* 0x00000000000079af */ /* 0x000e340000000000 */
[----:B-1----:R-:W-:Y:S05]  /*15720*/  @!P2 BRA `(.L_x_8) ;  /* 0x0000009400c0a947 */ /* 0x002fea0003800000 */
[----:B------:R-:W-:Y:S01]  /*15730*/  STL [R1+0x8], R6 ;  /* 0x0000080601007387 */ /* 0x000fe20000100800 */
[----:B------:R-:W-:Y:S01]  /*15740*/  IMAD.MOV.U32 R211, RZ, RZ, R82 ;  /* 0x000000ffffd37224 */ /* 0x000fe200078e0052 */
[----:B------:R-:W-:Y:S01]  /*15750*/  SHF.R.S32.HI R3, RZ, 0x1f, R207 ;  /* 0x0000001fff037819 */ /* 0x000fe200000114cf */
[----:B------:R-:W-:Y:S01]  /*15760*/  IMAD.MOV.U32 R210, RZ, RZ, R83 ;  /* 0x000000ffffd27224 */ /* 0x000fe200078e0053 */
[----:B------:R1:W-:Y:S01]  /*15770*/  STL [R1+0x14], R4 ;  /* 0x0000140401007387 */ /* 0x0003e20000100800 */
[----:B------:R-:W-:Y:S01]  /*15780*/  IMAD.MOV.U32 R209, RZ, RZ, R86 ;  /* 0x000000ffffd17224 */ /* 0x000fe200078e0056 */
[----:B------:R-:W-:Y:S01]  /*15790*/  MOV R208, R87 ;  /* 0x0000005700d07202 */ /* 0x000fe20000000f00 */
[----:B------:R-:W-:Y:S01]  /*157a0*/  IMAD.MOV.U32 R203, RZ, RZ, R98 ;  /* 0x000000ffffcb7224 */ /* 0x000fe200078e0062 */
[----:B------:R-:W-:Y:S01]  /*157b0*/  STL [R1+0x10], R5 ;  /* 0x0000100501007387 */ /* 0x000fe20000100800 */
[----:B------:R-:W-:Y:S01]  /*157c0*/  LEA.HI R133, R3, R207, RZ, 0x6 ;  /* 0x000000cf03857211 */ /* 0x000fe200078f30ff */
[----:B------:R-:W-:Y:S01]  /*157d0*/  IMAD.MOV.U32 R202, RZ, RZ, R99 ;  /* 0x000000ffffca7224 */ /* 0x000fe200078e0063 */
[----:B------:R-:W-:Y:S01]  /*157e0*/  MOV R134, R139 ;  /* 0x0000008b00867202 */ /* 0x000fe20000000f00 */
[----:B------:R-:W-:Y:S01]  /*157f0*/  STL [R1+0x1c], R8 ;  /* 0x00001c0801007387 */ /* 0x000fe20000100800 */
[----:B------:R-:W-:Y:S01]  /*15800*/  IMAD.MOV.U32 R207, RZ, RZ, R90 ;  /* 0x000000ffffcf7224 */ /* 0x000fe200078e005a */
[----:B------:R-:W-:Y:S01]  /*15810*/  MOV R205, R94 ;  /* 0x0000005e00cd7202 */ /* 0x000fe20000000f00 */
[----:B------:R-:W-:Y:S01]  /*15820*/  IMAD.MOV.U32 R206, RZ, RZ, R91 ;  /* 0x000000ffffce7224 */ /* 0x000fe200078e005b */
        /* <DEDUP_REMOVED lines=33> */
[----:B------:R-:W-:Y:S01]  /*15a40*/  MOV R175, R176 ;  /* 0x000000b000af7202 */ /* 0x000fe20000000f00 */
        /* <DEDUP_REMOVED lines=19> */
[----:B------:R-:W-:-:S02]  /*15b80*/  IMAD.MOV.U32 R190, RZ, RZ, R123 ;  /* 0x000000ffffbe7224 */ /* 0x000fc400078e007b */
[----:B------:R-:W-:Y:S01]  /*15b90*/  IMAD.MOV.U32 R137, RZ, RZ, R186 ;  /* 0x000000ffff897224 */ /* 0x000fe200078e00ba */
[----:B------:R-:W-:Y:S01]  /*15ba0*/  STL [R1+0x50], R37 ;  /* 0x0000502501007387 */ /* 0x000fe20000100800 */
[----:B------:R-:W-:Y:S02]  /*15bb0*/  IMAD.MOV.U32 R138, RZ, RZ, R187 ;  /* 0x000000ffff8a7224 */ /* 0x000fe400078e00bb */
[----:B------:R-:W-:Y:S01]  /*15bc0*/  IMAD.MOV.U32 R181, RZ, RZ, R182 ;  /* 0x000000ffffb57224 */ /* 0x000fe200078e00b6 */
[----:B------:R-:W-:Y:S01]  /*15bd0*/  STL [R1+0x5c], R40 ;  /* 0x00005c2801007387 */ /* 0x000fe20000100800 */
[----:B------:R-:W-:Y:S02]  /*15be0*/  IMAD.MOV.U32 R180, RZ, RZ, R183 ;  /* 0x000000ffffb47224 */ /* 0x000fe400078e00b7 */
[----:B------:R-:W-:Y:S01]  /*15bf0*/  IMAD.MOV.U32 R189, RZ, RZ, R126 ;  /* 0x000000ffffbd7224 */ /* 0x000fe200078e007e */
[----:B------:R-:W-:Y:S01]  /*15c00*/  STL [R1+0x58], R41 ;  /* 0x0000582901007387 */ /* 0x000fe20000100800 */
[----:B------:R-:W-:-:S02]  /*15c10*/  IMAD.MOV.U32 R183, RZ, RZ, R184 ;  /* 0x000000ffffb77224 */ /* 0x000fc400078e00b8 */
[----:B------:R-:W-:Y:S01]  /*15c20*/  IMAD.MOV.U32 R182, RZ, RZ, R185 ;  /* 0x000000ffffb67224 */ /* 0x000fe200078e00b9 */
[----:B------:R-:W-:Y:S01]  /*15c30*/  STL [R1+0x64], R44 ;  /* 0x0000642c01007387 */ /* 0x000fe20000100800 */
[----:B------:R-:W-:Y:S01]  /*15c40*/  IMAD.MOV.U32 R187, RZ, RZ, R130 ;  /* 0x000000ffffbb7224 */ /* 0x000fe200078e0082 */
[----:B------:R-:W-:Y:S01]  /*15c50*/  MOV R185, R162 ;  /* 0x000000a200b97202 */ /* 0x000fe20000000f00 */
        /* <DEDUP_REMOVED lines=56> */
[----:B------:R-:W2:Y:S01]  /*15fe0*/  LDL.LU.64 R82, [R1+0x130] ;  /* 0x0001300001527983 */ /* 0x000ea20000300a00 */
        /* <DEDUP_REMOVED lines=24> */
[----:B------:R-:W1:Y:S01]  /*16170*/  LDL.LU.64 R86, [R1+0x110] ;  /* 0x0001100001567983 */ /* 0x000e620000300a00 */
[----:B------:R-:W-:-:S02]  /*16180*/  IMAD.MOV.U32 R250, RZ, RZ, R11 ;  /* 0x000000fffffa7224 */ /* 0x000fc400078e000b */
[----:B------:R-:W-:Y:S01]  /*16190*/  IMAD.MOV.U32 R252, RZ, RZ, R7 ;  /* 0x000000fffffc7224 */ /* 0x000fe200078e0007 */
[----:B------:R-:W3:Y:S04]  /*161a0*/  LDL.LU.64 R98, [R1+0x118] ;  /* 0x0001180001627983 */ /* 0x000ee80000300a00 */
[----:B------:R-:W4:Y:S04]  /*161b0*/  LDL.LU.64 R90, [R1+0x138] ;  /* 0x00013800015a7983 */ /* 0x000f280000300a00 */
[----:B------:R-:W-:Y:S04]  /*161c0*/  STL [R1+0xc0], R101 ;  /* 0x0000c06501007387 */ /* 0x000fe80000100800 */
[----:B------:R-:W5:Y:S04]  /*161d0*/  LDL.LU.64 R94, [R1+0x140] ;  /* 0x00014000015e7983 */ /* 0x000f680000300a00 */
[----:B------:R-:W4:Y:S04]  /*161e0*/  LDL.LU.64 R118, [R1+0x120] ;  /* 0x0001200001767983 */ /* 0x000f280000300a00 */
[----:B------:R-:W4:Y:S04]  /*161f0*/  LDL.LU.64 R102, [R1+0x148] ;  /* 0x0001480001667983 */ /* 0x000f280000300a00 */
[----:B------:R-:W5:Y:S04]  /*16200*/  LDL.LU.64 R106, [R1+0x160] ;  /* 0x00016000016a7983 */ /* 0x000f680000300a00 */
[----:B------:R-:W5:Y:S04]  /*16210*/  LDL.LU.64 R110, [R1+0x150] ;  /* 0x00015000016e7983 */ /* 0x000f680000300a00 */
[----:B------:R-:W-:Y:S04]  /*16220*/  STL [R1+0xcc], R104 ;  /* 0x0000cc6801007387 */ /* 0x000fe80000100800 */
[----:B------:R-:W5:Y:S04]  /*16230*/  LDL.LU.64 R114, [R1+0x158] ;  /* 0x0001580001727983 */ /* 0x000f680000300a00 */
[----:B------:R-:W-:Y:S04]  /*16240*/  STL [R1+0xc8], R105 ;  /* 0x0000c86901007387 */ /* 0x000fe80000100800 */
[----:B------:R-:W5:Y:S04]  /*16250*/  LDL.LU.64 R122, [R1+0x178] ;  /* 0x00017800017a7983 */ /* 0x000f680000300a00 */
[----:B------:R-:W5:Y:S04]  /*16260*/  LDL.LU.64 R126, [R1+0x198] ;  /* 0x00019800017e7983 */ /* 0x000f680000300a00 */
[----:B------:R-:W5:Y:S04]  /*16270*/  LDL.LU.64 R130, [R1+0x180] ;  /* 0x0001800001827983 */ /* 0x000f680000300a00 */
[----:B------:R-:W5:Y:S04]  /*16280*/  LDL.LU.64 R162, [R1+0x128] ;  /* 0x0001280001a27983 */ /* 0x000f680000300a00 */
[----:B------:R-:W-:Y:S04]  /*16290*/  STL [R1+0xd8], R108 ;  /* 0x0000d86c01007387 */ /* 0x000fe80000100800 */
        /* <DEDUP_REMOVED lines=12> */
[----:B------:R-:W-:Y:S01]  /*16360*/  STL [R1+0x104], R161 ;  /* 0x000104a101007387 */ /* 0x000fe20000100800 */
[----:B--2---:R-:W-:Y:S01]  /*16370*/  IMAD.MOV.U32 R50, RZ, RZ, R82 ;  /* 0x000000ffff327224 */ /* 0x004fe200078e0052 */
[----:B------:R-:W-:Y:S01]  /*16380*/  MOV R51, R83 ;  /* 0x0000005300337202 */ /* 0x000fe20000000f00 */
[----:B-1----:R-:W-:Y:S01]  /*16390*/  IMAD.MOV.U32 R4, RZ, RZ, R87 ;  /* 0x000000ffff047224 */ /* 0x002fe200078e0057 */
[----:B------:R-:W-:Y:S04]  /*163a0*/  STL [R1+0x110], R86 ;  /* 0x0001105601007387 */ /* 0x000fe80000100800 */
[----:B------:R1:W-:Y:S04]  /*163b0*/  STL [R1+0x10c], R4 ;  /* 0x00010c0401007387 */ /* 0x0003e80000100800 */
[----:B---3--:R-:W-:Y:S01]  /*163c0*/  STL [R1+0x118], R98 ;  /* 0x0001186201007387 */ /* 0x008fe20000100800 */
[----:B-1----:R-:W-:-:S05]  /*163d0*/  IMAD.MOV.U32 R4, RZ, RZ, R99 ;  /* 0x000000ffff047224 */ /* 0x002fca00078e0063 */
[----:B------:R1:W-:Y:S04]  /*163e0*/  STL [R1+0x114], R4 ;  /* 0x0001140401007387 */ /* 0x0003e80000100800 */
[----:B----4-:R-:W-:Y:S01]  /*163f0*/  STL [R1+0x120], R118 ;  /* 0x0001207601007387 */ /* 0x010fe20000100800 */
[----:B-1----:R-:W-:Y:S01]  /*16400*/  MOV R4, R119 ;  /* 0x0000007700047202 */ /* 0x002fe20000000f00 */
[----:B------:R-:W-:-:S04]  /*16410*/  IMAD.MOV.U32 R56, RZ, RZ, R102 ;  /* 0x000000ffff387224 */ /* 0x000fc800078e0066 */
[----:B------:R1:W-:Y:S01]  /*16420*/  STL [R1+0x11c], R4 ;  /* 0x00011c0401007387 */ /* 0x0003e20000100800 */
[----:B------:R-:W-:Y:S01]  /*16430*/  IMAD.MOV.U32 R57, RZ, RZ, R103 ;  /* 0x000000ffff397224 */ /* 0x000fe200078e0067 */
[----:B-----5:R-:W-:Y:S01]  /*16440*/  MOV R55, R95 ;  /* 0x0000005f00377202 */ /* 0x020fe20000000f00 */
[----:B------:R-:W-:Y:S02]  /*16450*/  IMAD.MOV.U32 R54, RZ, RZ, R94 ;  /* 0x000000ffff367224 */ /* 0x000fe400078e005e */
[----:B------:R-:W-:Y:S02]  /*16460*/  IMAD.MOV.U32 R52, RZ, RZ, R90 ;  /* 0x000000ffff347224 */ /* 0x000fe400078e005a */
[----:B------:R-:W-:Y:S01]  /*16470*/  IMAD.MOV.U32 R53, RZ, RZ, R91 ;  /* 0x000000ffff357224 */ /* 0x000fe200078e005b */
[----:B------:R-:W-:Y:S01]  /*16480*/  MOV R91, R107 ;  /* 0x0000006b005b7202 */ /* 0x000fe20000000f00 */
[----:B------:R-:W-:Y:S02]  /*16490*/  IMAD.MOV.U32 R90, RZ, RZ, R106 ;  /* 0x000000ffff5a7224 */ /* 0x000fe400078e006a */
[----:B------:R-:W-:-:S02]  /*164a0*/  IMAD.MOV.U32 R58, RZ, RZ, R110 ;  /* 0x000000ffff3a7224 */ /* 0x000fc400078e006e */
[----:B------:R-:W-:Y:S02]  /*164b0*/  IMAD.MOV.U32 R59, RZ, RZ, R111 ;  /* 0x000000ffff3b7224 */ /* 0x000fe400078e006f */
[----:B------:R-:W-:Y:S01]  /*164c0*/  IMAD.MOV.U32 R62, RZ, RZ, R114 ;  /* 0x000000ffff3e7224 */ /* 0x000fe200078e0072 */
[----:B------:R2:W-:Y:S01]  /*164d0*/  STL [R1+0x128], R162 ;  /* 0x000128a201007387 */ /* 0x0005e20000100800 */
[----:B-1----:R-:W-:-:S03]  /*164e0*/  IMAD.MOV.U32 R4, RZ, RZ, R163 ;  /* 0x000000ffff047224 */ /* 0x002fc600078e00a3 */
[----:B------:R-:W3:Y:S04]  /*164f0*/  LDL.LU.64 R74, [R1+0x188] ;  /* 0x00018800014a7983 */ /* 0x000ee80000300a00 */
[----:B------:R-:W4:Y:S04]  /*16500*/  LDL.LU.64 R82, [R1+0x190] ;  /* 0x0001900001527983 */ /* 0x000f280000300a00 */
[----:B------:R-:W5:Y:S04]  /*16510*/  LDL.LU.64 R86, [R1+0x1b0] ;  /* 0x0001b00001567983 */ /* 0x000f680000300a00 */
[----:B------:R-:W3:Y:S04]  /*16520*/  LDL.LU.64 R102, [R1+0x168] ;  /* 0x0001680001667983 */ /* 0x000ee80000300a00 */
[----:B------:R-:W4:Y:S04]  /*16530*/  LDL.LU.64 R94, [R1+0x1b8] ;  /* 0x0001b800015e7983 */ /* 0x000f280000300a00 */
[----:B------:R-:W4:Y:S01]  /*16540*/  LDL.LU.64 R98, [R1+0x1c0] ;  /* 0x0001c00001627983 */ /* 0x000f220000300a00 */
[----:B------:R-:W-:-:S03]  /*16550*/  IMAD.MOV.U32 R63, RZ, RZ, R115 ;  /* 0x000000ffff3f7224 */ /* 0x000fc600078e0073 */
[----:B------:R1:W-:Y:S04]  /*16560*/  STL [R1+0x124], R4 ;  /* 0x0001240401007387 */ /* 0x0003e80000100800 */
[----:B------:R-:W-:Y:S01]  /*16570*/  STL [R1+0x130], R50 ;  /* 0x0001303201007387 */ /* 0x000fe20000100800 */
[----:B------:R-:W-:-:S03]  /*16580*/  IMAD.MOV.U32 R66, RZ, RZ, R122 ;  /* 0x000000ffff427224 */ /* 0x000fc600078e007a */
[----:B------:R-:W4:Y:S01]  /*16590*/  LDL.LU.64 R106, [R1+0x1c8] ;  /* 0x0001c800016a7983 */ /* 0x000f220000300a00 */
[----:B------:R-:W-:-:S03]  /*165a0*/  IMAD.MOV.U32 R67, RZ, RZ, R123 ;  /* 0x000000ffff437224 */ /* 0x000fc600078e007b */
[----:B------:R-:W4:Y:S01]  /*165b0*/  LDL.LU.64 R110, [R1+0x1d8] ;  /* 0x0001d800016e7983 */ /* 0x000f220000300a00 */
[----:B------:R-:W-:-:S03]  /*165c0*/  IMAD.MOV.U32 R78, RZ, RZ, R126 ;  /* 0x000000ffff4e7224 */ /* 0x000fc600078e007e */
[----:B------:R-:W4:Y:S01]  /*165d0*/  LDL.LU.64 R114, [R1+0x1d0] ;  /* 0x0001d00001727983 */ /* 0x000f220000300a00 */
[----:B------:R-:W-:Y:S01]  /*165e0*/  IMAD.MOV.U32 R79, RZ, RZ, R127 ;  /* 0x000000ffff4f7224 */ /* 0x000fe200078e007f */
[----:B------:R-:W-:Y:S02]  /*165f0*/  MOV R70, R130 ;  /* 0x0000008200467202 */ /* 0x000fe40000000f00 */
[----:B------:R-:W4:Y:S01]  /*16600*/  LDL.LU.64 R118, [R1+0x1e0] ;  /* 0x0001e00001767983 */ /* 0x000f220000300a00 */
[----:B------:R-:W-:-:S03]  /*16610*/  IMAD.MOV.U32 R71, RZ, RZ, R131 ;  /* 0x000000ffff477224 */ /* 0x000fc600078e0083 */
[----:B------:R-:W4:Y:S04]  /*16620*/  LDL.LU.64 R122, [R1+0x1a0] ;  /* 0x0001a000017a7983 */ /* 0x000f280000300a00 */
[----:B------:R-:W4:Y:S04]  /*16630*/  LDL.LU.64 R126, [R1+0x220] ;  /* 0x00022000017e7983 */ /* 0x000f280000300a00 */
[----:B------:R-:W4:Y:S04]  /*16640*/  LDL.LU.64 R130, [R1+0x1f8] ;  /* 0x0001f80001827983 */ /* 0x000f280000300a00 */
[----:B--2---:R-:W2:Y:S01]  /*16650*/  LDL.LU.64 R162, [R1+0x170] ;  /* 0x0001700001a27983 */ /* 0x004ea20000300a00 */
[----:B-1----:R-:W-:-:S03]  /*16660*/  IMAD.MOV.U32 R4, RZ, RZ, R51 ;  /* 0x000000ffff047224 */ /* 0x002fc600078e0033 */
[----:B------:R-:W-:Y:S04]  /*16670*/  STL [R1+0x138], R52 ;  /* 0x0001383401007387 */ /* 0x000fe80000100800 */
[----:B------:R1:W-:Y:S04]  /*16680*/  STL [R1+0x12c], R4 ;  /* 0x00012c0401007387 */ /* 0x0003e80000100800 */
[----:B------:R-:W-:Y:S01]  /*16690*/  STL [R1+0x140], R54 ;  /* 0x0001403601007387 */ /* 0x000fe20000100800 */
[----:B-1----:R-:W-:-:S05]  /*166a0*/  IMAD.MOV.U32 R4, RZ, RZ, R53 ;  /* 0x000000ffff047224 */ /* 0x002fca00078e0035 */
[----:B------:R1:W-:Y:S04]  /*166b0*/  STL [R1+0x134], R4 ;  /* 0x0001340401007387 */ /* 0x0003e80000100800 */
[----:B------:R-:W-:Y:S01]  /*166c0*/  STL [R1+0x148], R56 ;  /* 0x0001483801007387 */ /* 0x000fe20000100800 */
[----:B-1----:R-:W-:-:S05]  /*166d0*/  MOV R4, R55 ;  /* 0x0000003700047202 */ /* 0x002fca0000000f00 */
[----:B------:R1:W-:Y:S04]  /*166e0*/  STL [R1+0x13c], R4 ;  /* 0x00013c0401007387 */ /* 0x0003e80000100800 */
[----:B------:R-:W-:Y:S01]  /*166f0*/  STL [R1+0x150], R58 ;  /* 0x0001503a01007387 */ /* 0x000fe20000100800 */
[----:B-1----:R-:W-:-:S05]  /*16700*/  IMAD.MOV.U32 R4, RZ, RZ, R57 ;  /* 0x000000ffff047224 */ /* 0x002fca00078e0039 */
[----:B------:R1:W-:Y:S04]  /*16710*/  STL [R1+0x144], R4 ;  /* 0x0001440401007387 */ /* 0x0003e80000100800 */
[----:B------:R-:W-:Y:S01]  /*16720*/  STL [R1+0x158], R62 ;  /* 0x0001583e01007387 */ /* 0x000fe20000100800 */
[----:B-1----:R-:W-:-:S05]  /*16730*/  IMAD.MOV.U32 R4, RZ, RZ, R59 ;  /* 0x000000ffff047224 */ /* 0x002fca00078e003b */
[----:B------:R1:W-:Y:S02]  /*16740*/  STL [R1+0x14c], R4 ;  /* 0x00014c0401007387 */ /* 0x0003e40000100800 */
[----:B-1----:R-:W-:-:S05]  /*16750*/  IMAD.MOV.U32 R4, RZ, RZ, R63 ;  /* 0x000000ffff047224 */ /* 0x002fca00078e003f */
[----:B------:R1:W-:Y:S04]  /*16760*/  STL [R1+0x154], R4 ;  /* 0x0001540401007387 */ /* 0x0003e80000100800 */
[----:B------:R-:W-:Y:S01]  /*16770*/  STL [R1+0x160], R90 ;  /* 0x0001605a01007387 */ /* 0x000fe20000100800 */
[----:B-1----:R-:W-:-:S05]  /*16780*/  IMAD.MOV.U32 R4, RZ, RZ, R91 ;  /* 0x000000ffff047224 */ /* 0x002fca00078e005b */
[----:B------:R3:W-:Y:S01]  /*16790*/  STL [R1+0x15c], R4 ;  /* 0x00015c0401007387 */ /* 0x0007e20000100800 */
[----:B------:R-:W-:Y:S01]  /*167a0*/  IMAD.MOV.U32 R46, RZ, RZ, R66 ;  /* 0x000000ffff2e7224 */ /* 0x000fe200078e0042 */
[----:B------:R-:W-:Y:S01]  /*167b0*/  MOV R47, R67 ;  /* 0x00000043002f7202 */ /* 0x000fe20000000f00 */
[----:B------:R-:W-:Y:S02]  /*167c0*/  IMAD.MOV.U32 R50, RZ, RZ, R70 ;  /* 0x000000ffff327224 */ /* 0x000fe400078e0046 */
[----:B------:R-:W-:Y:S02]  /*167d0*/  IMAD.MOV.U32 R51, RZ, RZ, R71 ;  /* 0x000000ffff337224 */ /* 0x000fe400078e0047 */
[----:B---3--:R-:W-:Y:S01]  /*167e0*/  IMAD.MOV.U32 R4, RZ, RZ, R103 ;  /* 0x000000ffff047224 */ /* 0x008fe200078e0067 */
[----:B------:R-:W-:Y:S01]  /*167f0*/  STL [R1+0x168], R102 ;  /* 0x0001686601007387 */ /* 0x000fe20000100800 */
[----:B-----5:R-:W-:-:S03]  /*16800*/  IMAD.MOV.U32 R54, RZ, RZ, R86 ;  /* 0x000000ffff367224 */ /* 0x020fc600078e0056 */
[----:B------:R2:W-:Y:S01]  /*16810*/  STL [R1+0x164], R4 ;  /* 0x0001640401007387 */ /* 0x0005e20000100800 */
[----:B------:R-:W-:Y:S02]  /*16820*/  IMAD.MOV.U32 R55, RZ, RZ, R87 ;  /* 0x000000ffff377224 */ /* 0x000fe400078e0057 */
[----:B----4-:R-:W-:Y:S02]  /*16830*/  IMAD.MOV.U32 R62, RZ, RZ, R98 ;  /* 0x000000ffff3e7224 */ /* 0x010fe400078e0062 */
[----:B------:R-:W-:Y:S01]  /*16840*/  IMAD.MOV.U32 R63, RZ, RZ, R99 ;  /* 0x000000ffff3f7224 */ /* 0x000fe200078e0063 */
[----:B------:R-:W-:Y:S01]  /*16850*/  MOV R56, R94 ;  /* 0x0000005e00387202 */ /* 0x000fe20000000f00 */
[----:B------:R-:W-:Y:S02]  /*16860*/  IMAD.MOV.U32 R52, RZ, RZ, R74 ;  /* 0x000000ffff347224 */ /* 0x000fe400078e004a */
[----:B------:R-:W-:Y:S02]  /*16870*/  IMAD.MOV.U32 R53, RZ, RZ, R75 ;  /* 0x000000ffff357224 */ /* 0x000fe400078e004b */
        /* <DEDUP_REMOVED lines=13> */
[----:B--2---:R-:W-:Y:S01]  /*16950*/  IMAD.MOV.U32 R4, RZ, RZ, R163 ;  /* 0x000000ffff047224 */ /* 0x004fe200078e00a3 */
[----:B------:R1:W-:Y:S04]  /*16960*/  STL [R1+0x170], R162 ;  /* 0x000170a201007387 */ /* 0x0003e80000100800 */
[----:B------:R-:W2:Y:S04]  /*16970*/  LDL.LU.64 R86, [R1+0x200] ;  /* 0x0002000001567983 */ /* 0x000ea80000300a00 */
[----:B------:R-:W3:Y:S04]  /*16980*/  LDL.LU.64 R98, [R1+0x208] ;  /* 0x0002080001627983 */ /* 0x000ee80000300a00 */
[----:B------:R4:W-:Y:S04]  /*16990*/  STL [R1+0x16c], R4 ;  /* 0x00016c0401007387 */ /* 0x0009e80000100800 */
[----:B------:R-:W5:Y:S01]  /*169a0*/  LDL.LU.64 R102, [R1+0x210] ;  /* 0x0002100001667983 */ /* 0x000f620000300a00 */
[----:B------:R-:W-:-:S03]  /*169b0*/  MOV R110, R126 ;  /* 0x0000007e006e7202 */ /* 0x000fc60000000f00 */
[----:B------:R-:W5:Y:S01]  /*169c0*/  LDL.LU.64 R106, [R1+0x2f0] ;  /* 0x0002f000016a7983 */ /* 0x000f620000300a00 */
[----:B------:R-:W-:-:S03]  /*169d0*/  IMAD.MOV.U32 R111, RZ, RZ, R127 ;  /* 0x000000ffff6f7224 */ /* 0x000fc600078e007f */
[----:B------:R-:W5:Y:S01]  /*169e0*/  LDL.LU.64 R118, [R1+0x1e8] ;  /* 0x0001e80001767983 */ /* 0x000f620000300a00 */
[----:B------:R-:W-:-:S03]  /*169f0*/  IMAD.MOV.U32 R82, RZ, RZ, R130 ;  /* 0x000000ffff527224 */ /* 0x000fc600078e0082 */
[----:B------:R-:W5:Y:S01]  /*16a00*/  LDL.LU.64 R114, [R1+0x230] ;  /* 0x0002300001727983 */ /* 0x000f620000300a00 */
[----:B------:R-:W-:-:S03]  /*16a10*/  IMAD.MOV.U32 R83, RZ, RZ, R131 ;  /* 0x000000ffff537224 */ /* 0x000fc600078e0083 */
[----:B------:R-:W5:Y:S04]  /*16a20*/  LDL.LU.64 R122, [R1+0x218] ;  /* 0x00021800017a7983 */ /* 0x000f680000300a00 */
[----:B------:R-:W5:Y:S04]  /*16a30*/  LDL.LU.64 R126, [R1+0x238] ;  /* 0x00023800017e7983 */ /* 0x000f680000300a00 */
[----:B------:R-:W5:Y:S04]  /*16a40*/  LDL.LU.64 R130, [R1+0x350] ;  /* 0x0003500001827983 */ /* 0x000f680000300a00 */
[----:B-1----:R-:W5:Y:S01]  /*16a50*/  LDL.LU.64 R162, [R1+0x1a8] ;  /* 0x0001a80001a27983 */ /* 0x002f620000300a00 */
[----:B----4-:R-:W-:-:S03]  /*16a60*/  MOV R4, R47 ;  /* 0x0000002f00047202 */ /* 0x010fc60000000f00 */
[----:B------:R-:W-:Y:S04]  /*16a70*/  STL [R1+0x178], R46 ;  /* 0x0001782e01007387 */ /* 0x000fe80000100800 */
[----:B------:R-:W-:Y:S04]  /*16a80*/  STL [R1+0x180], R50 ;  /* 0x0001803201007387 */ /* 0x000fe80000100800 */
        /* <DEDUP_REMOVED lines=8> */
[----:B------:R1:W-:Y:S04]  /*16b10*/  STL [R1+0x18c], R4 ;  /* 0x00018c0401007387 */ /* 0x0003e80000100800 */
[----:B------:R-:W-:Y:S01]  /*16b20*/  STL [R1+0x198], R78 ;  /* 0x0001984e01007387 */ /* 0x000fe20000100800 */
[----:B-1----:R-:W-:-:S05]  /*16b30*/  IMAD.MOV.U32 R4, RZ, RZ, R79 ;  /* 0x000000ffff047224 */ /* 0x002fca00078e004f */
[----:B------:R1:W-:Y:S01]  /*16b40*/  STL [R1+0x194], R4 ;  /* 0x0001940401007387 */ /* 0x0003e20000100800 */
[----:B------:R-:W-:-:S03]  /*16b50*/  IMAD.MOV.U32 R52, RZ, RZ, R54 ;  /* 0x000000ffff347224 */ /* 0x000fc600078e0036 */
[----:B------:R4:W-:Y:S01]  /*16b60*/  STL [R1+0x1a0], R94 ;  /* 0x0001a05e01007387 */ /* 0x0009e20000100800 */
[----:B-1----:R-:W-:Y:S01]  /*16b70*/  IMAD.MOV.U32 R4, RZ, RZ, R95 ;  /* 0x000000ffff047224 */ /* 0x002fe200078e005f */
[----:B------:R-:W-:Y:S01]  /*16b80*/  MOV R54, R56 ;  /* 0x0000003800367202 */ /* 0x000fe20000000f00 */
[----:B------:R-:W-:-:S03]  /*16b90*/  IMAD.MOV.U32 R53, RZ, RZ, R55 ;  /* 0x000000ffff357224 */ /* 0x000fc600078e0037 */
[----:B------:R1:W-:Y:S01]  /*16ba0*/  STL [R1+0x19c], R4 ;  /* 0x00019c0401007387 */ /* 0x0003e20000100800 */
[----:B------:R-:W-:Y:S01]  /*16bb0*/  IMAD.MOV.U32 R55, RZ, RZ, R57 ;  /* 0x000000ffff377224 */ /* 0x000fe200078e0039 */
[----:B------:R-:W-:Y:S01]  /*16bc0*/  MOV R58, R66 ;  /* 0x00000042003a7202 */ /* 0x000fe20000000f00 */
[----:B------:R-:W-:Y:S01]  /*16bd0*/  IMAD.MOV.U32 R56, RZ, RZ, R62 ;  /* 0x000000ffff387224 */ /* 0x000fe200078e003e */
[----:B------:R-:W-:Y:S01]  /*16be0*/  MOV R66, R82 ;  /* 0x0000005200427202 */ /* 0x000fe20000000f00 */
[----:B------:R-:W-:Y:S02]  /*16bf0*/  IMAD.MOV.U32 R57, RZ, RZ, R63 ;  /* 0x000000ffff397224 */ /* 0x000fe400078e003f */
[----:B------:R-:W-:Y:S02]  /*16c00*/  IMAD.MOV.U32 R59, RZ, RZ, R67 ;  /* 0x000000ffff3b7224 */ /* 0x000fe400078e0043 */
[----:B------:R-:W-:Y:S02]  /*16c10*/  IMAD.MOV.U32 R62, RZ, RZ, R74 ;  /* 0x000000ffff3e7224 */ /* 0x000fe400078e004a */
[----:B------:R-:W-:-:S02]  /*16c20*/  IMAD.MOV.U32 R63, RZ, RZ, R75 ;  /* 0x000000ffff3f7224 */ /* 0x000fc400078e004b */
[----:B------:R-:W-:Y:S02]  /*16c30*/  IMAD.MOV.U32 R67, RZ, RZ, R83 ;  /* 0x000000ffff437224 */ /* 0x000fe400078e0053 */
[----:B--2---:R-:W-:Y:S02]  /*16c40*/  IMAD.MOV.U32 R74, RZ, RZ, R86 ;  /* 0x000000ffff4a7224 */ /* 0x004fe400078e0056 */
[----:B------:R-:W-:Y:S01]  /*16c50*/  IMAD.MOV.U32 R75, RZ, RZ, R87 ;  /* 0x000000ffff4b7224 */ /* 0x000fe200078e0057 */
[----:B---3--:R-:W-:Y:S01]  /*16c60*/  MOV R78, R98 ;  /* 0x00000062004e7202 */ /* 0x008fe20000000f00 */
[----:B------:R-:W-:Y:S02]  /*16c70*/  IMAD.MOV.U32 R79, RZ, RZ, R99 ;  /* 0x000000ffff4f7224 */ /* 0x000fe400078e0063 */
[----:B-----5:R-:W-:Y:S02]  /*16c80*/  IMAD.MOV.U32 R82, RZ, RZ, R102 ;  /* 0x000000ffff527224 */ /* 0x020fe400078e0066 */
[----:B------:R-:W-:-:S02]  /*16c90*/  IMAD.MOV.U32 R83, RZ, RZ, R103 ;  /* 0x000000ffff537224 */ /* 0x000fc400078e0067 */
[----:B------:R-:W-:Y:S01]  /*16ca0*/  IMAD.MOV.U32 R86, RZ, RZ, R106 ;  /* 0x000000ffff567224 */ /* 0x000fe200078e006a */
[----:B------:R-:W-:Y:S01]  /*16cb0*/  MOV R87, R107 ;  /* 0x0000006b00577202 */ /* 0x000fe20000000f00 */
[----:B----4-:R-:W-:Y:S02]  /*16cc0*/  IMAD.MOV.U32 R94, RZ, RZ, R114 ;  /* 0x000000ffff5e7224 */ /* 0x010fe400078e0072 */
[----:B------:R-:W-:Y:S02]  /*16cd0*/  IMAD.MOV.U32 R95, RZ, RZ, R115 ;  /* 0x000000ffff5f7224 */ /* 0x000fe400078e0073 */
[----:B------:R-:W-:Y:S02]  /*16ce0*/  IMAD.MOV.U32 R98, RZ, RZ, R122 ;  /* 0x000000ffff627224 */ /* 0x000fe400078e007a */
[----:B------:R-:W-:Y:S01]  /*16cf0*/  IMAD.MOV.U32 R99, RZ, RZ, R123 ;  /* 0x000000ffff637224 */ /* 0x000fe200078e007b */
[----:B------:R-:W-:Y:S01]  /*16d00*/  MOV R102, R126 ;  /* 0x0000007e00667202 */ /* 0x000fe20000000f00 */
[----:B------:R-:W-:-:S02]  /*16d10*/  IMAD.MOV.U32 R103, RZ, RZ, R127 ;  /* 0x000000ffff677224 */ /* 0x000fc400078e007f */
[----:B-1----:R-:W-:Y:S01]  /*16d20*/  IMAD.MOV.U32 R4, RZ, RZ, R163 ;  /* 0x000000ffff047224 */ /* 0x002fe200078e00a3 */
[----:B------:R1:W-:Y:S01]  /*16d30*/  STL [R1+0x1a8], R162 ;  /* 0x0001a8a201007387 */ /* 0x0003e20000100800 */
[----:B------:R-:W-:-:S03]  /*16d40*/  IMAD.MOV.U32 R106, RZ, RZ, R130 ;  /* 0x000000ffff6a7224 */ /* 0x000fc600078e0082 */
[----:B------:R-:W2:Y:S01]  /*16d50*/  LDL.LU.64 R114, [R1+0x358] ;  /* 0x0003580001727983 */ /* 0x000ea20000300a00 */
[----:B------:R-:W-:-:S03]  /*16d60*/  IMAD.MOV.U32 R107, RZ, RZ, R131 ;  /* 0x000000ffff6b7224 */ /* 0x000fc600078e0083 */
[----:B------:R-:W3:Y:S04]  /*16d70*/  LDL.LU.64 R122, [R1+0x320] ;  /* 0x00032000017a7983 */ /* 0x000ee80000300a00 */
[----:B------:R4:W-:Y:S04]  /*16d80*/  STL [R1+0x1a4], R4 ;  /* 0x0001a40401007387 */ /* 0x0009e80000100800 */
        /* <DEDUP_REMOVED lines=24> */
[----:B------:R-:W-:Y:S02]  /*16f10*/  IMAD.MOV.U32 R56, RZ, RZ, R82 ;  /* 0x000000ffff387224 */ /* 0x000fe400078e0052 */
[----:B------:R-:W-:Y:S01]  /*16f20*/  IMAD.MOV.U32 R57, RZ, RZ, R83 ;  /* 0x000000ffff397224 */ /* 0x000fe200078e0053 */
[----:B------:R-:W-:Y:S01]  /*16f30*/  STL [R1+0x1e8], R118 ;  /* 0x0001e87601007387 */ /* 0x000fe20000100800 */
[----:B-1----:R-:W-:Y:S01]  /*16f40*/  IMAD.MOV.U32 R4, RZ, RZ, R119 ;  /* 0x000000ffff047224 */ /* 0x002fe200078e0077 */
[----:B------:R-:W-:Y:S01]  /*16f50*/  MOV R83, R87 ;  /* 0x0000005700537202 */ /* 0x000fe20000000f00 */
[----:B------:R-:W-:-:S03]  /*16f60*/  IMAD.MOV.U32 R82, RZ, RZ, R86 ;  /* 0x000000ffff527224 */ /* 0x000fc600078e0056 */
[----:B------:R1:W-:Y:S01]  /*16f70*/  STL [R1+0x1e4], R4 ;  /* 0x0001e40401007387 */ /* 0x0003e20000100800 */
[----:B------:R-:W-:Y:S02]  /*16f80*/  IMAD.MOV.U32 R50, RZ, RZ, R74 ;  /* 0x000000ffff327224 */ /* 0x000fe400078e004a */
[----:B------:R-:W-:Y:S02]  /*16f90*/  IMAD.MOV.U32 R51, RZ, RZ, R75 ;  /* 0x000000ffff337224 */ /* 0x000fe400078e004b */
[----:B------:R-:W-:Y:S02]  /*16fa0*/  IMAD.MOV.U32 R54, RZ, RZ, R94 ;  /* 0x000000ffff367224 */ /* 0x000fe400078e005e */
[----:B------:R-:W-:Y:S01]  /*16fb0*/  IMAD.MOV.U32 R55, RZ, RZ, R95 ;  /* 0x000000ffff377224 */ /* 0x000fe200078e005f */
[----:B------:R-:W-:Y:S01]  /*16fc0*/  MOV R71, R99 ;  /* 0x0000006300477202 */ /* 0x000fe20000000f00 */
[----:B------:R-:W-:Y:S02]  /*16fd0*/  IMAD.MOV.U32 R70, RZ, RZ, R98 ;  /* 0x000000ffff467224 */ /* 0x000fe400078e0062 */
[----:B------:R-:W-:-:S02]  /*16fe0*/  IMAD.MOV.U32 R58, RZ, RZ, R102 ;  /* 0x000000ffff3a7224 */ /* 0x000fc400078e0066 */
[----:B------:R-:W-:Y:S02]  /*16ff0*/  IMAD.MOV.U32 R59, RZ, RZ, R103 ;  /* 0x000000ffff3b7224 */ /* 0x000fe400078e0067 */
[----:B------:R-:W-:Y:S02]  /*17000*/  IMAD.MOV.U32 R62, RZ, RZ, R106 ;  /* 0x000000ffff3e7224 */ /* 0x000fe400078e006a */
[----:B------:R-:W-:Y:S01]  /*17010*/  IMAD.MOV.U32 R63, RZ, RZ, R107 ;  /* 0x000000ffff3f7224 */ /* 0x000fe200078e006b */
[----:B------:R-:W-:Y:S01]  /*17020*/  MOV R46, R66 ;  /* 0x00000042002e7202 */ /* 0x000fe20000000f00 */
[----:B------:R-:W-:Y:S01]  /*17030*/  IMAD.MOV.U32 R47, RZ, RZ, R67 ;  /* 0x000000ffff2f7224 */ /* 0x000fe200078e0043 */
[----:B------:R-:W-:Y:S01]  /*17040*/  MOV R52, R78 ;  /* 0x0000004e00347202 */ /* 0x000fe20000000f00 */
[----:B------:R-:W-:Y:S02]  /*17050*/  IMAD.MOV.U32 R53, RZ, RZ, R79 ;  /* 0x000000ffff357224 */ /* 0x000fe400078e004f */
[----:B---3--:R-:W-:-:S02]  /*17060*/  IMAD.MOV.U32 R74, RZ, RZ, R122 ;  /* 0x000000ffff4a7224 */ /* 0x008fc400078e007a */
[----:B------:R-:W-:Y:S01]  /*17070*/  IMAD.MOV.U32 R75, RZ, RZ, R123 ;  /* 0x000000ffff4b7224 */ /* 0x000fe200078e007b */
[----:B--2---:R-:W-:Y:S01]  /*17080*/  MOV R66, R114 ;  /* 0x0000007200427202 */ /* 0x004fe20000000f00 */
[----:B------:R-:W-:Y:S01]  /*17090*/  IMAD.MOV.U32 R67, RZ, RZ, R115 ;  /* 0x000000ffff437224 */ /* 0x000fe200078e0073 */
[----:B-----5:R-:W-:Y:S01]  /*170a0*/  MOV R106, R126 ;  /* 0x0000007e006a7202 */ /* 0x020fe20000000f00 */
[----:B------:R-:W-:Y:S01]  /*170b0*/  IMAD.MOV.U32 R107, RZ, RZ, R127 ;  /* 0x000000ffff6b7224 */ /* 0x000fe200078e007f */
[----:B------:R2:W-:Y:S01]  /*170c0*/  STL [R1+0x1f0], R162 ;  /* 0x0001f0a201007387 */ /* 0x0005e20000100800 */
[----:B-1----:R-:W-:-:S03]  /*170d0*/  IMAD.MOV.U32 R4, RZ, RZ, R163 ;  /* 0x000000ffff047224 */ /* 0x002fc600078e00a3 */
[----:B------:R-:W3:Y:S04]  /*170e0*/  LDL.LU.64 R86, [R1+0x3a0] ;  /* 0x0003a00001567983 */ /* 0x000ee80000300a00 */
[----:B------:R-:W4:Y:S04]  /*170f0*/  LDL.LU.64 R90, [R1+0x300] ;  /* 0x00030000015a7983 */ /* 0x000f280000300a00 */
[----:B------:R-:W5:Y:S04]  /*17100*/  LDL.LU.64 R94, [R1+0x3c0] ;  /* 0x0003c000015e7983 */ /* 0x000f680000300a00 */
[----:B------:R-:W4:Y:S04]  /*17110*/  LDL.LU.64 R122, [R1+0x4b0] ;  /* 0x0004b000017a7983 */ /* 0x000f280000300a00 */
[----:B------:R-:W4:Y:S04]  /*17120*/  LDL.LU.64 R98, [R1+0x2b8] ;  /* 0x0002b80001627983 */ /* 0x000f280000300a00 */
[----:B------:R-:W4:Y:S04]  /*17130*/  LDL.LU.64 R102, [R1+0x430] ;  /* 0x0004300001667983 */ /* 0x000f280000300a00 */
[----:B------:R-:W4:Y:S01]  /*17140*/  LDL.LU.64 R126, [R1+0x488] ;  /* 0x00048800017e7983 */ /* 0x000f220000300a00 */
[----:B------:R-:W-:-:S03]  /*17150*/  IMAD.MOV.U32 R78, RZ, RZ, R130 ;  /* 0x000000ffff4e7224 */ /* 0x000fc600078e0082 */
[----:B------:R1:W-:Y:S01]  /*17160*/  STL [R1+0x1ec], R4 ;  /* 0x0001ec0401007387 */ /* 0x0003e20000100800 */
[----:B------:R-:W-:-:S03]  /*17170*/  IMAD.MOV.U32 R79, RZ, RZ, R131 ;  /* 0x000000ffff4f7224 */ /* 0x000fc600078e0083 */
[----:B------:R-:W4:Y:S04]  /*17180*/  LDL.LU.64 R114, [R1+0x390] ;  /* 0x0003900001727983 */ /* 0x000f280000300a00 */
[----:B--2---:R-:W2:Y:S04]  /*17190*/  LDL.LU.64 R162, [R1+0x338] ;  /* 0x0003380001a27983 */ /* 0x004ea80000300a00 */
[----:B------:R-:W2:Y:S04]  /*171a0*/  LDL.LU.64 R118, [R1+0x400] ;  /* 0x0004000001767983 */ /* 0x000ea80000300a00 */
[----:B------:R-:W2:Y:S01]  /*171b0*/  LDL.LU.64 R130, [R1+0x228] ;  /* 0x0002280001827983 */ /* 0x000ea20000300a00 */
[----:B-1----:R-:W-:-:S03]  /*171c0*/  MOV R4, R47 ;  /* 0x0000002f00047202 */ /* 0x002fc60000000f00 */
        /* <DEDUP_REMOVED lines=9> */
[----:B-1----:R-:W-:-:S05]  /*17260*/  MOV R4, R57 ;  /* 0x0000003900047202 */ /* 0x002fca0000000f00 */
[----:B------:R1:W-:Y:S04]  /*17270*/  STL [R1+0x20c], R4 ;  /* 0x00020c0401007387 */ /* 0x0003e80000100800 */
[----:B------:R-:W-:Y:S01]  /*17280*/  STL [R1+0x218], R70 ;  /* 0x0002184601007387 */ /* 0x000fe20000100800 */
[----:B-1----:R-:W-:-:S05]  /*17290*/  IMAD.MOV.U32 R4, RZ, RZ, R71 ;  /* 0x000000ffff047224 */ /* 0x002fca00078e0047 */
[----:B------:R1:W-:Y:S01]  /*172a0*/  STL [R1+0x214], R4 ;  /* 0x0002140401007387 */ /* 0x0003e20000100800 */
[----:B------:R-:W-:-:S03]  /*172b0*/  IMAD.MOV.U32 R50, RZ, RZ, R58 ;  /* 0x000000ffff327224 */ /* 0x000fc600078e003a */
[----:B------:R-:W-:Y:S01]  /*172c0*/  STL [R1+0x220], R110 ;  /* 0x0002206e01007387 */ /* 0x000fe20000100800 */
[----:B-1----:R-:W-:Y:S01]  /*172d0*/  IMAD.MOV.U32 R4, RZ, RZ, R111 ;  /* 0x000000ffff047224 */ /* 0x002fe200078e006f */
[----:B------:R-:W-:Y:S01]  /*172e0*/  MOV R58, R78 ;  /* 0x0000004e003a7202 */ /* 0x000fe20000000f00 */
[----:B------:R-:W-:Y:S02]  /*172f0*/  IMAD.MOV.U32 R51, RZ, RZ, R59 ;  /* 0x000000ffff337224 */ /* 0x000fe400078e003b */
[----:B------:R-:W-:Y:S01]  /*17300*/  IMAD.MOV.U32 R56, RZ, RZ, R74 ;  /* 0x000000ffff387224 */ /* 0x000fe200078e004a */
[----:B------:R1:W-:Y:S01]  /*17310*/  STL [R1+0x21c], R4 ;  /* 0x00021c0401007387 */ /* 0x0003e20000100800 */
        /* <DEDUP_REMOVED lines=8> */
[----:B---3--:R-:W-:Y:S02]  /*173a0*/  IMAD.MOV.U32 R66, RZ, RZ, R86 ;  /* 0x000000ffff427224 */ /* 0x008fe400078e0056 */
[----:B------:R-:W-:-:S02]  /*173b0*/  IMAD.MOV.U32 R67, RZ, RZ, R87 ;  /* 0x000000ffff437224 */ /* 0x000fc400078e0057 */
[----:B-----5:R-:W-:Y:S02]  /*173c0*/  IMAD.MOV.U32 R70, RZ, RZ, R94 ;  /* 0x000000ffff467224 */ /* 0x020fe400078e005e */
[----:B------:R-:W-:Y:S01]  /*173d0*/  IMAD.MOV.U32 R71, RZ, RZ, R95 ;  /* 0x000000ffff477224 */ /* 0x000fe200078e005f */
[----:B----4-:R-:W-:Y:S01]  /*173e0*/  MOV R63, R91 ;  /* 0x0000005b003f7202 */ /* 0x010fe20000000f00 */
[----:B------:R-:W-:Y:S02]  /*173f0*/  IMAD.MOV.U32 R62, RZ, RZ, R90 ;  /* 0x000000ffff3e7224 */ /* 0x000fe400078e005a */
[----:B------:R-:W-:Y:S02]  /*17400*/  IMAD.MOV.U32 R74, RZ, RZ, R98 ;  /* 0x000000ffff4a7224 */ /* 0x000fe400078e0062 */
[----:B------:R-:W-:Y:S01]  /*17410*/  IMAD.MOV.U32 R75, RZ, RZ, R99 ;  /* 0x000000ffff4b7224 */ /* 0x000fe200078e0063 */
[----:B------:R-:W-:Y:S01]  /*17420*/  MOV R78, R102 ;  /* 0x00000066004e7202 */ /* 0x000fe20000000f00 */
[----:B------:R-:W-:-:S02]  /*17430*/  IMAD.MOV.U32 R79, RZ, RZ, R103 ;  /* 0x000000ffff4f7224 */ /* 0x000fc400078e0067 */
[----:B------:R-:W-:Y:S02]  /*17440*/  IMAD.MOV.U32 R86, RZ, RZ, R114 ;  /* 0x000000ffff567224 */ /* 0x000fe400078e0072 */
[----:B------:R-:W-:Y:S01]  /*17450*/  IMAD.MOV.U32 R87, RZ, RZ, R115 ;  /* 0x000000ffff577224 */ /* 0x000fe200078e0073 */
[----:B--2---:R2:W-:Y:S01]  /*17460*/  STL [R1+0x228], R130 ;  /* 0x0002288201007387 */ /* 0x0045e20000100800 */
[----:B-1----:R-:W-:-:S03]  /*17470*/  IMAD.MOV.U32 R4, RZ, RZ, R131 ;  /* 0x000000ffff047224 */ /* 0x002fc600078e0083 */
[----:B------:R-:W3:Y:S04]  /*17480*/  LDL.LU.64 R94, [R1+0x3d8] ;  /* 0x0003d800015e7983 */ /* 0x000ee80000300a00 */
[----:B------:R-:W4:Y:S01]  /*17490*/  LDL.LU.64 R98, [R1+0x360] ;  /* 0x0003600001627983 */ /* 0x000f220000300a00 */
[----:B------:R-:W-:-:S03]  /*174a0*/  MOV R90, R118 ;  /* 0x00000076005a7202 */ /* 0x000fc60000000f00 */
[----:B------:R-:W5:Y:S01]  /*174b0*/  LDL.LU.64 R102, [R1+0x2d8] ;  /* 0x0002d80001667983 */ /* 0x000f620000300a00 */
[----:B------:R-:W-:-:S03]  /*174c0*/  IMAD.MOV.U32 R91, RZ, RZ, R119 ;  /* 0x000000ffff5b7224 */ /* 0x000fc600078e0077 */
[----:B------:R-:W3:Y:S04]  /*174d0*/  LDL.LU.64 R110, [R1+0x468] ;  /* 0x00046800016e7983 */ /* 0x000ee80000300a00 */
[----:B------:R1:W-:Y:S04]  /*174e0*/  STL [R1+0x224], R4 ;  /* 0x0002240401007387 */ /* 0x0003e80000100800 */
[----:B------:R-:W3:Y:S04]  /*174f0*/  LDL.LU.64 R114, [R1+0x330] ;  /* 0x0003300001727983 */ /* 0x000ee80000300a00 */
[----:B------:R-:W3:Y:S04]  /*17500*/  LDL.LU.64 R118, [R1+0x440] ;  /* 0x0004400001767983 */ /* 0x000ee80000300a00 */
[----:B--2---:R-:W2:Y:S01]  /*17510*/  LDL.LU.64 R130, [R1+0x388] ;  /* 0x0003880001827983 */ /* 0x004ea20000300a00 */
[----:B-1----:R-:W-:-:S03]  /*17520*/  IMAD.MOV.U32 R4, RZ, RZ, R47 ;  /* 0x000000ffff047224 */ /* 0x002fc600078e002f */
        /* <DEDUP_REMOVED lines=12> */
[----:B-1----:R-:W-:Y:S01]  /*175f0*/  IMAD.MOV.U32 R4, RZ, RZ, R83 ;  /* 0x000000ffff047224 */ /* 0x002fe200078e0053 */
[----:B------:R-:W-:-:S04]  /*17600*/  MOV R50, R52 ;  /* 0x0000003400327202 */ /* 0x000fc80000000f00 */
[----:B------:R1:W-:Y:S01]  /*17610*/  STL [R1+0x24c], R4 ;  /* 0x00024c0401007387 */ /* 0x0003e20000100800 */
[----:B------:R-:W-:Y:S01]  /*17620*/  IMAD.MOV.U32 R51, RZ, RZ, R53 ;  /* 0x000000ffff337224 */ /* 0x000fe200078e0035 */
[----:B------:R-:W-:Y:S01]  /*17630*/  MOV R53, R59 ;  /* 0x0000003b00357202 */ /* 0x000fe20000000f00 */
[----:B------:R-:W-:Y:S01]  /*17640*/  IMAD.MOV.U32 R52, RZ, RZ, R58 ;  /* 0x000000ffff347224 */ /* 0x000fe200078e003a */
[----:B------:R-:W-:Y:S01]  /*17650*/  STL [R1+0x258], R106 ;  /* 0x0002586a01007387 */ /* 0x000fe20000100800 */
[----:B------:R-:W-:Y:S01]  /*17660*/  IMAD.MOV.U32 R54, RZ, RZ, R62 ;  /* 0x000000ffff367224 */ /* 0x000fe200078e003e */
[----:B-1----:R-:W-:Y:S01]  /*17670*/  MOV R4, R107 ;  /* 0x0000006b00047202 */ /* 0x002fe20000000f00 */
[----:B------:R-:W-:Y:S01]  /*17680*/  IMAD.MOV.U32 R55, RZ, RZ, R63 ;  /* 0x000000ffff377224 */ /* 0x000fe200078e003f */
[----:B------:R-:W-:Y:S01]  /*17690*/  MOV R58, R86 ;  /* 0x00000056003a7202 */ /* 0x000fe20000000f00 */
[----:B------:R-:W-:Y:S01]  /*176a0*/  IMAD.MOV.U32 R56, RZ, RZ, R70 ;  /* 0x000000ffff387224 */ /* 0x000fe200078e0046 */
[----:B------:R-:W-:Y:S01]  /*176b0*/  MOV R70, R74 ;  /* 0x0000004a00467202 */ /* 0x000fe20000000f00 */
[----:B------:R-:W-:Y:S01]  /*176c0*/  IMAD.MOV.U32 R57, RZ, RZ, R71 ;  /* 0x000000ffff397224 */ /* 0x000fe200078e0047 */
[----:B------:R1:W-:Y:S01]  /*176d0*/  STL [R1+0x254], R4 ;  /* 0x0002540401007387 */ /* 0x0003e20000100800 */
[----:B------:R-:W-:-:S02]  /*176e0*/  IMAD.MOV.U32 R59, RZ, RZ, R87 ;  /* 0x000000ffff3b7224 */ /* 0x000fc400078e0057 */
[----:B------:R-:W-:Y:S02]  /*176f0*/  IMAD.MOV.U32 R71, RZ, RZ, R75 ;  /* 0x000000ffff477224 */ /* 0x000fe400078e004b */
[----:B------:R-:W-:Y:S02]  /*17700*/  IMAD.MOV.U32 R74, RZ, RZ, R78 ;  /* 0x000000ffff4a7224 */ /* 0x000fe400078e004e */
[----:B------:R-:W-:Y:S02]  /*17710*/  IMAD.MOV.U32 R75, RZ, RZ, R79 ;  /* 0x000000ffff4b7224 */ /* 0x000fe400078e004f */
[----:B------:R-:W-:Y:S02]  /*17720*/  IMAD.MOV.U32 R78, RZ, RZ, R90 ;  /* 0x000000ffff4e7224 */ /* 0x000fe400078e005a */
[----:B------:R-:W-:Y:S02]  /*17730*/  IMAD.MOV.U32 R79, RZ, RZ, R91 ;  /* 0x000000ffff4f7224 */ /* 0x000fe400078e005b */
[----:B----4-:R-:W-:-:S02]  /*17740*/  IMAD.MOV.U32 R62, RZ, RZ, R98 ;  /* 0x000000ffff3e7224 */ /* 0x010fc400078e0062 */
[----:B------:R-:W-:Y:S02]  /*17750*/  IMAD.MOV.U32 R63, RZ, RZ, R99 ;  /* 0x000000ffff3f7224 */ /* 0x000fe400078e0063 */
[----:B-----5:R-:W-:Y:S02]  /*17760*/  IMAD.MOV.U32 R86, RZ, RZ, R102 ;  /* 0x000000ffff567224 */ /* 0x020fe400078e0066 */
[----:B------:R-:W-:Y:S02]  /*17770*/  IMAD.MOV.U32 R87, RZ, RZ, R103 ;  /* 0x000000ffff577224 */ /* 0x000fe400078e0067 */
[----:B---3--:R-:W-:Y:S02]  /*17780*/  IMAD.MOV.U32 R90, RZ, RZ, R110 ;  /* 0x000000ffff5a7224 */ /* 0x008fe400078e006e */
        /* <DEDUP_REMOVED lines=14> */
[----:B------:R-:W-:Y:S04]  /*17870*/  STL [R1+0x268], R50 ;  /* 0x0002683201007387 */ /* 0x000fe80000100800 */
[----:B------:R-:W3:Y:S04]  /*17880*/  LDL.LU.64 R118, [R1+0x478] ;  /* 0x0004780001767983 */ /* 0x000ee80000300a00 */
[----:B--2---:R-:W2:Y:S01]  /*17890*/  LDL.LU.64 R130, [R1+0x3c8] ;  /* 0x0003c80001827983 */ /* 0x004ea20000300a00 */
[----:B-1----:R-:W-:-:S03]  /*178a0*/  IMAD.MOV.U32 R4, RZ, RZ, R51 ;  /* 0x000000ffff047224 */ /* 0x002fc600078e0033 */
[----:B------:R-:W-:Y:S04]  /*178b0*/  STL [R1+0x270], R52 ;  /* 0x0002703401007387 */ /* 0x000fe80000100800 */
        /* <DEDUP_REMOVED lines=18> */
[----:B----4-:R-:W-:Y:S02]  /*179e0*/  IMAD.MOV.U32 R4, RZ, RZ, R115 ;  /* 0x000000ffff047224 */ /* 0x010fe400078e0073 */
[----:B------:R1:W-:Y:S04]  /*179f0*/  STL [R1+0x2a0], R114 ;  /* 0x0002a07201007387 */ /* 0x0003e80000100800 */
[----:B------:R4:W-:Y:S01]  /*17a00*/  STL [R1+0x29c], R4 ;  /* 0x00029c0401007387 */ /* 0x0009e20000100800 */
[----:B-----5:R-:W-:Y:S01]  /*17a10*/  MOV R102, R106 ;  /* 0x0000006a00667202 */ /* 0x020fe20000000f00 */
[----:B------:R-:W-:-:S02]  /*17a20*/  IMAD.MOV.U32 R103, RZ, RZ, R107 ;  /* 0x000000ffff677224 */ /* 0x000fc400078e006b */
[----:B---3--:R-:W-:Y:S02]  /*17a30*/  IMAD.MOV.U32 R106, RZ, RZ, R110 ;  /* 0x000000ffff6a7224 */ /* 0x008fe400078e006e */
[----:B------:R-:W-:Y:S01]  /*17a40*/  IMAD.MOV.U32 R107, RZ, RZ, R111 ;  /* 0x000000ffff6b7224 */ /* 0x000fe200078e006f */
[----:B--2---:R2:W-:Y:S04]  /*17a50*/  STL [R1+0x2a8], R130 ;  /* 0x0002a88201007387 */ /* 0x0045e80000100800 */
[----:B-1----:R-:W3:Y:S01]  /*17a60*/  LDL.LU.64 R114, [R1+0x448] ;  /* 0x0004480001727983 */ /* 0x002ee20000300a00 */
[----:B------:R-:W-:Y:S01]  /*17a70*/  MOV R110, R118 ;  /* 0x00000076006e7202 */ /* 0x000fe20000000f00 */
[----:B------:R-:W-:Y:S02]  /*17a80*/  IMAD.MOV.U32 R111, RZ, RZ, R119 ;  /* 0x000000ffff6f7224 */ /* 0x000fe400078e0077 */
[----:B----4-:R-:W-:Y:S01]  /*17a90*/  IMAD.MOV.U32 R4, RZ, RZ, R131 ;  /* 0x000000ffff047224 */ /* 0x010fe200078e0083 */
[----:B------:R-:W4:Y:S04]  /*17aa0*/  LDL.LU.64 R118, [R1+0x318] ;  /* 0x0003180001767983 */ /* 0x000f280000300a00 */
[----:B------:R1:W-:Y:S04]  /*17ab0*/  STL [R1+0x2a4], R4 ;  /* 0x0002a40401007387 */ /* 0x0003e80000100800 */
[----:B------:R-:W-:Y:S04]  /*17ac0*/  STL [R1+0x2b0], R66 ;  /* 0x0002b04201007387 */ /* 0x000fe80000100800 */
[----:B--2---:R-:W2:Y:S01]  /*17ad0*/  LDL.LU.64 R130, [R1+0x4d8] ;  /* 0x0004d80001827983 */ /* 0x004ea20000300a00 */
[----:B-1----:R-:W-:-:S05]  /*17ae0*/  IMAD.MOV.U32 R4, RZ, RZ, R67 ;  /* 0x000000ffff047224 */ /* 0x002fca00078e0043 */
[----:B------:R1:W-:Y:S04]  /*17af0*/  STL [R1+0x2ac], R4 ;  /* 0x0002ac0401007387 */ /* 0x0003e80000100800 */
[----:B------:R-:W-:Y:S01]  /*17b00*/  STL [R1+0x2b8], R70 ;  /* 0x0002b84601007387 */ /* 0x000fe20000100800 */
[----:B-1----:R-:W-:-:S03]  /*17b10*/  IMAD.MOV.U32 R4, RZ, RZ, R71 ;  /* 0x000000ffff047224 */ /* 0x002fc600078e0047 */
[----:B------:R-:W-:Y:S04]  /*17b20*/  STL [R1+0x2c0], R74 ;  /* 0x0002c04a01007387 */ /* 0x000fe80000100800 */
[----:B------:R1:W-:Y:S02]  /*17b30*/  STL [R1+0x2b4], R4 ;  /* 0x0002b40401007387 */ /* 0x0003e40000100800 */
[----:B-1----:R-:W-:-:S05]  /*17b40*/  MOV R4, R75 ;  /* 0x0000004b00047202 */ /* 0x002fca0000000f00 */
[----:B------:R1:W-:Y:S04]  /*17b50*/  STL [R1+0x2bc], R4 ;  /* 0x0002bc0401007387 */ /* 0x0003e80000100800 */
[----:B------:R-:W-:Y:S01]  /*17b60*/  STL [R1+0x2c8], R78 ;  /* 0x0002c84e01007387 */ /* 0x000fe20000100800 */
[----:B-1----:R-:W-:-:S03]  /*17b70*/  IMAD.MOV.U32 R4, RZ, RZ, R79 ;  /* 0x000000ffff047224 */ /* 0x002fc600078e004f */
        /* <DEDUP_REMOVED lines=23> */
[----:B-1----:R-:W-:Y:S02]  /*17cf0*/  IMAD.MOV.U32 R4, RZ, RZ, R111 ;  /* 0x000000ffff047224 */ /* 0x002fe400078e006f */
[----:B------:R-:W-:Y:S01]  /*17d00*/  IMAD.MOV.U32 R5, RZ, RZ, R163 ;  /* 0x000000ffff057224 */ /* 0x000fe200078e00a3 */
[----:B------:R-:W-:Y:S01]  /*17d10*/  UMOV UR17, 0x1 ;  /* 0x0000000100117882 */ /* 0x000fe20000000000 */
[----:B------:R-:W-:Y:S01]  /*17d20*/  UMOV UR18, 0x5 ;  /* 0x0000000500127882 */ /* 0x000fe20000000000 */
[----:B------:R-:W-:Y:S01]  /*17d30*/  UMOV UR7, URZ ;  /* 0x000000ff00077c82 */ /* 0x000fe20008000000 */
[----:B------:R-:W-:Y:S01]  /*17d40*/  UMOV UR8, URZ ;  /* 0x000000ff00087c82 */ /* 0x000fe20008000000 */
[----:B------:R-:W-:Y:S01]  /*17d50*/  UMOV UR5, URZ ;  /* 0x000000ff00057c82 */ /* 0x000fe20008000000 */
[----:B---3--:R-:W-:Y:S04]  /*17d60*/  STL [R1+0x310], R114 ;  /* 0x0003107201007387 */ /* 0x008fe80000100800 */
[----:B------:R1:W-:Y:S04]  /*17d70*/  STL [R1+0x304], R4 ;  /* 0x0003040401007387 */ /* 0x0003e80000100800 */
[----:B----4-:R-:W-:Y:S01]  /*17d80*/  STL [R1+0x318], R118 ;  /* 0x0003187601007387 */ /* 0x010fe20000100800 */
[----:B-1----:R-:W-:-:S05]  /*17d90*/  MOV R4, R115 ;  /* 0x0000007300047202 */ /* 0x002fca0000000f00 */
[----:B------:R1:W-:Y:S04]  /*17da0*/  STL [R1+0x30c], R4 ;  /* 0x00030c0401007387 */ /* 0x0003e80000100800 */
[----:B--2---:R-:W-:Y:S01]  /*17db0*/  STL [R1+0x320], R130 ;  /* 0x0003208201007387 */ /* 0x004fe20000100800 */
[----:B-1----:R-:W-:-:S05]  /*17dc0*/  IMAD.MOV.U32 R4, RZ, RZ, R119 ;  /* 0x000000ffff047224 */ /* 0x002fca00078e0077 */
[----:B------:R1:W-:Y:S02]  /*17dd0*/  STL [R1+0x314], R4 ;  /* 0x0003140401007387 */ /* 0x0003e40000100800 */
[----:B-1----:R-:W-:Y:S02]  /*17de0*/  IMAD.MOV.U32 R4, RZ, RZ, R131 ;  /* 0x000000ffff047224 */ /* 0x002fe400078e0083 */
[----:B------:R-:W1:Y:S01]  /*17df0*/  LDC R131, c[0x0][0x3a0] ;  /* 0x0000e800ff837b82 */ /* 0x000e620000000800 */
[----:B------:R-:W-:Y:S04]  /*17e00*/  STL [R1+0x328], R122 ;  /* 0x0003287a01007387 */ /* 0x000fe80000100800 */
[----:B------:R2:W-:Y:S04]  /*17e10*/  STL [R1+0x31c], R4 ;  /* 0x00031c0401007387 */ /* 0x0005e80000100800 */
[----:B------:R-:W-:Y:S01]  /*17e20*/  STL [R1+0x330], R126 ;  /* 0x0003307e01007387 */ /* 0x000fe20000100800 */
[----:B--2---:R-:W-:-:S02]  /*17e30*/  IMAD.MOV.U32 R4, RZ, RZ, R123 ;  /* 0x000000ffff047224 */ /* 0x004fc400078e007b */
[----:B-1----:R-:W-:-:S03]  /*17e40*/  VIADD R131, R131, 0x3f ;  /* 0x0000003f83837836 */ /* 0x002fc60000000000 */
[----:B------:R1:W-:Y:S02]  /*17e50*/  STL [R1+0x324], R4 ;  /* 0x0003240401007387 */ /* 0x0003e40000100800 */
[----:B------:R-:W-:-:S04]  /*17e60*/  SHF.R.S32.HI R169, RZ, 0x1f, R131 ;  /* 0x0000001fffa97819 */ /* 0x000fc80000011483 */
[----:B------:R-:W-:Y:S02]  /*17e70*/  LEA.HI R169, R169, R131, RZ, 0x6 ;  /* 0x00000083a9a97211 */ /* 0x000fe400078f30ff */
[----:B-1----:R-:W-:-:S05]  /*17e80*/  MOV R4, R127 ;  /* 0x0000007f00047202 */ /* 0x002fca0000000f00 */
[----:B------:R1:W-:Y:S04]  /*17e90*/  STL [R1+0x32c], R4 ;  /* 0x00032c0401007387 */ /* 0x0003e80000100800 */
[----:B------:R-:W-:Y:S01]  /*17ea0*/  STL [R1+0x338], R162 ;  /* 0x000338a201007387 */ /* 0x000fe20000100800 */
[----:B-1----:R-:W-:-:S03]  /*17eb0*/  SHF.R.S32.HI R4, RZ, 0x6, R169 ;  /* 0x00000006ff047819 */ /* 0x002fc600000114a9 */
[----:B------:R1:W-:Y:S02]  /*17ec0*/  STL [R1+0x334], R5 ;  /* 0x0003340501007387 */ /* 0x0003e40000100800 */
[----:B-1----:R-:W-:-:S05]  /*17ed0*/  VIMNMX R5, PT, PT, R4, 0x2, !PT ;  /* 0x0000000204057848 */ /* 0x002fca0007fe0100 */
[----:B------:R-:W-:-:S05]  /*17ee0*/  VIADD R5, R5, 0xfffffffe ;  /* 0xfffffffe05057836 */ /* 0x000fca0000000000 */
[----:B------:R1:W-:Y:S01]  /*17ef0*/  STL [R1+0x33c], R5 ;  /* 0x00033c0501007387 */ /* 0x0003e20000100800 */
[----:B------:R-:W-:Y:S02]  /*17f00*/  HFMA2 R169, -RZ, RZ, 0, 0 ;  /* 0x00000000ffa97431 */ /* 0x000fe400000001ff */
[----:B------:R-:W-:Y:S02]  /*17f10*/  VIADD R6, R4, 0xfffffffa ;  /* 0xfffffffa04067836 */ /* 0x000fe40000000000 */
[----:B------:R-:W-:-:S07]  /*17f20*/  IMAD.MOV.U32 R4, RZ, RZ, RZ ;  /* 0x000000ffff047224 */ /* 0x000fce00078e00ff */
.L_x_11:
[----:B------:R-:W-:Y:S01]  /*17f30*/  IMAD.U32 R4, R4, -0x80000000, RZ ;  /* 0x8000000004047824 */ /* 0x000fe200078e00ff */
[----:B------:R-:W-:-:S03]  /*17f40*/  UIADD3 UR8, UPT, UPT, UR8, 0x1, URZ ;  /* 0x0000000108087890 */ /* 0x000fc6000fffe0ff */
[----:B------:R-:W2:Y:S01]  /*17f50*/  SYNCS.PHASECHK.TRANS64.TRYWAIT P2, [UR4], R4 ;  /* 0x00000004ff0075a7 */ /* 0x000ea20008041104 */
[----:B------:R-:W-:-:S04]  /*17f60*/  UISETP.GT.AND UP1, UPT, UR8, 0x4, UPT ;  /* 0x000000040800788c */ /* 0x000fc8000bf24270 */
[----:B------:R-:W-:-:S04]  /*17f70*/  USEL UR8, UR8, URZ, !UP1 ;  /* 0x000000ff08087287 */ /* 0x000fc8000c800000 */
[----:B------:R-:W-:Y:S01]  /*17f80*/  ULEA UR19, UR8, UR9, 0x10 ;  /* 0x0000000908137291 */ /* 0x000fe2000f8e80ff */
[----:B--2---:R-:W-:Y:S11]  /*17f90*/  @!P2 BRA `(.L_x_9) ;  /* 0x0000009400b4a947 */ /* 0x004ff60003800000 */
.L_x_17:
[----:B------:R-:W-:-:S04]  /*17fa0*/  DEPBAR.LE SB0, 0x8 ;  /* 0x000082000000791a */ /* 0x000fc80000000000 */
[----:B------:R-:W-:Y:S01]  /*17fb0*/  BAR.SYNC.DEFER_BLOCKING 0x0 ;  /* 0x0000000000007b1d */ /* 0x000fe20000010000 */
[----:B------:R-:W-:Y:S02]  /*17fc0*/  UIADD3 UR7, UPT, UPT, UR7, 0x1, URZ ;  /* 0x0000000107077890 */ /* 0x000fe4000fffe0ff */
[----:B------:R-:W-:Y:S02]  /*17fd0*/  ULEA UR4, UR17, UR9, 0x3 ;  /* 0x0000000911047291 */ /* 0x000fe4000f8e18ff */
[----:B------:R-:W-:Y:S02]  /*17fe0*/  UISETP.GT.AND UP1, UPT, UR7, 0x5, UPT ;  /* 0x000000050700788c */ /* 0x000fe4000bf24270 */
[----:B------:R-:W-:Y:S02]  /*17ff0*/  UIADD3 UR4, UPT, UPT, UR4, 0x68000, URZ ;  /* 0x0006800004047890 */ /* 0x000fe4000fffe0ff */
[----:B------:R-:W-:Y:S01]  /*18000*/  USEL UR7, UR7, URZ, !UP1 ;  /* 0x000000ff07077287 */ /* 0x000fe2000c800000 */
[----:B------:R-:W-:Y:S01]  /*18010*/  UMOV UR6, UR5 ;  /* 0x0000000500067c82 */ /* 0x000fe20008000000 */
[----:B------:R-:W2:Y:S04]  /*18020*/  LDSM.16.M88.4 R8, [R0+UR19+0x800] ;  /* 0x000800130008783b */ /* 0x000ea80008000200 */
[----:B------:R-:W3:Y:S04]  /*18030*/  LDSM.16.M88.4 R12, [R0+UR19+0x1800] ;  /* 0x00180013000c783b */ /* 0x000ee80008000200 */
[----:B------:R-:W4:Y:S04]  /*18040*/  LDSM.16.M88.4 R76, [R0+UR19+0x2000] ;  /* 0x00200013004c783b */ /* 0x000f280008000200 */
[----:B------:R-:W5:Y:S04]  /*18050*/  LDSM.16.M88.4 R72, [R0+UR19+0x1000] ;  /* 0x001000130048783b */ /* 0x000f680008000200 */
[----:B------:R-:W1:Y:S04]  /*18060*/  LDSM.16.M88.4 R68, [R0+UR19] ;  /* 0x000000130044783b */ /* 0x000e680008000200 */
[----:B------:R-:W1:Y:S04]  /*18070*/  LDSM.16.M88.4 R16, [R0+UR19+0x2800] ;  /* 0x002800130010783b */ /* 0x000e680008000200 */
[----:B------:R-:W1:Y:S04]  /*18080*/  LDSM.16.M88.4 R20, [R0+UR19+0x3800] ;  /* 0x003800130014783b */ /* 0x000e680008000200 */
[----:B------:R-:W1:Y:S04]  /*18090*/  LDSM.16.M88.4 R24, [R0+UR19+0x4800] ;  /* 0x004800130018783b */ /* 0x000e680008000200 */
[----:B------:R-:W1:Y:S04]  /*180a0*/  LDSM.16.M88.4 R88, [R0+UR19+0x5000] ;  /* 0x005000130058783b */ /* 0x000e680008000200 */
[----:B------:R-:W1:Y:S04]  /*180b0*/  LDSM.16.M88.4 R84, [R0+UR19+0x4000] ;  /* 0x004000130054783b */ /* 0x000e680008000200 */
[----:B------:R-:W1:Y:S01]  /*180c0*/  LDSM.16.M88.4 R80, [R0+UR19+0x3000] ;  /* 0x003000130050783b */ /* 0x000e620008000200 */
[----:B--2---:R-:W-:-:S02]  /*180d0*/  IMAD.MOV.U32 R7, RZ, RZ, R10 ;  /* 0x000000ffff077224 */ /* 0x004fc400078e000a */
[----:B------:R-:W-:Y:S01]  /*180e0*/  IMAD.MOV.U32 R6, RZ, RZ, R8 ;  /* 0x000000ffff067224 */ /* 0x000fe200078e0008 */
[----:B------:R-:W2:Y:S01]  /*180f0*/  LDSM.16.M88.4 R28, [R0+UR19+0x5800] ;  /* 0x00580013001c783b */ /* 0x000ea20008000200 */
[----:B---3--:R-:W-:-:S03]  /*18100*/  IMAD.MOV.U32 R10, RZ, RZ, R12 ;  /* 0x000000ffff0a7224 */ /* 0x008fc600078e000c */
[----:B------:R-:W3:Y:S01]  /*18110*/  LDSM.16.M88.4 R32, [R0+UR19+0x6800] ;  /* 0x006800130020783b */ /* 0x000ee20008000200 */
[----:B----4-:R-:W-:Y:S01]  /*18120*/  IMAD.MOV.U32 R12, RZ, RZ, R76 ;  /* 0x000000ffff0c7224 */ /* 0x010fe200078e004c */
[----:B------:R-:W-:Y:S01]  /*18130*/  MOV R76, R77 ;  /* 0x0000004d004c7202 */ /* 0x000fe20000000f00 */
[----:B------:R-:W-:Y:S01]  /*18140*/  IMAD.MOV.U32 R77, RZ, RZ, R79 ;  /* 0x000000ffff4d7224 */ /* 0x000fe200078e004f */
[----:B------:R-:W-:Y:S01]  /*18150*/  LDSM.16.M88.4 R36, [R0+UR19+0x7800] ;  /* 0x007800130024783b */ /* 0x000fe20008000200 */
[----:B-----5:R-:W-:Y:S01]  /*18160*/  MOV R8, R72 ;  /* 0x0000004800087202 */ /* 0x020fe20000000f00 */
[----:B------:R-:W-:Y:S02]  /*18170*/  IMAD.MOV.U32 R72, RZ, RZ, R73 ;  /* 0x000000ffff487224 */ /* 0x000fe400078e0049 */
[----:B------:R-:W-:Y:S01]  /*18180*/  LDSM.16.M88.4 R100, [R0+UR19+0x8000] ;  /* 0x008000130064783b */ /* 0x000fe20008000200 */
[----:B-1----:R-:W-:Y:S02]  /*18190*/  IMAD.MOV.U32 R4, RZ, RZ, R68 ;  /* 0x000000ffff047224 */ /* 0x002fe400078e0044 */
[----:B------:R-:W-:Y:S01]  /*181a0*/  IMAD.MOV.U32 R5, RZ, RZ, R70 ;  /* 0x000000ffff057224 */ /* 0x000fe200078e0046 */
[----:B------:R-:W-:Y:S01]  /*181b0*/  LDSM.16.M88.4 R96, [R0+UR19+0x7000] ;  /* 0x007000130060783b */ /* 0x000fe20008000200 */
[----:B------:R-:W-:Y:S01]  /*181c0*/  IMAD.MOV.U32 R68, RZ, RZ, R69 ;  /* 0x000000ffff447224 */ /* 0x000fe200078e0045 */
[----:B------:R-:W-:Y:S01]  /*181d0*/  MOV R79, R19 ;  /* 0x00000013004f7202 */ /* 0x000fe20000000f00 */
[----:B------:R-:W-:Y:S01]  /*181e0*/  IMAD.MOV.U32 R70, RZ, RZ, R9 ;  /* 0x000000ffff467224 */ /* 0x000fe200078e0009 */
[----:B------:R-:W-:Y:S01]  /*181f0*/  LDSM.16.M88.4 R92, [R0+UR19+0x6000] ;  /* 0x00600013005c783b */ /* 0x000fe20008000200 */
[----:B------:R-:W-:Y:S01]  /*18200*/  IMAD.MOV.U32 R73, RZ, RZ, R75 ;  /* 0x000000ffff497224 */ /* 0x000fe200078e004b */
[----:B------:R-:W-:Y:S01]  /*18210*/  MOV R69, R71 ;  /* 0x0000004700457202 */ /* 0x000fe20000000f00 */
[----:B------:R-:W-:Y:S01]  /*18220*/  IMAD.MOV.U32 R9, RZ, RZ, R74 ;  /* 0x000000ffff097224 */ /* 0x000fe200078e004a */
[----:B------:R-:W-:Y:S01]  /*18230*/  LDSM.16.M88.4 R40, [R0+UR19+0x8800] ;  /* 0x008800130028783b */ /* 0x000fe20008000200 */
[----:B------:R-:W-:-:S02]  /*18240*/  IMAD.MOV.U32 R75, RZ, RZ, R15 ;  /* 0x000000ffff4b7224 */ /* 0x000fc400078e000f */
[----:B------:R-:W-:Y:S01]  /*18250*/  IMAD.MOV.U32 R19, RZ, RZ, R22 ;  /* 0x000000ffff137224 */ /* 0x000fe200078e0016 */
[----:B------:R-:W1:Y:S01]  /*18260*/  LDSM.16.M88.4 R44, [R0+UR19+0x9800] ;  /* 0x00980013002c783b */ /* 0x000e620008000200 */
[----:B------:R-:W-:Y:S01]  /*18270*/  IMAD.MOV.U32 R71, RZ, RZ, R11 ;  /* 0x000000ffff477224 */ /* 0x000fe200078e000b */
[----:B------:R-:W-:Y:S01]  /*18280*/  MOV R11, R14 ;  /* 0x0000000e000b7202 */ /* 0x000fe20000000f00 */
[----:B------:R-:W-:Y:S01]  /*18290*/  IMAD.MOV.U32 R74, RZ, RZ, R13 ;  /* 0x000000ffff4a7224 */ /* 0x000fe200078e000d */
[----:B------:R-:W4:Y:S01]  /*182a0*/  LDSM.16.M88.4 R48, [R0+UR19+0xa800] ;  /* 0x00a800130030783b */ /* 0x000f220008000200 */
[----:B------:R-:W-:Y:S01]  /*182b0*/  IMAD.MOV.U32 R15, RZ, RZ, R18 ;  /* 0x000000ffff0f7224 */ /* 0x000fe200078e0012 */
[----:B------:R-:W-:Y:S01]  /*182c0*/  MOV R18, R20 ;  /* 0x0000001400127202 */ /* 0x000fe20000000f00 */
[----:B------:R-:W-:Y:S01]  /*182d0*/  IMAD.MOV.U32 R22, RZ, RZ, R24 ;  /* 0x000000ffff167224 */ /* 0x000fe200078e0018 */
[----:B------:R-:W5:Y:S01]  /*182e0*/  LDSM.16.M88.4 R56, [R0+UR19+0xb000] ;  /* 0x00b000130038783b */ /* 0x000f620008000200 */
[----:B------:R-:W-:-:S02]  /*182f0*/  IMAD.MOV.U32 R13, RZ, RZ, R78 ;  /* 0x000000ffff0d7224 */ /* 0x000fc400078e004e */
[----:B------:R-:W-:Y:S01]  /*18300*/  IMAD.MOV.U32 R24, RZ, RZ, R88 ;  /* 0x000000ffff187224 */ /* 0x000fe200078e0058 */
[----:B------:R-:W5:Y:S01]  /*18310*/  LDSM.16.M88.4 R60, [R0+UR19+0xa000] ;  /* 0x00a00013003c783b */ /* 0x000f620008000200 */
[----:B------:R-:W-:Y:S02]  /*18320*/  IMAD.MOV.U32 R14, RZ, RZ, R16 ;  /* 0x000000ffff0e7224 */ /* 0x000fe400078e0010 */
[----:B------:R-:W-:Y:S01]  /*18330*/  IMAD.MOV.U32 R78, RZ, RZ, R17 ;  /* 0x000000ffff4e7224 */ /* 0x000fe200078e0011 */
[----:B------:R-:W5:Y:S01]  /*18340*/  LDSM.16.M88.4 R64, [R0+UR19+0x9000] ;  /* 0x009000130040783b */ /* 0x000f620008000200 */
[----:B------:R-:W-:Y:S02]  /*18350*/  IMAD.MOV.U32 R20, RZ, RZ, R84 ;  /* 0x000000ffff147224 */ /* 0x000fe400078e0054 */
        /* <DEDUP_REMOVED lines=9> */
[----:B------:R-:W-:Y:S01]  /*183f0*/  MOV R21, R86 ;  /* 0x0000005600157202 */ /* 0x000fe20000000f00 */
[----:B------:R-:W-:Y:S01]  /*18400*/  IMAD.MOV.U32 R85, RZ, RZ, R87 ;  /* 0x000000ffff557224 */ /* 0x000fe200078e0057 */
[----:B------:R-:W-:Y:S01]  /*18410*/  MOV R86, R25 ;  /* 0x0000001900567202 */ /* 0x000fe20000000f00 */
[----:B--2---:R-:W-:Y:S01]  /*18420*/  IMAD.MOV.U32 R91, RZ, RZ, R31 ;  /* 0x000000ffff5b7224 */ /* 0x004fe200078e001f */
[----:B---3--:R-:W-:Y:S01]  /*18430*/  MOV R31, R34 ;  /* 0x00000022001f7202 */ /* 0x008fe20000000f00 */
[----:B------:R-:W-:Y:S01]  /*18440*/  IMAD.MOV.U32 R81, RZ, RZ, R83 ;  /* 0x000000ffff517224 */ /* 0x000fe200078e0053 */
[----:B------:R-:W-:Y:S01]  /*18450*/  LDSM.16.M88.4 R120, [R0+UR19+0xd000] ;  /* 0x00d000130078783b */ /* 0x000fe20008000200 */
[----:B------:R-:W-:-:S02]  /*18460*/  IMAD.MOV.U32 R87, RZ, RZ, R27 ;  /* 0x000000ffff577224 */ /* 0x000fc400078e001b */
[----:B------:R-:W-:Y:S01]  /*18470*/  IMAD.MOV.U32 R83, RZ, RZ, R23 ;  /* 0x000000ffff537224 */ /* 0x000fe200078e0017 */
[----:B------:R-:W-:Y:S01]  /*18480*/  LDSM.16.M88.4 R124, [R0+UR19+0xe000] ;  /* 0x00e00013007c783b */ /* 0x000fe20008000200 */
[----:B------:R-:W-:Y:S01]  /*18490*/  IMAD.MOV.U32 R27, RZ, RZ, R30 ;  /* 0x000000ffff1b7224 */ /* 0x000fe200078e001e */
[----:B-1----:R-:W-:Y:S01]  /*184a0*/  MOV R107, R47 ;  /* 0x0000002f006b7202 */ /* 0x002fe20000000f00 */
[----:B------:R-:W-:Y:S01]  /*184b0*/  IMAD.MOV.U32 R34, RZ, RZ, R36 ;  /* 0x000000ffff227224 */ /* 0x000fe200078e0024 */
[----:B------:R-:W-:Y:S01]  /*184c0*/  LDSM.16.M88.4 R128, [R0+UR19+0xf000] ;  /* 0x00f000130080783b */ /* 0x000fe20008000200 */
[----:B------:R-:W-:Y:S01]  /*184d0*/  IMAD.MOV.U32 R23, RZ, RZ, R26 ;  /* 0x000000ffff177224 */ /* 0x000fe200078e001a */
[----:B----4-:R-:W-:Y:S01]  /*184e0*/  MOV R111, R51 ;  /* 0x00000033006f7202 */ /* 0x010fe20000000f00 */
[----:B------:R-:W-:Y:S01]  /*184f0*/  IMAD.MOV.U32 R25, RZ, RZ, R90 ;  /* 0x000000ffff197224 */ /* 0x000fe200078e005a */
[----:B-----5:R-:W-:Y:S01]  /*18500*/  MOV R113, R59 ;  /* 0x0000003b00717202 */ /* 0x020fe20000000f00 */
[----:B------:R-:W-:Y:S01]  /*18510*/  IMAD.MOV.U32 R30, RZ, RZ, R32 ;  /* 0x000000ffff1e7224 */ /* 0x000fe200078e0020 */
[----:B------:R-:W-:Y:S01]  /*18520*/  LDSM.16.M88.4 R160, [R0+UR19+0xf800] ;  /* 0x00f8001300a0783b */ /* 0x000fe20008000200 */
        /* <DEDUP_REMOVED lines=15> */
[----:B------:R-:W-:Y:S01]  /*18620*/  IMAD.MOV.U32 R97, RZ, RZ, R99 ;  /* 0x000000ffff617224 */ /* 0x000fe200078e0063 */
[----:B------:R-:W-:Y:S01]  /*18630*/  MOV R99, R39 ;  /* 0x0000002700637202 */ /* 0x000fe20000000f00 */
        /* <DEDUP_REMOVED lines=15> */
[----:B------:R-:W-:Y:S01]  /*18730*/  IMAD.MOV.U32 R38, RZ, RZ, R40 ;  /* 0x000000ffff267224 */ /* 0x000fe200078e0028 */
[----:B------:R-:W1:Y:S01]  /*18740*/  LDSM.16.M88.4 R56, [R0+UR19+0xc800] ;  /* 0x00c800130038783b */ /* 0x000e620008000200 */
[----:B------:R-:W-:-:S02]  /*18750*/  IMAD.MOV.U32 R102, RZ, RZ, R41 ;  /* 0x000000ffff667224 */ /* 0x000fc400078e0029 */
[----:B------:R-:W-:Y:S02]  /*18760*/  IMAD.MOV.U32 R44, RZ, RZ, R60 ;  /* 0x000000ffff2c7224 */ /* 0x000fe400078e003c */
[----:B------:R-:W-:Y:S02]  /*18770*/  IMAD.MOV.U32 R45, RZ, RZ, R62 ;  /* 0x000000ffff2d7224 */ /* 0x000fe400078e003e */
[----:B------:R-:W-:Y:S02]  /*18780*/  IMAD.MOV.U32 R108, RZ, RZ, R61 ;  /* 0x000000ffff6c7224 */ /* 0x000fe400078e003d */
[----:B------:R-:W-:Y:S01]  /*18790*/  IMAD.MOV.U32 R40, RZ, RZ, R64 ;  /* 0x000000ffff287224 */ /* 0x000fe200078e0040 */
[----:B------:R-:W2:Y:S01]  /*187a0*/  LDSM.16.M88.4 R60, [R0+UR19+0xd800] ;  /* 0x00d80013003c783b */ /* 0x000ea20008000200 */
[----:B------:R-:W-:Y:S02]  /*187b0*/  IMAD.MOV.U32 R41, RZ, RZ, R66 ;  /* 0x000000ffff297224 */ /* 0x000fe400078e0042 */
[----:B------:R-:W-:-:S02]  /*187c0*/  IMAD.MOV.U32 R104, RZ, RZ, R65 ;  /* 0x000000ffff687224 */ /* 0x000fc400078e0041 */
[----:B------:R-:W3:Y:S01]  /*187d0*/  LDSM.16.M88.4 R64, [R0+UR19+0xe800] ;  /* 0x00e800130040783b */ /* 0x000ee20008000200 */
[----:B------:R-:W-:Y:S02]  /*187e0*/  IMAD.MOV.U32 R47, RZ, RZ, R50 ;  /* 0x000000ffff2f7224 */ /* 0x000fe400078e0032 */
[----:B------:R-:W-:Y:S02]  /*187f0*/  IMAD.MOV.U32 R50, RZ, RZ, R52 ;  /* 0x000000ffff327224 */ /* 0x000fe400078e0034 */
[----:B------:R-:W-:Y:S02]  /*18800*/  IMAD.MOV.U32 R52, RZ, RZ, R116 ;  /* 0x000000ffff347224 */ /* 0x000fe400078e0074 */
[----:B------:R-:W-:Y:S02]  /*18810*/  IMAD.MOV.U32 R114, RZ, RZ, R53 ;  /* 0x000000ffff727224 */ /* 0x000fe400078e0035 */
[----:B------:R-:W-:Y:S01]  /*18820*/  IMAD.MOV.U32 R116, RZ, RZ, R117 ;  /* 0x000000ffff747224 */ /* 0x000fe200078e0075 */
[----:B------:R-:W-:Y:S01]  /*18830*/  MOV R117, R119 ;  /* 0x0000007700757202 */ /* 0x000fe20000000f00 */
[----:B------:R-:W-:-:S02]  /*18840*/  IMAD.MOV.U32 R51, RZ, RZ, R54 ;  /* 0x000000ffff337224 */ /* 0x000fc400078e0036 */
[----:B------:R-:W-:Y:S02]  /*18850*/  IMAD.MOV.U32 R53, RZ, RZ, R118 ;  /* 0x000000ffff357224 */ /* 0x000fe400078e0076 */
[----:B-1----:R-:W-:Y:S01]  /*18860*/  IMAD.MOV.U32 R54, RZ, RZ, R56 ;  /* 0x000000ffff367224 */ /* 0x002fe200078e0038 */
[----:B------:R-:W-:Y:S01]  /*18870*/  MOV R119, R59 ;  /* 0x0000003b00777202 */ /* 0x000fe20000000f00 */
[----:B------:R-:W-:Y:S02]  /*18880*/  IMAD.MOV.U32 R55, RZ, RZ, R58 ;  /* 0x000000ffff377224 */ /* 0x000fe400078e003a */
[----:B------:R-:W-:Y:S02]  /*18890*/  IMAD.MOV.U32 R118, RZ, RZ, R57 ;  /* 0x000000ffff767224 */ /* 0x000fe400078e0039 */
[----:B------:R-:W-:Y:S02]  /*188a0*/  IMAD.MOV.U32 R56, RZ, RZ, R120 ;  /* 0x000000ffff387224 */ /* 0x000fe400078e0078 */
[----:B------:R-:W-:-:S02]  /*188b0*/  IMAD.MOV.U32 R57, RZ, RZ, R122 ;  /* 0x000000ffff397224 */ /* 0x000fc400078e007a */
[----:B--2---:R-:W-:Y:S02]  /*188c0*/  IMAD.MOV.U32 R58, RZ, RZ, R60 ;  /* 0x000000ffff3a7224 */ /* 0x004fe400078e003c */
[----:B------:R-:W-:Y:S02]  /*188d0*/  IMAD.MOV.U32 R59, RZ, RZ, R62 ;  /* 0x000000ffff3b7224 */ /* 0x000fe400078e003e */
[----:B------:R-:W-:Y:S01]  /*188e0*/  IMAD.MOV.U32 R120, RZ, RZ, R121 ;  /* 0x000000ffff787224 */ /* 0x000fe200078e0079 */
[----:B------:R-:W-:Y:S01]  /*188f0*/  MOV R121, R123 ;  /* 0x0000007b00797202 */ /* 0x000fe20000000f00 */
[----:B------:R-:W-:Y:S01]  /*18900*/  IMAD.MOV.U32 R122, RZ, RZ, R61 ;  /* 0x000000ffff7a7224 */ /* 0x000fe200078e003d */
[----:B------:R-:W-:Y:S01]  /*18910*/  MOV R123, R63 ;  /* 0x0000003f007b7202 */ /* 0x000fe20000000f00 */
[----:B------:R-:W-:Y:S02]  /*18920*/  IMAD.MOV.U32 R60, RZ, RZ, R124 ;  /* 0x000000ffff3c7224 */ /* 0x000fe400078e007c */
[----:B---3--:R-:W-:-:S02]  /*18930*/  IMAD.MOV.U32 R62, RZ, RZ, R64 ;  /* 0x000000ffff3e7224 */ /* 0x008fc400078e0040 */
[----:B------:R-:W-:Y:S02]  /*18940*/  IMAD.MOV.U32 R61, RZ, RZ, R126 ;  /* 0x000000ffff3d7224 */ /* 0x000fe400078e007e */
[----:B------:R-:W-:Y:S01]  /*18950*/  IMAD.MOV.U32 R124, RZ, RZ, R125 ;  /* 0x000000ffff7c7224 */ /* 0x000fe200078e007d */
[----:B------:R-:W-:Y:S01]  /*18960*/  MOV R125, R127 ;  /* 0x0000007f007d7202 */ /* 0x000fe20000000f00 */
[----:B------:R-:W-:Y:S01]  /*18970*/  IMAD.MOV.U32 R64, RZ, RZ, R128 ;  /* 0x000000ffff407224 */ /* 0x000fe200078e0080 */
[----:B------:R-:W-:Y:S01]  /*18980*/  MOV R127, R67 ;  /* 0x00000043007f7202 */ /* 0x000fe20000000f00 */
[----:B------:R-:W-:Y:S02]  /*18990*/  IMAD.MOV.U32 R126, RZ, RZ, R65 ;  /* 0x000000ffff7e7224 */ /* 0x000fe400078e0041 */
[----:B------:R-:W-:Y:S01]  /*189a0*/  IMAD.MOV.U32 R128, RZ, RZ, R129 ;  /* 0x000000ffff807224 */ /* 0x000fe200078e0081 */
[----:B------:R-:W-:Y:S01]  /*189b0*/  MOV R129, R131 ;  /* 0x0000008300817202 */ /* 0x000fe20000000f00 */
[----:B------:R-:W-:Y:S01]  /*189c0*/  IMAD.MOV.U32 R63, RZ, RZ, R66 ;  /* 0x000000ffff3f7224 */ /* 0x000fe200078e0042 */
[----:B------:R-:W-:Y:S01]  /*189d0*/  MOV R131, R163 ;  /* 0x000000a300837202 */ /* 0x000fe20000000f00 */
[----:B------:R-:W-:-:S02]  /*189e0*/  IMAD.MOV.U32 R65, RZ, RZ, R130 ;  /* 0x000000ffff417224 */ /* 0x000fc400078e0082 */
[----:B------:R-:W-:Y:S02]  /*189f0*/  IMAD.MOV.U32 R66, RZ, RZ, R160 ;  /* 0x000000ffff427224 */ /* 0x000fe400078e00a0 */
[----:B------:R-:W-:Y:S02]  /*18a00*/  IMAD.MOV.U32 R67, RZ, RZ, R162 ;  /* 0x000000ffff437224 */ /* 0x000fe400078e00a2 */
[----:B------:R-:W-:-:S04]  /*18a10*/  IMAD.MOV.U32 R130, RZ, RZ, R161 ;  /* 0x000000ffff827224 */ /* 0x000fc800078e00a1 */
[----:B------:R1:W-:Y:S01]  /*18a20*/  STTM.x128 tmem[UR11+0x80], R4 ;  /* 0x00008004000079ed */ /* 0x0003e200083c000b */
[----:B------:R-:W2:Y:S02]  /*18a30*/  FENCE.VIEW.ASYNC.T ;  /* 0x00000000000073c6 */ /* 0x000ea40000000200 */
[----:B--2---:R-:W-:Y:S06]  /*18a40*/  BAR.SYNC.DEFER_BLOCKING 0x0 ;  /* 0x0000000000007b1d */ /* 0x004fec0000010000 */
[----:B------:R-:W-:Y:S05]  /*18a50*/  @P0 BRA `(.L_x_10) ;  /* 0x0000000400680947 */ /* 0x000fea0003800000 */
[----:B------:R-:W-:Y:S01]  /*18a60*/  ULEA UR25, UR7, UR9, 0xe ;  /* 0x0000000907197291 */ /* 0x000fe2000f8e70ff */
[----:B-1----:R-:W-:Y:S01]  /*18a70*/  MOV.SPILL R4, UR13 ;  /* 0x0000000d00047c02 */ /* 0x002fe20009000f00 */
[----:B------:R-:W-:Y:S01]  /*18a80*/  UMOV UR31, URZ ;  /* 0x000000ff001f7c82 */ /* 0x000fe20008000000 */
[----:B------:R-:W-:Y:S01]  /*18a90*/  UIADD3 UR45, UPT, UPT, UR10, 0x88, URZ ;  /* 0x000000880a2d7890 */ /* 0x000fe2000fffe0ff */
[----:B------:R-:W-:Y:S01]  /*18aa0*/  MOV.SPILL R5, UR12 ;  /* 0x0000000c00057c02 */ /* 0x000fe20009000f00 */
[----:B------:R-:W-:Y:S02]  /*18ab0*/  UIADD3 UR27, UPT, UPT, UR25, 0x50000, URZ ;  /* 0x00050000191b7890 */ /* 0x000fe4000fffe0ff */
[----:B------:R-:W-:Y:S02]  /*18ac0*/  UIADD3 UR47, UPT, UPT, UR10, 0x90, URZ ;  /* 0x000000900a2f7890 */ /* 0x000fe4000fffe0ff */
[----:B------:R-:W-:Y:S01]  /*18ad0*/  USHF.R.U32.HI UR30, URZ, 0x4, UR27 ;  /* 0x00000004ff1e7899 */ /* 0x000fe2000801161b */
[----:B------:R-:W-:Y:S01]  /*18ae0*/  UMOV UR52, 0x0 ;  /* 0x0000000000347882 */ /* 0x000fe20000000000 */
[----:B------:R-:W-:-:S02]  /*18af0*/  UMOV UR53, 0x8100910 ;  /* 0x0810091000357882 */ /* 0x000fc40000000000 */
[----:B------:R-:W-:Y:S01]  /*18b00*/  USGXT.U32 UR30, UR30, 0xe ;  /* 0x0000000e1e1e789a */ /* 0x000fe20008000000 */
[----:B------:R-:W-:Y:S01]  /*18b10*/  UMOV UR54, 0x0 ;  /* 0x0000000000367882 */ /* 0x000fe20000000000 */
[----:B------:R-:W-:Y:S02]  /*18b20*/  UMOV UR55, 0x8100910 ;  /* 0x0810091000377882 */ /* 0x000fe40000000000 */
[----:B------:R-:W-:Y:S01]  /*18b30*/  UIADD3 UR34, UP1, UPT, UR30, 0x2, URZ ;  /* 0x000000021e227890 */ /* 0x000fe2000ff3e0ff */
[----:B------:R-:W-:Y:S01]  /*18b40*/  UMOV UR62, 0x0 ;  /* 0x00000000003e7882 */ /* 0x000fe20000000000 */
[----:B------:R-:W-:Y:S02]  /*18b50*/  UMOV UR63, 0x8100910 ;  /* 0x08100910003f7882 */ /* 0x000fe40000000000 */
[----:B------:R-:W-:Y:S02]  /*18b60*/  UIADD3.X UR35, UPT, UPT, UR31, 0x40004040, URZ, UP1, !UPT ;  /* 0x400040401f237890 */ /* 0x000fe40008ffe4ff */
[----:B------:R-:W-:Y:S01]  /*18b70*/  UIADD3 UR42, UP1, UPT, UR34, 0x2, URZ ;  /* 0x00000002222a7890 */ /* 0x000fe2000ff3e0ff */
[----:B------:R-:W-:Y:S01]  /*18b80*/  UMOV UR31, 0x40004040 ;  /* 0x40004040001f7882 */ /* 0x000fe20000000000 */
[----:B------:R-:W-:Y:S01]  /*18b90*/  UIADD3 UR46, UP2, UPT, UR34, 0x1fe, URZ ;  /* 0x000001fe222e7890 */ /* 0x000fe2000ff5e0ff */
[----:B------:R1:W-:Y:S01]  /*18ba0*/  UTCHMMA tmem[UR16], gdesc[UR30], tmem[UR10], tmem[UR52], idesc[UR53], UPT ;  /* 0x00ff341e100079ea */ /* 0x0003e2000b80000a */
[----:B------:R-:W-:-:S02]  /*18bb0*/  UIADD3.X UR43, UPT, UPT, UR35, URZ, URZ, UP1, !UPT ;  /* 0x000000ff232b7290 */ /* 0x000fc40008ffe4ff */
[----:B------:R-:W-:Y:S02]  /*18bc0*/  UIADD3 UR44, UP1, UPT, UR34, 0x4, URZ ;  /* 0x00000004222c7890 */ /* 0x000fe4000ff3e0ff */
[----:B------:R2:W-:Y:S01]  /*18bd0*/  UTCHMMA tmem[UR45], gdesc[UR34], tmem[UR10], tmem[UR54], idesc[UR55], UPT ;  /* 0x00ff36222d0079ea */ /* 0x0005e2000b80000a */
[----:B------:R-:W-:Y:S02]  /*18be0*/  UIADD3 UR75, UPT, UPT, UR10, 0x98, URZ ;  /* 0x000000980a4b7890 */ /* 0x000fe4000fffe0ff */
[----:B------:R-:W-:Y:S02]  /*18bf0*/  UIADD3 UR73, UPT, UPT, UR10, 0xa0, URZ ;  /* 0x000000a00a497890 */ /* 0x000fe4000fffe0ff */
[----:B------:R-:W-:Y:S02]  /*18c00*/  UIADD3 UR5, UPT, UPT, UR10, 0xa8, URZ ;  /* 0x000000a80a057890 */ /* 0x000fe4000fffe0ff */
[----:B------:R3:W-:Y:S01]  /*18c10*/  UTCHMMA tmem[UR47], gdesc[UR42], tmem[UR10], tmem[UR62], idesc[UR63], UPT ;  /* 0x00ff3e2a2f0079ea */ /* 0x0007e2000b80000a */
[----:B-1----:R-:W-:-:S02]  /*18c20*/  UIADD3 UR52, UP3, UPT, UR34, 0x204, URZ ;  /* 0x0000020422347890 */ /* 0x002fc4000ff7e0ff */
[----:B------:R-:W-:Y:S02]  /*18c30*/  UIADD3 UR20, UPT, UPT, UR10, 0xb0, URZ ;  /* 0x000000b00a147890 */ /* 0x000fe4000fffe0ff */
[----:B--2---:R-:W-:Y:S02]  /*18c40*/  UIADD3.X UR45, UPT, UPT, UR35, URZ, URZ, UP1, !UPT ;  /* 0x000000ff232d7290 */ /* 0x004fe40008ffe4ff */
[----:B------:R-:W-:Y:S02]  /*18c50*/  UIADD3 UR48, UP1, UPT, UR34, 0x200, URZ ;  /* 0x0000020022307890 */ /* 0x000fe4000ff3e0ff */
[----:B------:R-:W-:Y:S02]  /*18c60*/  UIADD3 UR21, UPT, UPT, UR10, 0xb8, URZ ;  /* 0x000000b80a157890 */ /* 0x000fe4000fffe0ff */
[----:B---3--:R-:W-:Y:S02]  /*18c70*/  UIADD3.X UR47, UPT, UPT, UR35, URZ, URZ, UP2, !UPT ;  /* 0x000000ff232f7290 */ /* 0x008fe400097fe4ff */
[----:B------:R-:W-:-:S02]  /*18c80*/  UIADD3 UR50, UP2, UPT, UR34, 0x202, URZ ;  /* 0x0000020222327890 */ /* 0x000fc4000ff5e0ff */
[----:B------:R-:W-:Y:S02]  /*18c90*/  UIADD3.X UR49, UPT, UPT, UR35, URZ, URZ, UP1, !UPT ;  /* 0x000000ff23317290 */ /* 0x000fe40008ffe4ff */
[----:B------:R-:W-:Y:S02]  /*18ca0*/  UIADD3.X UR51, UPT, UPT, UR35, URZ, URZ, UP2, !UPT ;  /* 0x000000ff23337290 */ /* 0x000fe400097fe4ff */
[----:B------:R-:W-:Y:S02]  /*18cb0*/  UIADD3.X UR53, UPT, UPT, UR35, URZ, URZ, UP3, !UPT ;  /* 0x000000ff23357290 */ /* 0x000fe40009ffe4ff */
[----:B------:R-:W-:Y:S02]  /*18cc0*/  UIADD3 UR22, UPT, UPT, UR10, 0x40, URZ ;  /* 0x000000400a167890 */ /* 0x000fe4000fffe0ff */
[----:B------:R-:W-:Y:S02]  /*18cd0*/  UIADD3 UR23, UPT, UPT, UR10, 0xc0, URZ ;  /* 0x000000c00a177890 */ /* 0x000fe4000fffe0ff */
[----:B------:R-:W-:-:S02]  /*18ce0*/  UIADD3 UR24, UPT, UPT, UR10, 0x40, URZ ;  /* 0x000000400a187890 */ /* 0x000fc4000fffe0ff */
[----:B------:R-:W-:Y:S01]  /*18cf0*/  UIADD3 UR25, UPT, UPT, UR10, 0xc8, URZ ;  /* 0x000000c80a197890 */ /* 0x000fe2000fffe0ff */
[----:B------:R-:W-:Y:S01]  /*18d00*/  UMOV UR60, 0x0 ;  /* 0x00000000003c7882 */ /* 0x000fe20000000000 */
[----:B------:R-:W-:Y:S01]  /*18d10*/  UMOV UR61, 0x8100910 ;  /* 0x08100910003d7882 */ /* 0x000fe20000000000 */
[----:B------:R-:W-:Y:S02]  /*18d20*/  UIADD3 UR26, UPT, UPT, UR10, 0x40, URZ ;  /* 0x000000400a1a7890 */ /* 0x000fe4000fffe0ff */
[----:B------:R-:W-:Y:S01]  /*18d30*/  UTCHMMA tmem[UR75], gdesc[UR44], tmem[UR10], tmem[UR60], idesc[UR61], UPT ;  /* 0x00ff3c2c4b0079ea */ /* 0x000fe2000b80000a */
        /* <DEDUP_REMOVED lines=17> */
[----:B------:R-:W-:Y:S01]  /*18e50*/  UIADD3 UR70, UPT, UPT, UR10, 0x40, URZ ;  /* 0x000000400a467890 */ /* 0x000fe2000fffe0ff */
[----:B------:R2:W-:Y:S01]  /*18e60*/  UTCHMMA tmem[UR23], gdesc[UR30], tmem[UR22], tmem[UR58], idesc[UR59], UPT ;  /* 0x00ff3a1e170079ea */ /* 0x0005e2000b800016 */
[----:B------:R-:W-:Y:S01]  /*18e70*/  UIADD3 UR71, UPT, UPT, UR10, 0xf0, URZ ;  /* 0x000000f00a477890 */ /* 0x000fe2000fffe0ff */
[----:B------:R2:W-:Y:S01]  /*18e80*/  UTCHMMA tmem[UR25], gdesc[UR34], tmem[UR24], tmem[UR60], idesc[UR61], UPT ;  /* 0x00ff3c22190079ea */ /* 0x0005e2000b800018 */
[----:B------:R-:W-:-:S02]  /*18e90*/  UIADD3 UR72, UPT, UPT, UR10, 0x40, URZ ;  /* 0x000000400a487890 */ /* 0x000fc4000fffe0ff */
[----:B------:R-:W-:Y:S01]  /*18ea0*/  UIADD3 UR74, UPT, UPT, UR10, 0xf8, URZ ;  /* 0x000000f80a4a7890 */ /* 0x000fe2000fffe0ff */
[----:B-1----:R-:W-:Y:S01]  /*18eb0*/  R2UR.FILL UR13, R4 ;  /* 0x00000000040d72ca */ /* 0x002fe200004e0000 */
        /* <DEDUP_REMOVED lines=12> */
[----:B------:R-:W-:Y:S01]  /*18f80*/  UMOV UR5, URZ ;  /* 0x000000ff00057c82 */ /* 0x000fe20008000000 */
[----:B------:R2:W-:Y:S01]  /*18f90*/  UTCHMMA tmem[UR67], gdesc[UR46], tmem[UR66], tmem[UR36], idesc[UR37], UPT ;  /* 0x00ff242e430079ea */ /* 0x0005e2000b800042 */
[----:B------:R2:W-:Y:S01]  /*18fa0*/  UTCHMMA tmem[UR69], gdesc[UR48], tmem[UR68], tmem[UR38], idesc[UR39], UPT ;  /* 0x00ff2630450079ea */ /* 0x0005e2000b800044 */
[----:B------:R-:W-:Y:S01]  /*18fb0*/  UMOV UR62, UR4 ;  /* 0x00000004003e7c82 */ /* 0x000fe20008000000 */
[----:B------:R2:W-:Y:S01]  /*18fc0*/  UTCHMMA tmem[UR71], gdesc[UR50], tmem[UR70], tmem[UR40], idesc[UR41], UPT ;  /* 0x00ff2832470079ea */ /* 0x0005e2000b800046 */
[----:B------:R2:W-:Y:S01]  /*18fd0*/  UTCHMMA tmem[UR74], gdesc[UR52], tmem[UR72], tmem[UR54], idesc[UR55], UPT ;  /* 0x00ff36344a0079ea */ /* 0x0005e2000b800048 */
[----:B------:R2:W-:Y:S01]  /*18fe0*/  UTCBAR [UR62], URZ ;  /* 0x000000ff3e0073e9 */ /* 0x0005e200080000ff */
[----:B------:R-:W-:-:S15]  /*18ff0*/  R2UR.FILL UR12, R5 ;  /* 0x00000000050c72ca */ /* 0x000fde00004e0000 */
.L_x_10:
[----:B-1----:R-:W1:Y:S01]  /*19000*/  LDC R4, c[0x0][0x3a0] ;  /* 0x0000e800ff047b82 */ /* 0x002e620000000800 */
[----:B------:R-:W3:Y:S01]  /*19010*/  S2R R6, SR_TID.X ;  /* 0x0000000000067919 */ /* 0x000ee20000002100 */
[----:B------:R-:W4:Y:S06]  /*19020*/  LDL.LU R9, [R1+0x8] ;  /* 0x0000080001097983 */ /* 0x000f2c0000300800 */
[----:B------:R-:W-:Y:S01]  /*19030*/  BAR.SYNC.DEFER_BLOCKING 0x0 ;  /* 0x0000000000007b1d */ /* 0x000fe20000010000 */
[----:B------:R-:W-:Y:S01]  /*19040*/  IADD3 R3, P6, PT, R3, UR14, RZ ;  /* 0x0000000e03037c10 */ /* 0x000fe2000ffde0ff */
[----:B-1----:R-:W-:-:S04]  /*19050*/  VIADD R4, R4, 0x3f ;  /* 0x0000003f04047836 */ /* 0x002fc80000000000 */
[----:B------:R-:W5:Y:S01]  /*19060*/  LDL.LU R15, [R1+0x10] ;  /* 0x00001000010f7983 */ /* 0x000f620000300800 */
[----:B------:R-:W-:-:S03]  /*19070*/  SHF.R.S32.HI R5, RZ, 0x1f, R4 ;  /* 0x0000001fff057819 */ /* 0x000fc60000011404 */
[----:B--2---:R-:W2:Y:S01]  /*19080*/  LDL.LU R12, [R1+0x14] ;  /* 0x00001400010c7983 */ /* 0x004ea20000300800 */
[----:B------:R-:W-:-:S03]  /*19090*/  LEA.HI R5, R5, R4, RZ, 0x6 ;  /* 0x0000000405057211 */ /* 0x000fc600078f30ff */
[----:B------:R-:W2:Y:S01]  /*190a0*/  LDL.LU R11, [R1+0x18] ;  /* 0x00001800010b7983 */ /* 0x000ea20000300800 */
[----:B------:R-:W1:Y:S01]  /*190b0*/  LDC R4, c[0x0][0x3a0] ;  /* 0x0000e800ff047b82 */ /* 0x000e620000000800 */
[----:B---3--:R-:W-:Y:S02]  /*190c0*/  LOP3.LUT R6, R6, 0x3f, RZ, 0xc0, !PT ;  /* 0x0000003f06067812 */ /* 0x008fe400078ec0ff */
[----:B------:R-:W-:Y:S01]  /*190d0*/  SHF.R.S32.HI R5, RZ, 0x6, R5 ;  /* 0x00000006ff057819 */ /* 0x000fe20000011405 */
[----:B------:R-:W3:Y:S04]  /*190e0*/  LDL.LU R10, [R1+0x1c] ;  /* 0x00001c00010a7983 */ /* 0x000ee80000300800 */
[----:B------:R-:W-:Y:S01]  /*190f0*/  VIADD R5, R5, 0xfffffffa ;  /* 0xfffffffa05057836 */ /* 0x000fe20000000000 */
[----:B------:R-:W-:Y:S01]  /*19100*/  IADD3.X R132, PT, PT, R132, UR15, RZ, P6, !PT ;  /* 0x0000000f84847c10 */ /* 0x000fe2000b7fe4ff */
[----:B------:R-:W2:Y:S03]  /*19110*/  LDL.LU R16, [R1+0x20] ;  /* 0x0000200001107983 */ /* 0x000ea60000300800 */
[----:B------:R-:W-:Y:S01]  /*19120*/  ISETP.GE.AND P4, PT, R169, R5, PT ;  /* 0x00000005a900720c */ /* 0x000fe20003f86270 */
[----:B-1----:R-:W-:Y:S01]  /*19130*/  VIADD R4, R4, 0xfffffe80 ;  /* 0xfffffe8004047836 */ /* 0x002fe20000000000 */
[----:B------:R-:W-:Y:S01]  /*19140*/  IADD3 R133, P6, PT, R133, UR14, RZ ;  /* 0x0000000e85857c10 */ /* 0x000fe2000ffde0ff */
[----:B------:R-:W-:Y:S01]  /*19150*/  IMAD.MOV.U32 R7, RZ, RZ, R132 ;  /* 0x000000ffff077224 */ /* 0x000fe200078e0084 */
[----:B------:R-:W2:Y:S01]  /*19160*/  LDL.LU R8, [R1+0x24] ;  /* 0x0000240001087983 */ /* 0x000ea20000300800 */
[----:B------:R-:W-:Y:S01]  /*19170*/  IMAD R4, R169, -0x40, R4 ;  /* 0xffffffc0a9047824 */ /* 0x000fe200078e0204 */
[----:B------:R-:W-:-:S02]  /*19180*/  IADD3.X R134, PT, PT, R134, UR15, RZ, P6, !PT ;  /* 0x0000000f86867c10 */ /* 0x000fc4000b7fe4ff */
[----:B------:R-:W2:Y:S02]  /*19190*/  LDL.LU R13, [R1+0x2c] ;  /* 0x00002c00010d7983 */ /* 0x000ea40000300800 */
[----:B------:R-:W-:-:S04]  /*191a0*/  ISETP.GE.AND P2, PT, R6, R4, PT ;  /* 0x000000040600720c */ /* 0x000fc80003f46270 */
[----:B------:R-:W-:Y:S02]  /*191b0*/  SEL R5, RZ, 0x4, P2 ;  /* 0x00000004ff057807 */ /* 0x000fe40001000000 */
[----:B------:R-:W-:Y:S02]  /*191c0*/  ISETP.GT.AND P5, PT, R4, RZ, PT ;  /* 0x000000ff0400720c */ /* 0x000fe40003fa4270 */
[----:B------:R-:W-:-:S04]  /*191d0*/  SEL R5, R5, RZ, !P4 ;  /* 0x000000ff05057207 */ /* 0x000fc80006000000 */
[----:B------:R-:W-:Y:S02]  /*191e0*/  ISETP.NE.U32.AND P2, PT, R5, RZ, PT ;  /* 0x000000ff0500720c */ /* 0x000fe40003f45070 */
[----:B------:R-:W-:-:S04]  /*191f0*/  SEL R5, RZ, 0x4, !P5 ;  /* 0x00000004ff057807 */ /* 0x000fc80006800000 */
[----:B------:R-:W-:-:S04]  /*19200*/  SEL R5, R5, RZ, !P4 ;  /* 0x000000ff05057207 */ /* 0x000fc80006000000 */
[----:B------:R-:W-:Y:S02]  /*19210*/  ISETP.NE.U32.AND P5, PT, R5, RZ, PT ;  /* 0x000000ff0500720c */ /* 0x000fe40003fa5070 */
[----:B------:R-:W-:Y:S02]  /*19220*/  LEA R5, R2, UR19, 0x2 ;  /* 0x0000001302057c11 */ /* 0x000fe4000f8e10ff */
[----:B------:R-:W-:-:S09]  /*19230*/  MOV R6, R3 ;  /* 0x0000000300067202 */ /* 0x000fd20000000f00 */
[----:B------:R-:W-:Y:S01]  /*19240*/  @!PT LDS RZ, [RZ] ;  /* 0x00000000fffff984 */ /* 0x000fe20000000800 */
[----:B------:R-:W-:Y:S01]  /*19250*/  @!PT LDS RZ, [RZ] ;  /* 0x00000000fffff984 */ /* 0x000fe20000000800 */
[----:B------:R-:W-:Y:S01]  /*19260*/  @!PT LDS RZ, [RZ] ;  /* 0x00000000fffff984 */ /* 0x000fe20000000800 */
[----:B------:R1:W-:Y:S02]  /*19270*/  LDGSTS.E [R5], desc[UR28][R6.64], P5 ;  /* 0x0000000006057fae */ /* 0x0003e4000a9a101c */
[----:B-1----:R-:W-:Y:S02]  /*19280*/  IMAD.MOV.U32 R6, RZ, RZ, R133 ;  /* 0x000000ffff067224 */ /* 0x002fe400078e0085 */
[----:B------:R-:W-:-:S05]  /*19290*/  IMAD.MOV.U32 R7, RZ, RZ, R134 ;  /* 0x000000ffff077224 */ /* 0x000fca00078e0086 */
[----:B------:R1:W-:Y:S01]  /*192a0*/  LDGSTS.E [R5+0x200], desc[UR28][R6.64], P5 ;  /* 0x0020000006057fae */ /* 0x0003e2000a9a101c */
[----:B------:R-:W-:Y:S02]  /*192b0*/  ISETP.GT.AND P5, PT, R4, 0x1, PT ;  /* 0x000000010400780c */ /* 0x000fe40003fa4270 */
[----:B------:R-:W-:Y:S02]  /*192c0*/  IADD3 R135, P6, PT, R135, UR14, RZ ;  /* 0x0000000e87877c10 */ /* 0x000fe4000ffde0ff */
[----:B-1----:R-:W-:-:S04]  /*192d0*/  SEL R6, RZ, 0x4, !P5 ;  /* 0x00000004ff067807 */ /* 0x002fc80006800000 */
[----:B------:R-:W-:-:S04]  /*192e0*/  SEL R6, R6, RZ, !P4 ;  /* 0x000000ff06067207 */ /* 0x000fc80006000000 */
[----:B------:R-:W-:Y:S02]  /*192f0*/  ISETP.NE.U32.AND P5, PT, R6, RZ, PT ;  /* 0x000000ff0600720c */ /* 0x000fe40003fa5070 */
[----:B------:R-:W-:Y:S02]  /*19300*/  IADD3.X R136, PT, PT, R136, UR15, RZ, P6, !PT ;  /* 0x0000000f88887c10 */ /* 0x000fe4000b7fe4ff */
[----:B------:R-:W-:Y:S02]  /*19310*/  IADD3 R137, P6, PT, R137, UR14, RZ ;  /* 0x0000000e89897c10 */ /* 0x000fe4000ffde0ff */
[----:B------:R-:W-:Y:S01]  /*19320*/  MOV R6, R135 ;  /* 0x0000008700067202 */ /* 0x000fe20000000f00 */
[----:B------:R-:W-:Y:S01]  /*19330*/  IMAD.MOV.U32 R7, RZ, RZ, R136 ;  /* 0x000000ffff077224 */ /* 0x000fe200078e0088 */
[----:B------:R-:W-:-:S05]  /*19340*/  IADD3.X R138, PT, PT, R138, UR15, RZ, P6, !PT ;  /* 0x0000000f8a8a7c10 */ /* 0x000fca000b7fe4ff */
[----:B------:R1:W-:Y:S02]  /*19350*/  LDGSTS.E [R5+0x400], desc[UR28][R6.64], P5 ;  /* 0x0040000006057fae */ /* 0x0003e4000a9a101c */
        /* <DEDUP_REMOVED lines=382> */
[----:B----4-:R-:W-:Y:S02]  /*1ab40*/  IADD3 R9, P6, PT, R9, UR14, RZ ;  /* 0x0000000e09097c10 */ /* 0x010fe4000ffde0ff */
[----:B-1----:R-:W-:-:S04]  /*1ab50*/  SEL R6, RZ, 0x4, !P5 ;  /* 0x00000004ff067807 */ /* 0x002fc80006800000 */
[----:B------:R-:W-:-:S04]  /*1ab60*/  SEL R6, R6, RZ, !P4 ;  /* 0x000000ff06067207 */ /* 0x000fc80006000000 */
[----:B------:R-:W-:Y:S02]  /*1ab70*/  ISETP.NE.U32.AND P5, PT, R6, RZ, PT ;  /* 0x000000ff0600720c */ /* 0x000fe40003fa5070 */
[----:B------:R-:W-:Y:S02]  /*1ab80*/  IADD3.X R252, PT, PT, R252, UR15, RZ, P6, !PT ;  /* 0x0000000ffcfc7c10 */ /* 0x000fe4000b7fe4ff */
[----:B--2---:R-:W-:Y:S01]  /*1ab90*/  IADD3 R12, P6, PT, R12, UR14, RZ ;  /* 0x0000000e0c0c7c10 */ /* 0x004fe2000ffde0ff */
[----:B------:R1:W-:Y:S01]  /*1aba0*/  STL [R1+0x8], R9 ;  /* 0x0000080901007387 */ /* 0x0003e20000100800 */
[----:B------:R-:W-:Y:S01]  /*1abb0*/  MOV R6, R9 ;  /* 0x0000000900067202 */ /* 0x000fe20000000f00 */
[----:B------:R-:W-:Y:S01]  /*1abc0*/  IMAD.MOV.U32 R7, RZ, RZ, R252 ;  /* 0x000000ffff077224 */ /* 0x000fe200078e00fc */
[----:B-----5:R-:W-:Y:S01]  /*1abd0*/  IADD3.X R15, PT, PT, R15, UR15, RZ, P6, !PT ;  /* 0x0000000f0f0f7c10 */ /* 0x020fe2000b7fe4ff */
[----:B------:R-:W2:Y:S04]  /*1abe0*/  LDL.LU R14, [R1+0x28] ;  /* 0x00002800010e7983 */ /* 0x000ea80000300800 */
[----:B------:R4:W-:Y:S04]  /*1abf0*/  LDGSTS.E [R5+0x7400], desc[UR28][R6.64], P5 ;  /* 0x0740000006057fae */ /* 0x0009e8000a9a101c */
[----:B-1----:R-:W5:Y:S04]  /*1ac00*/  LDL.LU R9, [R1+0x34] ;  /* 0x0000340001097983 */ /* 0x002f680000300800 */
[----:B------:R1:W-:Y:S04]  /*1ac10*/  STL [R1+0x14], R12 ;  /* 0x0000140c01007387 */ /* 0x0003e80000100800 */
[----:B------:R1:W-:Y:S01]  /*1ac20*/  STL [R1+0x10], R15 ;  /* 0x0000100f01007387 */ /* 0x0003e20000100800 */
[----:B----4-:R-:W-:-:S03]  /*1ac30*/  IMAD.MOV.U32 R6, RZ, RZ, R12 ;  /* 0x000000ffff067224 */ /* 0x010fc600078e000c */
[----:B-1----:R-:W4:Y:S01]  /*1ac40*/  LDL.LU R12, [R1+0x30] ;  /* 0x00003000010c7983 */ /* 0x002f220000300800 */
[----:B------:R-:W-:Y:S01]  /*1ac50*/  IMAD.MOV.U32 R7, RZ, RZ, R15 ;  /* 0x000000ffff077224 */ /* 0x000fe200078e000f */
[----:B---3--:R-:W-:-:S04]  /*1ac60*/  IADD3 R10, P6, PT, R10, UR14, RZ ;  /* 0x0000000e0a0a7c10 */ /* 0x008fc8000ffde0ff */
[----:B------:R1:W-:Y:S01]  /*1ac70*/  LDGSTS.E [R5+0x7600], desc[UR28][R6.64], P5 ;  /* 0x0760000006057fae */ /* 0x0003e2000a9a101c */
[----:B------:R-:W-:Y:S02]  /*1ac80*/  ISETP.GT.AND P5, PT, R4, 0x1e, PT ;  /* 0x0000001e0400780c */ /* 0x000fe40003fa4270 */
[----:B------:R-:W-:Y:S01]  /*1ac90*/  IADD3.X R11, PT, PT, R11, UR15, RZ, P6, !PT ;  /* 0x0000000f0b0b7c10 */ /* 0x000fe2000b7fe4ff */
[----:B------:R-:W-:Y:S04]  /*1aca0*/  STL [R1+0x1c], R10 ;  /* 0x00001c0a01007387 */ /* 0x000fe80000100800 */
[----:B------:R3:W-:Y:S01]  /*1acb0*/  STL [R1+0x18], R11 ;  /* 0x0000180b01007387 */ /* 0x0007e20000100800 */
[----:B-1----:R-:W-:-:S03]  /*1acc0*/  SEL R6, RZ, 0x4, !P5 ;  /* 0x00000004ff067807 */ /* 0x002fc60006800000 */
[----:B------:R-:W4:Y:S01]  /*1acd0*/  LDL.LU R17, [R1+0x38] ;  /* 0x0000380001117983 */ /* 0x000f220000300800 */
[----:B------:R-:W-:-:S03]  /*1ace0*/  SEL R6, R6, RZ, !P4 ;  /* 0x000000ff06067207 */ /* 0x000fc60006000000 */
[----:B------:R-:W4:Y:S01]  /*1acf0*/  LDL.LU R15, [R1+0x3c] ;  /* 0x00003c00010f7983 */ /* 0x000f220000300800 */
[----:B------:R-:W-:Y:S01]  /*1ad00*/  IMAD.MOV.U32 R7, RZ, RZ, R11 ;  /* 0x000000ffff077224 */ /* 0x000fe200078e000b */
[----:B------:R-:W-:Y:S02]  /*1ad10*/  ISETP.NE.U32.AND P5, PT, R6, RZ, PT ;  /* 0x000000ff0600720c */ /* 0x000fe40003fa5070 */
[----:B---3--:R-:W3:Y:S01]  /*1ad20*/  LDL.LU R11, [R1+0x40] ;  /* 0x00004000010b7983 */ /* 0x008ee20000300800 */
[----:B------:R-:W-:-:S03]  /*1ad30*/  MOV R6, R10 ;  /* 0x0000000a00067202 */ /* 0x000fc60000000f00 */
[----:B------:R-:W3:Y:S01]  /*1ad40*/  LDL.LU R10, [R1+0x44] ;  /* 0x00004400010a7983 */ /* 0x000ee20000300800 */
[----:B------:R-:W-:-:S04]  /*1ad50*/  IADD3 R8, P6, PT, R8, UR14, RZ ;  /* 0x0000000e08087c10 */ /* 0x000fc8000ffde0ff */
[----:B------:R-:W-:Y:S02]  /*1ad60*/  IADD3.X R16, PT, PT, R16, UR15, RZ, P6, !PT ;  /* 0x0000000f10107c10 */ /* 0x000fe4000b7fe4ff */
[----:B------:R1:W-:Y:S01]  /*1ad70*/  LDGSTS.E [R5+0x7800], desc[UR28][R6.64], P5 ;  /* 0x0780000006057fae */ /* 0x0003e2000a9a101c */
[----:B------:R-:W-:Y:S01]  /*1ad80*/  IADD3 R13, P6, PT, R13, UR14, RZ ;  /* 0x0000000e0d0d7c10 */ /* 0x000fe2000ffde0ff */
[----:B-1----:R-:W-:Y:S02]  /*1ad90*/  IMAD.MOV.U32 R6, RZ, RZ, R8 ;  /* 0x000000ffff067224 */ /* 0x002fe400078e0008 */
[----:B------:R-:W-:-:S05]  /*1ada0*/  IMAD.MOV.U32 R7, RZ, RZ, R16 ;  /* 0x000000ffff077224 */ /* 0x000fca00078e0010 */
[----:B------:R1:W-:Y:S01]  /*1adb0*/  LDGSTS.E [R5+0x7a00], desc[UR28][R6.64], P5 ;  /* 0x07a0000006057fae */ /* 0x0003e2000a9a101c */
[----:B------:R-:W-:-:S03]  /*1adc0*/  ISETP.GT.AND P5, PT, R4, 0x1f, PT ;  /* 0x0000001f0400780c */ /* 0x000fc60003fa4270 */
[----:B------:R1:W-:Y:S04]  /*1add0*/  STL [R1+0x24], R8 ;  /* 0x0000240801007387 */ /* 0x0003e80000100800 */
[----:B------:R-:W-:Y:S01]  /*1ade0*/  STL [R1+0x20], R16 ;  /* 0x0000201001007387 */ /* 0x000fe20000100800 */
[----:B-1----:R-:W-:-:S03]  /*1adf0*/  SEL R6, RZ, 0x4, !P5 ;  /* 0x00000004ff067807 */ /* 0x002fc60006800000 */
[----:B------:R-:W3:Y:S01]  /*1ae00*/  LDL.LU R8, [R1+0x4c] ;  /* 0x00004c0001087983 */ /* 0x000ee20000300800 */
[----:B------:R-:W-:-:S03]  /*1ae10*/  SEL R6, R6, RZ, !P4 ;  /* 0x000000ff06067207 */ /* 0x000fc60006000000 */
[----:B------:R-:W-:Y:S01]  /*1ae20*/  STL [R1+0x2c], R13 ;  /* 0x00002c0d01007387 */ /* 0x000fe20000100800 */
[----:B------:R-:W-:Y:S02]  /*1ae30*/  ISETP.NE.U32.AND P5, PT, R6, RZ, PT ;  /* 0x000000ff0600720c */ /* 0x000fe40003fa5070 */
[----:B------:R-:W-:Y:S02]  /*1ae40*/  MOV R6, R13 ;  /* 0x0000000d00067202 */ /* 0x000fe40000000f00 */
[----:B--2---:R-:W-:-:S05]  /*1ae50*/  IADD3.X R14, PT, PT, R14, UR15, RZ, P6, !PT ;  /* 0x0000000f0e0e7c10 */ /* 0x004fca000b7fe4ff */
[----:B------:R1:W-:Y:S01]  /*1ae60*/  STL [R1+0x28], R14 ;  /* 0x0000280e01007387 */ /* 0x0003e20000100800 */
[----:B-----5:R-:W-:Y:S01]  /*1ae70*/  IADD3 R9, P6, PT, R9, UR14, RZ ;  /* 0x0000000e09097c10 */ /* 0x020fe2000ffde0ff */
[----:B------:R-:W-:-:S05]  /*1ae80*/  IMAD.MOV.U32 R7, RZ, RZ, R14 ;  /* 0x000000ffff077224 */ /* 0x000fca00078e000e */
[----:B------:R2:W-:Y:S04]  /*1ae90*/  LDGSTS.E [R5+0x7c00], desc[UR28][R6.64], P5 ;  /* 0x07c0000006057fae */ /* 0x0005e8000a9a101c */
[----:B-1----:R-:W5:Y:S01]  /*1aea0*/  LDL.LU R14, [R1+0x48] ;  /* 0x00004800010e7983 */ /* 0x002f620000300800 */
[----:B----4-:R-:W-:-:S03]  /*1aeb0*/  IADD3.X R12, PT, PT, R12, UR15, RZ, P6, !PT ;  /* 0x0000000f0c0c7c10 */ /* 0x010fc6000b7fe4ff */
[----:B------:R-:W4:Y:S04]  /*1aec0*/  LDL.LU R13, [R1+0x54] ;  /* 0x00005400010d7983 */ /* 0x000f280000300800 */
[----:B------:R-:W-:Y:S04]  /*1aed0*/  STL [R1+0x34], R9 ;  /* 0x0000340901007387 */ /* 0x000fe80000100800 */
[----:B------:R1:W-:Y:S04]  /*1aee0*/  STL [R1+0x30], R12 ;  /* 0x0000300c01007387 */ /* 0x0003e80000100800 */
[----:B------:R-:W4:Y:S01]  /*1aef0*/  LDL.LU R16, [R1+0x50] ;  /* 0x0000500001107983 */ /* 0x000f220000300800 */
[----:B--2---:R-:W-:-:S02]  /*1af00*/  IMAD.MOV.U32 R6, RZ, RZ, R9 ;  /* 0x000000ffff067224 */ /* 0x004fc400078e0009 */
[----:B------:R-:W-:Y:S02]  /*1af10*/  IMAD.MOV.U32 R7, RZ, RZ, R12 ;  /* 0x000000ffff077224 */ /* 0x000fe400078e000c */
[----:B-1----:R-:W2:Y:S04]  /*1af20*/  LDL.LU R12, [R1+0x58] ;  /* 0x00005800010c7983 */ /* 0x002ea80000300800 */
[----:B------:R1:W-:Y:S01]  /*1af30*/  LDGSTS.E [R5+0x7e00], desc[UR28][R6.64], P5 ;  /* 0x07e0000006057fae */ /* 0x0003e2000a9a101c */
[----:B------:R-:W-:Y:S02]  /*1af40*/  ISETP.GT.AND P5, PT, R4, 0x20, PT ;  /* 0x000000200400780c */ /* 0x000fe40003fa4270 */
[----:B------:R-:W-:Y:S01]  /*1af50*/  IADD3 R15, P6, PT, R15, UR14, RZ ;  /* 0x0000000e0f0f7c10 */ /* 0x000fe2000ffde0ff */
[----:B------:R-:W2:Y:S01]  /*1af60*/  LDL.LU R9, [R1+0x5c] ;  /* 0x00005c0001097983 */ /* 0x000ea20000300800 */
[----:B-1----:R-:W-:-:S04]  /*1af70*/  SEL R6, RZ, 0x4, !P5 ;  /* 0x00000004ff067807 */ /* 0x002fc80006800000 */
[----:B------:R-:W-:-:S04]  /*1af80*/  SEL R6, R6, RZ, !P4 ;  /* 0x000000ff06067207 */ /* 0x000fc80006000000 */
[----:B------:R-:W-:Y:S02]  /*1af90*/  ISETP.NE.U32.AND P5, PT, R6, RZ, PT ;  /* 0x000000ff0600720c */ /* 0x000fe40003fa5070 */
[----:B------:R-:W-:Y:S02]  /*1afa0*/  IADD3.X R17, PT, PT, R17, UR15, RZ, P6, !PT ;  /* 0x0000000f11117c10 */ /* 0x000fe4000b7fe4ff */
[----:B---3--:R-:W-:Y:S02]  /*1afb0*/  IADD3 R10, P6, PT, R10, UR14, RZ ;  /* 0x0000000e0a0a7c10 */ /* 0x008fe4000ffde0ff */
[----:B------:R-:W-:Y:S01]  /*1afc0*/  MOV R6, R15 ;  /* 0x0000000f00067202 */ /* 0x000fe20000000f00 */
[----:B------:R-:W-:Y:S01]  /*1afd0*/  IMAD.MOV.U32 R7, RZ, RZ, R17 ;  /* 0x000000ffff077224 */ /* 0x000fe200078e0011 */
[----:B------:R-:W-:Y:S01]  /*1afe0*/  IADD3.X R11, PT, PT, R11, UR15, RZ, P6, !PT ;  /* 0x0000000f0b0b7c10 */ /* 0x000fe2000b7fe4ff */
[----:B------:R1:W-:Y:S04]  /*1aff0*/  STL [R1+0x3c], R15 ;  /* 0x00003c0f01007387 */ /* 0x0003e80000100800 */
[----:B------:R3:W-:Y:S04]  /*1b000*/  LDGSTS.E [R5+0x8000], desc[UR28][R6.64], P5 ;  /* 0x0800000006057fae */ /* 0x0007e8000a9a101c */
[----:B------:R-:W-:Y:S04]  /*1b010*/  STL [R1+0x38], R17 ;  /* 0x0000381101007387 */ /* 0x000fe80000100800 */
[----:B------:R1:W-:Y:S01]  /*1b020*/  STL [R1+0x44], R10 ;  /* 0x0000440a01007387 */ /* 0x0003e20000100800 */
[----:B---3--:R-:W-:-:S02]  /*1b030*/  IMAD.MOV.U32 R6, RZ, RZ, R10 ;  /* 0x000000ffff067224 */ /* 0x008fc400078e000a */
[----:B------:R-:W-:Y:S01]  /*1b040*/  IMAD.MOV.U32 R7, RZ, RZ, R11 ;  /* 0x000000ffff077224 */ /* 0x000fe200078e000b */
[----:B------:R3:W-:Y:S04]  /*1b050*/  STL [R1+0x40], R11 ;  /* 0x0000400b01007387 */ /* 0x0007e80000100800 */
[----:B-1----:R-:W2:Y:S04]  /*1b060*/  LDL.LU R15, [R1+0x60] ;  /* 0x00006000010f7983 */ /* 0x002ea80000300800 */
[----:B------:R1:W-:Y:S01]  /*1b070*/  LDGSTS.E [R5+0x8200], desc[UR28][R6.64], P5 ;  /* 0x0820000006057fae */ /* 0x0003e2000a9a101c */
[----:B------:R-:W-:-:S03]  /*1b080*/  ISETP.GT.AND P5, PT, R4, 0x21, PT ;  /* 0x000000210400780c */ /* 0x000fc60003fa4270 */
[----:B------:R-:W2:Y:S01]  /*1b090*/  LDL.LU R10, [R1+0x64] ;  /* 0x00006400010a7983 */ /* 0x000ea20000300800 */
[----:B------:R-:W-:-:S03]  /*1b0a0*/  IADD3 R8, P6, PT, R8, UR14, RZ ;  /* 0x0000000e08087c10 */ /* 0x000fc6000ffde0ff */
[----:B---3--:R-:W3:Y:S01]  /*1b0b0*/  LDL.LU R11, [R1+0x6c] ;  /* 0x00006c00010b7983 */ /* 0x008ee20000300800 */
[----:B-1----:R-:W-:-:S04]  /*1b0c0*/  SEL R6, RZ, 0x4, !P5 ;  /* 0x00000004ff067807 */ /* 0x002fc80006800000 */
[----:B------:R-:W-:-:S04]  /*1b0d0*/  SEL R6, R6, RZ, !P4 ;  /* 0x000000ff06067207 */ /* 0x000fc80006000000 */
[----:B------:R-:W-:Y:S01]  /*1b0e0*/  ISETP.NE.U32.AND P5, PT, R6, RZ, PT ;  /* 0x000000ff0600720c */ /* 0x000fe20003fa5070 */
[----:B------:R-:W-:Y:S01]  /*1b0f0*/  STL [R1+0x4c], R8 ;  /* 0x00004c0801007387 */ /* 0x000fe20000100800 */
[----:B------:R-:W-:Y:S02]  /*1b100*/  MOV R6, R8 ;  /* 0x0000000800067202 */ /* 0x000fe40000000f00 */
[----:B-----5:R-:W-:Y:S02]  /*1b110*/  IADD3.X R14, PT, PT, R14, UR15, RZ, P6, !PT ;  /* 0x0000000f0e0e7c10 */ /* 0x020fe4000b7fe4ff */
[----:B----4-:R-:W-:-:S03]  /*1b120*/  IADD3 R13, P6, PT, R13, UR14, RZ ;  /* 0x0000000e0d0d7c10 */ /* 0x010fc6000ffde0ff */
[----:B------:R1:W-:Y:S01]  /*1b130*/  STL [R1+0x48], R14 ;  /* 0x0000480e01007387 */ /* 0x0003e20000100800 */
[----:B------:R-:W-:-:S05]  /*1b140*/  IMAD.MOV.U32 R7, RZ, RZ, R14 ;  /* 0x000000ffff077224 */ /* 0x000fca00078e000e */
[----:B------:R4:W-:Y:S04]  /*1b150*/  LDGSTS.E [R5+0x8400], desc[UR28][R6.64], P5 ;  /* 0x0840000006057fae */ /* 0x0009e8000a9a101c */
[----:B-1----:R-:W5:Y:S01]  /*1b160*/  LDL.LU R14, [R1+0x68] ;  /* 0x00006800010e7983 */ /* 0x002f620000300800 */
[----:B------:R-:W-:-:S03]  /*1b170*/  IADD3.X R16, PT, PT, R16, UR15, RZ, P6, !PT ;  /* 0x0000000f10107c10 */ /* 0x000fc6000b7fe4ff */
[----:B------:R-:W5:Y:S04]  /*1b180*/  LDL.LU R8, [R1+0x74] ;  /* 0x0000740001087983 */ /* 0x000f680000300800 */
[----:B------:R1:W-:Y:S01]  /*1b190*/  STL [R1+0x54], R13 ;  /* 0x0000540d01007387 */ /* 0x0003e20000100800 */
[----:B----4-:R-:W-:-:S03]  /*1b1a0*/  IMAD.MOV.U32 R6, RZ, RZ, R13 ;  /* 0x000000ffff067224 */ /* 0x010fc600078e000d */
[----:B------:R4:W-:Y:S04]  /*1b1b0*/  STL [R1+0x50], R16 ;  /* 0x0000501001007387 */ /* 0x0009e80000100800 */
[----:B-1----:R-:W5:Y:S01]  /*1b1c0*/  LDL.LU R13, [R1+0x70] ;  /* 0x00007000010d7983 */ /* 0x002f620000300800 */
[----:B------:R-:W-:Y:S01]  /*1b1d0*/  IMAD.MOV.U32 R7, RZ, RZ, R16 ;  /* 0x000000ffff077224 */ /* 0x000fe200078e0010 */
[----:B--2---:R-:W-:-:S04]  /*1b1e0*/  IADD3 R9, P6, PT, R9, UR14, RZ ;  /* 0x0000000e09097c10 */ /* 0x004fc8000ffde0ff */
[----:B------:R1:W-:Y:S01]  /*1b1f0*/  LDGSTS.E [R5+0x8600], desc[UR28][R6.64], P5 ;  /* 0x0860000006057fae */ /* 0x0003e2000a9a101c */
[----:B------:R-:W-:Y:S02]  /*1b200*/  ISETP.GT.AND P5, PT, R4, 0x22, PT ;  /* 0x000000220400780c */ /* 0x000fe40003fa4270 */
[----:B------:R-:W-:Y:S01]  /*1b210*/  IADD3.X R12, PT, PT, R12, UR15, RZ, P6, !PT ;  /* 0x0000000f0c0c7c10 */ /* 0x000fe2000b7fe4ff */
[----:B------:R-:W-:Y:S04]  /*1b220*/  STL [R1+0x5c], R9 ;  /* 0x00005c0901007387 */ /* 0x000fe80000100800 */
[----:B------:R2:W-:Y:S01]  /*1b230*/  STL [R1+0x58], R12 ;  /* 0x0000580c01007387 */ /* 0x0005e20000100800 */
[----:B-1----:R-:W-:-:S03]  /*1b240*/  SEL R6, RZ, 0x4, !P5 ;  /* 0x00000004ff067807 */ /* 0x002fc60006800000 */
[----:B------:R-:W5:Y:S01]  /*1b250*/  LDL.LU R17, [R1+0x78] ;  /* 0x0000780001117983 */ /* 0x000f620000300800 */
[----:B------:R-:W-:-:S03]  /*1b260*/  SEL R6, R6, RZ, !P4 ;  /* 0x000000ff06067207 */ /* 0x000fc60006000000 */
[----:B----4-:R-:W4:Y:S01]  /*1b270*/  LDL.LU R16, [R1+0x7c] ;  /* 0x00007c0001107983 */ /* 0x010f220000300800 */
[----:B------:R-:W-:Y:S01]  /*1b280*/  IMAD.MOV.U32 R7, RZ, RZ, R12 ;  /* 0x000000ffff077224 */ /* 0x000fe200078e000c */
[----:B------:R-:W-:Y:S02]  /*1b290*/  ISETP.NE.U32.AND P5, PT, R6, RZ, PT ;  /* 0x000000ff0600720c */ /* 0x000fe40003fa5070 */
[----:B--2---:R-:W2:Y:S01]  /*1b2a0*/  LDL.LU R12, [R1+0x80] ;  /* 0x00008000010c7983 */ /* 0x004ea20000300800 */
[----:B------:R-:W-:-:S03]  /*1b2b0*/  MOV R6, R9 ;  /* 0x0000000900067202 */ /* 0x000fc60000000f00 */
[----:B------:R-:W2:Y:S07]  /*1b2c0*/  LDL.LU R9, [R1+0x84] ;  /* 0x0000840001097983 */ /* 0x000eae0000300800 */
[----:B------:R1:W-:Y:S01]  /*1b2d0*/  LDGSTS.E [R5+0x8800], desc[UR28][R6.64], P5 ;  /* 0x0880000006057fae */ /* 0x0003e2000a9a101c */
[----:B------:R-:W-:-:S04]  /*1b2e0*/  IADD3 R10, P6, PT, R10, UR14, RZ ;  /* 0x0000000e0a0a7c10 */ /* 0x000fc8000ffde0ff */
[----:B------:R-:W-:Y:S01]  /*1b2f0*/  IADD3.X R15, PT, PT, R15, UR15, RZ, P6, !PT ;  /* 0x0000000f0f0f7c10 */ /* 0x000fe2000b7fe4ff */
[----:B-1----:R-:W-:-:S04]  /*1b300*/  IMAD.MOV.U32 R6, RZ, RZ, R10 ;  /* 0x000000ffff067224 */ /* 0x002fc800078e000a */
[----:B------:R-:W-:Y:S01]  /*1b310*/  IMAD.MOV.U32 R7, RZ, RZ, R15 ;  /* 0x000000ffff077224 */ /* 0x000fe200078e000f */
[----:B---3--:R-:W-:-:S04]  /*1b320*/  IADD3 R11, P6, PT, R11, UR14, RZ ;  /* 0x0000000e0b0b7c10 */ /* 0x008fc8000ffde0ff */
[----:B------:R1:W-:Y:S01]  /*1b330*/  LDGSTS.E [R5+0x8a00], desc[UR28][R6.64], P5 ;  /* 0x08a0000006057fae */ /* 0x0003e2000a9a101c */
[----:B------:R-:W-:-:S03]  /*1b340*/  ISETP.GT.AND P5, PT, R4, 0x23, PT ;  /* 0x000000230400780c */ /* 0x000fc60003fa4270 */
[----:B------:R3:W-:Y:S04]  /*1b350*/  STL [R1+0x64], R10 ;  /* 0x0000640a01007387 */ /* 0x0007e80000100800 */
[----:B------:R-:W-:Y:S01]  /*1b360*/  STL [R1+0x60], R15 ;  /* 0x0000600f01007387 */ /* 0x000fe20000100800 */
[----:B-1----:R-:W-:-:S03]  /*1b370*/  SEL R6, RZ, 0x4, !P5 ;  /* 0x00000004ff067807 */ /* 0x002fc60006800000 */
[----:B---3--:R-:W3:Y:S01]  /*1b380*/  LDL.LU R10, [R1+0x8c] ;  /* 0x00008c00010a7983 */ /* 0x008ee20000300800 */
[----:B------:R-:W-:-:S03]  /*1b390*/  SEL R6, R6, RZ, !P4 ;  /* 0x000000ff06067207 */ /* 0x000fc60006000000 */
[----:B------:R-:W-:Y:S01]  /*1b3a0*/  STL [R1+0x6c], R11 ;  /* 0x00006c0b01007387 */ /* 0x000fe20000100800 */
[----:B------:R-:W-:Y:S02]  /*1b3b0*/  ISETP.NE.U32.AND P5, PT, R6, RZ, PT ;  /* 0x000000ff0600720c */ /* 0x000fe40003fa5070 */
[----:B------:R-:W-:Y:S02]  /*1b3c0*/  MOV R6, R11 ;  /* 0x0000000b00067202 */ /* 0x000fe40000000f00 */
[----:B-----5:R-:W-:Y:S02]  /*1b3d0*/  IADD3.X R14, PT, PT, R14, UR15, RZ, P6, !PT ;  /* 0x0000000f0e0e7c10 */ /* 0x020fe4000b7fe4ff */
[----:B------:R-:W-:-:S03]  /*1b3e0*/  IADD3 R8, P6, PT, R8, UR14, RZ ;  /* 0x0000000e08087c10 */ /* 0x000fc6000ffde0ff */
[----:B------:R1:W-:Y:S01]  /*1b3f0*/  STL [R1+0x68], R14 ;  /* 0x0000680e01007387 */ /* 0x0003e20000100800 */
[----:B------:R-:W-:-:S05]  /*1b400*/  IMAD.MOV.U32 R7, RZ, RZ, R14 ;  /* 0x000000ffff077224 */ /* 0x000fca00078e000e */
[----:B------:R5:W-:Y:S04]  /*1b410*/  LDGSTS.E [R5+0x8c00], desc[UR28][R6.64], P5 ;  /* 0x08c0000006057fae */ /* 0x000be8000a9a101c */
[----:B-1----:R-:W3:Y:S01]  /*1b420*/  LDL.LU R14, [R1+0x88] ;  /* 0x00008800010e7983 */ /* 0x002ee20000300800 */
[----:B------:R-:W-:-:S03]  /*1b430*/  IADD3.X R13, PT, PT, R13, UR15, RZ, P6, !PT ;  /* 0x0000000f0d0d7c10 */ /* 0x000fc6000b7fe4ff */
[----:B------:R-:W3:Y:S04]  /*1b440*/  LDL.LU R11, [R1+0x94] ;  /* 0x00009400010b7983 */ /* 0x000ee80000300800 */
[----:B------:R-:W-:Y:S04]  /*1b450*/  STL [R1+0x74], R8 ;  /* 0x0000740801007387 */ /* 0x000fe80000100800 */
[----:B------:R1:W-:Y:S04]  /*1b460*/  STL [R1+0x70], R13 ;  /* 0x0000700d01007387 */ /* 0x0003e80000100800 */
[----:B------:R-:W3:Y:S01]  /*1b470*/  LDL.LU R15, [R1+0x90] ;  /* 0x00009000010f7983 */ /* 0x000ee20000300800 */
[----:B-----5:R-:W-:-:S02]  /*1b480*/  IMAD.MOV.U32 R6, RZ, RZ, R8 ;  /* 0x000000ffff067224 */ /* 0x020fc400078e0008 */
[----:B------:R-:W-:Y:S02]  /*1b490*/  IMAD.MOV.U32 R7, RZ, RZ, R13 ;  /* 0x000000ffff077224 */ /* 0x000fe400078e000d */
[----:B-1----:R-:W5:Y:S04]  /*1b4a0*/  LDL.LU R13, [R1+0x98] ;  /* 0x00009800010d7983 */ /* 0x002f680000300800 */
[----:B------:R1:W-:Y:S01]  /*1b4b0*/  LDGSTS.E [R5+0x8e00], desc[UR28][R6.64], P5 ;  /* 0x08e0000006057fae */ /* 0x0003e2000a9a101c */
[----:B------:R-:W-:Y:S02]  /*1b4c0*/  ISETP.GT.AND P5, PT, R4, 0x24, PT ;  /* 0x000000240400780c */ /* 0x000fe40003fa4270 */
[----:B----4-:R-:W-:Y:S01]  /*1b4d0*/  IADD3 R16, P6, PT, R16, UR14, RZ ;  /* 0x0000000e10107c10 */ /* 0x010fe2000ffde0ff */
[----:B------:R-:W4:Y:S01]  /*1b4e0*/  LDL.LU R8, [R1+0x9c] ;  /* 0x00009c0001087983 */ /* 0x000f220000300800 */
[----:B-1----:R-:W-:-:S04]  /*1b4f0*/  SEL R6, RZ, 0x4, !P5 ;  /* 0x00000004ff067807 */ /* 0x002fc80006800000 */
[----:B------:R-:W-:-:S04]  /*1b500*/  SEL R6, R6, RZ, !P4 ;  /* 0x000000ff06067207 */ /* 0x000fc80006000000 */
[----:B------:R-:W-:Y:S02]  /*1b510*/  ISETP.NE.U32.AND P5, PT, R6, RZ, PT ;  /* 0x000000ff0600720c */ /* 0x000fe40003fa5070 */
[----:B------:R-:W-:Y:S02]  /*1b520*/  IADD3.X R17, PT, PT, R17, UR15, RZ, P6, !PT ;  /* 0x0000000f11117c10 */ /* 0x000fe4000b7fe4ff */
[----:B--2---:R-:W-:Y:S02]  /*1b530*/  IADD3 R9, P6, PT, R9, UR14, RZ ;  /* 0x0000000e09097c10 */ /* 0x004fe4000ffde0ff */
[----:B------:R-:W-:Y:S01]  /*1b540*/  MOV R6, R16 ;  /* 0x0000001000067202 */ /* 0x000fe20000000f00 */
[----:B------:R-:W-:Y:S01]  /*1b550*/  IMAD.MOV.U32 R7, RZ, RZ, R17 ;  /* 0x000000ffff077224 */ /* 0x000fe200078e0011 */
[----:B------:R-:W-:Y:S01]  /*1b560*/  IADD3.X R12, PT, PT, R12, UR15, RZ, P6, !PT ;  /* 0x0000000f0c0c7c10 */ /* 0x000fe2000b7fe4ff */
[----:B------:R1:W-:Y:S04]  /*1b570*/  STL [R1+0x7c], R16 ;  /* 0x00007c1001007387 */ /* 0x0003e80000100800 */
[----:B------:R2:W-:Y:S04]  /*1b580*/  LDGSTS.E [R5+0x9000], desc[UR28][R6.64], P5 ;  /* 0x0900000006057fae */ /* 0x0005e8000a9a101c */
[----:B------:R-:W-:Y:S04]  /*1b590*/  STL [R1+0x78], R17 ;  /* 0x0000781101007387 */ /* 0x000fe80000100800 */
[----:B------:R1:W-:Y:S01]  /*1b5a0*/  STL [R1+0x84], R9 ;  /* 0x0000840901007387 */ /* 0x0003e20000100800 */
[----:B--2---:R-:W-:-:S02]  /*1b5b0*/  IMAD.MOV.U32 R6, RZ, RZ, R9 ;  /* 0x000000ffff067224 */ /* 0x004fc400078e0009 */
[----:B------:R-:W-:Y:S01]  /*1b5c0*/  IMAD.MOV.U32 R7, RZ, RZ, R12 ;  /* 0x000000ffff077224 */ /* 0x000fe200078e000c */
[----:B------:R2:W-:Y:S04]  /*1b5d0*/  STL [R1+0x80], R12 ;  /* 0x0000800c01007387 */ /* 0x0005e80000100800 */
[----:B-1----:R-:W5:Y:S04]  /*1b5e0*/  LDL.LU R16, [R1+0xa0] ;  /* 0x0000a00001107983 */ /* 0x002f680000300800 */
[----:B------:R1:W-:Y:S01]  /*1b5f0*/  LDGSTS.E [R5+0x9200], desc[UR28][R6.64], P5 ;  /* 0x0920000006057fae */ /* 0x0003e2000a9a101c */
[----:B------:R-:W-:-:S03]  /*1b600*/  ISETP.GT.AND P5, PT, R4, 0x25, PT ;  /* 0x000000250400780c */ /* 0x000fc60003fa4270 */
[----:B------:R-:W5:Y:S01]  /*1b610*/  LDL.LU R9, [R1+0xa4] ;  /* 0x0000a40001097983 */ /* 0x000f620000300800 */
[----:B---3--:R-:W-:-:S03]  /*1b620*/  IADD3 R10, P6, PT, R10, UR14, RZ ;  /* 0x0000000e0a0a7c10 */ /* 0x008fc6000ffde0ff */
[----:B--2---:R-:W2:Y:S01]  /*1b630*/  LDL.LU R12, [R1+0xac] ;  /* 0x0000ac00010c7983 */ /* 0x004ea20000300800 */
[----:B-1----:R-:W-:-:S04]  /*1b640*/  SEL R6, RZ, 0x4, !P5 ;  /* 0x00000004ff067807 */ /* 0x002fc80006800000 */
[----:B------:R-:W-:-:S04]  /*1b650*/  SEL R6, R6, RZ, !P4 ;  /* 0x000000ff06067207 */ /* 0x000fc80006000000 */
[----:B------:R-:W-:Y:S01]  /*1b660*/  ISETP.NE.U32.AND P5, PT, R6, RZ, PT ;  /* 0x000000ff0600720c */ /* 0x000fe20003fa5070 */
[----:B------:R-:W-:Y:S01]  /*1b670*/  STL [R1+0x8c], R10 ;  /* 0x00008c0a01007387 */ /* 0x000fe20000100800 */
[----:B------:R-:W-:Y:S02]  /*1b680*/  MOV R6, R10 ;  /* 0x0000000a00067202 */ /* 0x000fe40000000f00 */
[----:B------:R-:W-:Y:S02]  /*1b690*/  IADD3.X R14, PT, PT, R14, UR15, RZ, P6, !PT ;  /* 0x0000000f0e0e7c10 */ /* 0x000fe4000b7fe4ff */
[----:B------:R-:W-:-:S03]  /*1b6a0*/  IADD3 R11, P6, PT, R11, UR14, RZ ;  /* 0x0000000e0b0b7c10 */ /* 0x000fc6000ffde0ff */
[----:B------:R1:W-:Y:S01]  /*1b6b0*/  STL [R1+0x88], R14 ;  /* 0x0000880e01007387 */ /* 0x0003e20000100800 */
[----:B------:R-:W-:-:S05]  /*1b6c0*/  IMAD.MOV.U32 R7, RZ, RZ, R14 ;  /* 0x000000ffff077224 */ /* 0x000fca00078e000e */
[----:B------:R3:W-:Y:S04]  /*1b6d0*/  LDGSTS.E [R5+0x9400], desc[UR28][R6.64], P5 ;  /* 0x0940000006057fae */ /* 0x0007e8000a9a101c */
[----:B-1----:R-:W2:Y:S01]  /*1b6e0*/  LDL.LU R14, [R1+0xa8] ;  /* 0x0000a800010e7983 */ /* 0x002ea20000300800 */
[----:B------:R-:W-:-:S03]  /*1b6f0*/  IADD3.X R15, PT, PT, R15, UR15, RZ, P6, !PT ;  /* 0x0000000f0f0f7c10 */ /* 0x000fc6000b7fe4ff */
[----:B------:R-:W2:Y:S04]  /*1b700*/  LDL.LU R10, [R1+0xb4] ;  /* 0x0000b400010a7983 */ /* 0x000ea80000300800 */
[----:B------:R1:W-:Y:S01]  /*1b710*/  STL [R1+0x94], R11 ;  /* 0x0000940b01007387 */ /* 0x0003e20000100800 */
[----:B---3--:R-:W-:-:S03]  /*1b720*/  IMAD.MOV.U32 R6, RZ, RZ, R11 ;  /* 0x000000ffff067224 */ /* 0x008fc600078e000b */
[----:B------:R3:W-:Y:S04]  /*1b730*/  STL [R1+0x90], R15 ;  /* 0x0000900f01007387 */ /* 0x0007e80000100800 */
[----:B-1----:R-:W2:Y:S01]  /*1b740*/  LDL.LU R11, [R1+0xb0] ;  /* 0x0000b000010b7983 */ /* 0x002ea20000300800 */
[----:B------:R-:W-:Y:S01]  /*1b750*/  IMAD.MOV.U32 R7, RZ, RZ, R15 ;  /* 0x000000ffff077224 */ /* 0x000fe200078e000f */
[----:B----4-:R-:W-:-:S04]  /*1b760*/  IADD3 R8, P6, PT, R8, UR14, RZ ;  /* 0x0000000e08087c10 */ /* 0x010fc8000ffde0ff */
[----:B------:R1:W-:Y:S01]  /*1b770*/  LDGSTS.E [R5+0x9600], desc[UR28][R6.64], P5 ;  /* 0x0960000006057fae */ /* 0x0003e2000a9a101c */
[----:B------:R-:W-:Y:S02]  /*1b780*/  ISETP.GT.AND P5, PT, R4, 0x26, PT ;  /* 0x000000260400780c */ /* 0x000fe40003fa4270 */
[----:B-----5:R-:W-:Y:S01]  /*1b790*/  IADD3.X R13, PT, PT, R13, UR15, RZ, P6, !PT ;  /* 0x0000000f0d0d7c10 */ /* 0x020fe2000b7fe4ff */
[----:B------:R-:W-:Y:S04]  /*1b7a0*/  STL [R1+0x9c], R8 ;  /* 0x00009c0801007387 */ /* 0x000fe80000100800 */
[----:B------:R4:W-:Y:S01]  /*1b7b0*/  STL [R1+0x98], R13 ;  /* 0x0000980d01007387 */ /* 0x0009e20000100800 */
[----:B-1----:R-:W-:-:S03]  /*1b7c0*/  SEL R6, RZ, 0x4, !P5 ;  /* 0x00000004ff067807 */ /* 0x002fc60006800000 */
[----:B------:R-:W5:Y:S01]  /*1b7d0*/  LDL.LU R17, [R1+0xb8] ;  /* 0x0000b80001117983 */ /* 0x000f620000300800 */
[----:B------:R-:W-:-:S03]  /*1b7e0*/  SEL R6, R6, RZ, !P4 ;  /* 0x000000ff06067207 */ /* 0x000fc60006000000 */
[----:B---3--:R-:W3:Y:S01]  /*1b7f0*/  LDL.LU R15, [R1+0xbc] ;  /* 0x0000bc00010f7983 */ /* 0x008ee20000300800 */
[----:B------:R-:W-:Y:S01]  /*1b800*/  IMAD.MOV.U32 R7, RZ, RZ, R13 ;  /* 0x000000ffff077224 */ /* 0x000fe200078e000d */
[----:B------:R-:W-:Y:S02]  /*1b810*/  ISETP.NE.U32.AND P5, PT, R6, RZ, PT ;  /* 0x000000ff0600720c */ /* 0x000fe40003fa5070 */
[----:B----4-:R-:W4:Y:S01]  /*1b820*/  LDL.LU R13, [R1+0xc0] ;  /* 0x0000c000010d7983 */ /* 0x010f220000300800 */
[----:B------:R-:W-:-:S03]  /*1b830*/  MOV R6, R8 ;  /* 0x0000000800067202 */ /* 0x000fc60000000f00 */
[----:B------:R-:W4:Y:S07]  /*1b840*/  LDL.LU R8, [R1+0xc4] ;  /* 0x0000c40001087983 */ /* 0x000f2e0000300800 */
[----:B------:R1:W-:Y:S01]  /*1b850*/  LDGSTS.E [R5+0x9800], desc[UR28][R6.64], P5 ;  /* 0x0980000006057fae */ /* 0x0003e2000a9a101c */
[----:B------:R-:W-:-:S04]  /*1b860*/  IADD3 R9, P6, PT, R9, UR14, RZ ;  /* 0x0000000e09097c10 */ /* 0x000fc8000ffde0ff */
[----:B------:R-:W-:Y:S01]  /*1b870*/  IADD3.X R16, PT, PT, R16, UR15, RZ, P6, !PT ;  /* 0x0000000f10107c10 */ /* 0x000fe2000b7fe4ff */
[----:B-1----:R-:W-:-:S04]  /*1b880*/  IMAD.MOV.U32 R6, RZ, RZ, R9 ;  /* 0x000000ffff067224 */ /* 0x002fc800078e0009 */
[----:B------:R-:W-:Y:S01]  /*1b890*/  IMAD.MOV.U32 R7, RZ, RZ, R16 ;  /* 0x000000ffff077224 */ /* 0x000fe200078e0010 */
[----:B--2---:R-:W-:-:S04]  /*1b8a0*/  IADD3 R12, P6, PT, R12, UR14, RZ ;  /* 0x0000000e0c0c7c10 */ /* 0x004fc8000ffde0ff */
[----:B------:R1:W-:Y:S01]  /*1b8b0*/  LDGSTS.E [R5+0x9a00], desc[UR28][R6.64], P5 ;  /* 0x09a0000006057fae */ /* 0x0003e2000a9a101c */
[----:B------:R-:W-:-:S03]  /*1b8c0*/  ISETP.GT.AND P5, PT, R4, 0x27, PT ;  /* 0x000000270400780c */ /* 0x000fc60003fa4270 */
[----:B------:R2:W-:Y:S04]  /*1b8d0*/  STL [R1+0xa4], R9 ;  /* 0x0000a40901007387 */ /* 0x0005e80000100800 */
[----:B------:R-:W-:Y:S01]  /*1b8e0*/  STL [R1+0xa0], R16 ;  /* 0x0000a01001007387 */ /* 0x000fe20000100800 */
[----:B-1----:R-:W-:-:S03]  /*1b8f0*/  SEL R6, RZ, 0x4, !P5 ;  /* 0x00000004ff067807 */ /* 0x002fc60006800000 */
[----:B--2---:R-:W2:Y:S01]  /*1b900*/  LDL.LU R9, [R1+0xcc] ;  /* 0x0000cc0001097983 */ /* 0x004ea20000300800 */
[----:B------:R-:W-:-:S03]  /*1b910*/  SEL R6, R6, RZ, !P4 ;  /* 0x000000ff06067207 */ /* 0x000fc60006000000 */
[----:B------:R-:W-:Y:S01]  /*1b920*/  STL [R1+0xac], R12 ;  /* 0x0000ac0c01007387 */ /* 0x000fe20000100800 */
[----:B------:R-:W-:Y:S02]  /*1b930*/  ISETP.NE.U32.AND P5, PT, R6, RZ, PT ;  /* 0x000000ff0600720c */ /* 0x000fe40003fa5070 */
        /* <DEDUP_REMOVED lines=9> */
[----:B------:R-:W-:Y:S04]  /*1b9d0*/  STL [R1+0xb4], R10 ;  /* 0x0000b40a01007387 */ /* 0x000fe80000100800 */
[----:B------:R1:W-:Y:S04]  /*1b9e0*/  STL [R1+0xb0], R11 ;  /* 0x0000b00b01007387 */ /* 0x0003e80000100800 */
[----:B------:R-:W2:Y:S01]  /*1b9f0*/  LDL.LU R16, [R1+0xd4] ;  /* 0x0000d40001107983 */ /* 0x000ea20000300800 */
[----:B-----5:R-:W-:-:S02]  /*1ba00*/  IMAD.MOV.U32 R6, RZ, RZ, R10 ;  /* 0x000000ffff067224 */ /* 0x020fc400078e000a */
[----:B------:R-:W-:Y:S02]  /*1ba10*/  IMAD.MOV.U32 R7, RZ, RZ, R11 ;  /* 0x000000ffff077224 */ /* 0x000fe400078e000b */
[----:B-1----:R-:W5:Y:S04]  /*1ba20*/  LDL.LU R11, [R1+0xdc] ;  /* 0x0000dc00010b7983 */ /* 0x002f680000300800 */
[----:B------:R1:W-:Y:S01]  /*1ba30*/  LDGSTS.E [R5+0x9e00], desc[UR28][R6.64], P5 ;  /* 0x09e0000006057fae */ /* 0x0003e2000a9a101c */
[----:B------:R-:W-:Y:S02]  /*1ba40*/  ISETP.GT.AND P5, PT, R4, 0x28, PT ;  /* 0x000000280400780c */ /* 0x000fe40003fa4270 */
[----:B---3--:R-:W-:Y:S01]  /*1ba50*/  IADD3 R15, P6, PT, R15, UR14, RZ ;  /* 0x0000000e0f0f7c10 */ /* 0x008fe2000ffde0ff */
[----:B------:R-:W3:Y:S01]  /*1ba60*/  LDL.LU R10, [R1+0xe0] ;  /* 0x0000e000010a7983 */ /* 0x000ee20000300800 */
[----:B-1----:R-:W-:-:S04]  /*1ba70*/  SEL R6, RZ, 0x4, !P5 ;  /* 0x00000004ff067807 */ /* 0x002fc80006800000 */
[----:B------:R-:W-:-:S04]  /*1ba80*/  SEL R6, R6, RZ, !P4 ;  /* 0x000000ff06067207 */ /* 0x000fc80006000000 */
[----:B------:R-:W-:Y:S02]  /*1ba90*/  ISETP.NE.U32.AND P5, PT, R6, RZ, PT ;  /* 0x000000ff0600720c */ /* 0x000fe40003fa5070 */
[----:B------:R-:W-:Y:S02]  /*1baa0*/  IADD3.X R17, PT, PT, R17, UR15, RZ, P6, !PT ;  /* 0x0000000f11117c10 */ /* 0x000fe4000b7fe4ff */
[----:B----4-:R-:W-:Y:S02]  /*1bab0*/  IADD3 R8, P6, PT, R8, UR14, RZ ;  /* 0x0000000e08087c10 */ /* 0x010fe4000ffde0ff */
[----:B------:R-:W-:Y:S01]  /*1bac0*/  MOV R6, R15 ;  /* 0x0000000f00067202 */ /* 0x000fe20000000f00 */
[----:B------:R-:W-:Y:S01]  /*1bad0*/  IMAD.MOV.U32 R7, RZ, RZ, R17 ;  /* 0x000000ffff077224 */ /* 0x000fe200078e0011 */
[----:B------:R-:W-:Y:S01]  /*1bae0*/  IADD3.X R13, PT, PT, R13, UR15, RZ, P6, !PT ;  /* 0x0000000f0d0d7c10 */ /* 0x000fe2000b7fe4ff */
[----:B------:R1:W-:Y:S04]  /*1baf0*/  STL [R1+0xbc], R15 ;  /* 0x0000bc0f01007387 */ /* 0x0003e80000100800 */
[----:B------:R4:W-:Y:S04]  /*1bb00*/  LDGSTS.E [R5+0xa000], desc[UR28][R6.64], P5 ;  /* 0x0a00000006057fae */ /* 0x0009e8000a9a101c */
[----:B------:R-:W-:Y:S04]  /*1bb10*/  STL [R1+0xb8], R17 ;  /* 0x0000b81101007387 */ /* 0x000fe80000100800 */
[----:B------:R1:W-:Y:S01]  /*1bb20*/  STL [R1+0xc4], R8 ;  /* 0x0000c40801007387 */ /* 0x0003e20000100800 */
[----:B----4-:R-:W-:-:S02]  /*1bb30*/  IMAD.MOV.U32 R6, RZ, RZ, R8 ;  /* 0x000000ffff067224 */ /* 0x010fc400078e0008 */
[----:B------:R-:W-:Y:S01]  /*1bb40*/  IMAD.MOV.U32 R7, RZ, RZ, R13 ;  /* 0x000000ffff077224 */ /* 0x000fe200078e000d */
[----:B------:R4:W-:Y:S04]  /*1bb50*/  STL [R1+0xc0], R13 ;  /* 0x0000c00d01007387 */ /* 0x0009e80000100800 */
[----:B-1----:R-:W5:Y:S04]  /*1bb60*/  LDL.LU R15, [R1+0xe4] ;  /* 0x0000e400010f7983 */ /* 0x002f680000300800 */
[----:B------:R1:W-:Y:S01]  /*1bb70*/  LDGSTS.E [R5+0xa200], desc[UR28][R6.64], P5 ;  /* 0x0a20000006057fae */ /* 0x0003e2000a9a101c */
[----:B------:R-:W-:-:S03]  /*1bb80*/  ISETP.GT.AND P5, PT, R4, 0x29, PT ;  /* 0x000000290400780c */ /* 0x000fc60003fa4270 */
[----:B------:R-:W5:Y:S01]  /*1bb90*/  LDL.LU R8, [R1+0xe8] ;  /* 0x0000e80001087983 */ /* 0x000f620000300800 */
[----:B--2---:R-:W-:-:S03]  /*1bba0*/  IADD3 R9, P6, PT, R9, UR14, RZ ;  /* 0x0000000e09097c10 */ /* 0x004fc6000ffde0ff */
[----:B----4-:R-:W2:Y:S01]  /*1bbb0*/  LDL.LU R13, [R1+0xf0] ;  /* 0x0000f000010d7983 */ /* 0x010ea20000300800 */
        /* <DEDUP_REMOVED lines=14> */
[----:B----4-:R-:W-:-:S03]  /*1bca0*/  IMAD.MOV.U32 R6, RZ, RZ, R12 ;  /* 0x000000ffff067224 */ /* 0x010fc600078e000c */
[----:B------:R4:W-:Y:S04]  /*1bcb0*/  STL [R1+0xd4], R16 ;  /* 0x0000d41001007387 */ /* 0x0009e80000100800 */
[----:B-1----:R-:W2:Y:S01]  /*1bcc0*/  LDL.LU R12, [R1+0xf4] ;  /* 0x0000f400010c7983 */ /* 0x002ea20000300800 */
[----:B------:R-:W-:Y:S01]  /*1bcd0*/  IMAD.MOV.U32 R7, RZ, RZ, R16 ;  /* 0x000000ffff077224 */ /* 0x000fe200078e0010 */
[----:B---3--:R-:W-:-:S04]  /*1bce0*/  IADD3 R10, P6, PT, R10, UR14, RZ ;  /* 0x0000000e0a0a7c10 */ /* 0x008fc8000ffde0ff */
        /* <DEDUP_REMOVED lines=11> */
[----:B---3--:R-:W3:Y:S01]  /*1bda0*/  LDL.LU R11, [R1+0x104] ;  /* 0x00010400010b7983 */ /* 0x008ee20000300800 */
[----:B------:R-:W-:-:S03]  /*1bdb0*/  MOV R6, R10 ;  /* 0x0000000a00067202 */ /* 0x000fc60000000f00 */
[----:B------:R-:W3:Y:S07]  /*1bdc0*/  LDL.LU R10, [R1+0x108] ;  /* 0x00010800010a7983 */ /* 0x000eee0000300800 */
        /* <DEDUP_REMOVED lines=49> */
[----:B-1----:R-:W5:Y:S04]  /*1c0e0*/  LDL.LU R16, [R1+0x124] ;  /* 0x0001240001107983 */ /* 0x002f680000300800 */
[----:B------:R1:W-:Y:S01]  /*1c0f0*/  LDGSTS.E [R5+0xb200], desc[UR28][R6.64], P5 ;  /* 0x0b20000006057fae */ /* 0x0003e2000a9a101c */
[----:B------:R-:W-:-:S03]  /*1c100*/  ISETP.GT.AND P5, PT, R4, 0x2d, PT ;  /* 0x0000002d0400780c */ /* 0x000fc60003fa4270 */
[----:B------:R-:W5:Y:S01]  /*1c110*/  LDL.LU R10, [R1+0x128] ;  /* 0x00012800010a7983 */ /* 0x000f620000300800 */
[----:B--2---:R-:W-:-:S03]  /*1c120*/  IADD3 R8, P6, PT, R8, UR14, RZ ;  /* 0x0000000e08087c10 */ /* 0x004fc6000ffde0ff */
[----:B---3--:R-:W2:Y:S01]  /*1c130*/  LDL.LU R11, [R1+0x130] ;  /* 0x00013000010b7983 */ /* 0x008ea20000300800 */
        /* <DEDUP_REMOVED lines=152> */
[----:B------:R-:W-:-:S03]  /*1cac0*/  ISETP.GT.AND P5, PT, R4, 0x34, PT ;  /* 0x000000340400780c */ /* 0x000fc60003fa4270 */
[----:B------:R-:W5:Y:S01]  /*1cad0*/  LDL.LU R10, [R1+0x1a0] ;  /* 0x0001a000010a7983 */ /* 0x000f620000300800 */
[----:B----4-:R-:W-:Y:S02]  /*1cae0*/  IADD3 R16, P6, PT, R16, UR14, RZ ;  /* 0x0000000e10107c10 */ /* 0x010fe4000ffde0ff */
        /* <DEDUP_REMOVED lines=16> */
[----:B----4-:R-:W4:Y:S04]  /*1cbf0*/  LDL.LU R8, [R1+0x1a8] ;  /* 0x0001a80001087983 */ /* 0x010f280000300800 */
[----:B------:R1:W-:Y:S01]  /*1cc00*/  LDGSTS.E [R5+0xd200], desc[UR28][R6.64], P5 ;  /* 0x0d20000006057fae */ /* 0x0003e2000a9a101c */
[----:B------:R-:W-:-:S02]  /*1cc10*/  ISETP.GT.AND P5, PT, R4, 0x35, PT ;  /* 0x000000350400780c */ /* 0x000fc40003fa4270 */
[----:B--2---:R-:W-:Y:S01]  /*1cc20*/  IADD3 R9, P6, PT, R9, UR14, RZ ;  /* 0x0000000e09097c10 */ /* 0x004fe2000ffde0ff */
        /* <DEDUP_REMOVED lines=19> */
[----:B-----5:R-:W-:-:S04]  /*1cd60*/  IADD3 R10, P6, PT, R10, UR14, RZ ;  /* 0x0000000e0a0a7c10 */ /* 0x020fc8000ffde0ff */
[----:B------:R1:W-:Y:S01]  /*1cd70*/  LDGSTS.E [R5+0xd600], desc[UR28][R6.64], P5 ;  /* 0x0d60000006057fae */ /* 0x0003e2000a9a101c */
[----:B------:R-:W-:Y:S02]  /*1cd80*/  ISETP.GT.AND P5, PT, R4, 0x36, PT ;  /* 0x000000360400780c */ /* 0x000fe40003fa4270 */
[----:B------:R-:W-:Y:S01]  /*1cd90*/  IADD3.X R11, PT, PT, R11, UR15, RZ, P6, !PT ;  /* 0x0000000f0b0b7c10 */ /* 0x000fe2000b7fe4ff */
[----:B------:R-:W-:Y:S04]  /*1cda0*/  STL [R1+0x1a0], R10 ;  /* 0x0001a00a01007387 */ /* 0x000fe80000100800 */
[----:B------:R5:W-:Y:S01]  /*1cdb0*/  STL [R1+0x19c], R11 ;  /* 0x00019c0b01007387 */ /* 0x000be20000100800 */
[----:B-1----:R-:W-:-:S03]  /*1cdc0*/  SEL R6, RZ, 0x4, !P5 ;  /* 0x00000004ff067807 */ /* 0x002fc60006800000 */
[----:B------:R-:W2:Y:S01]  /*1cdd0*/  LDL.LU R17, [R1+0x1bc] ;  /* 0x0001bc0001117983 */ /* 0x000ea20000300800 */
[----:B------:R-:W-:-:S03]  /*1cde0*/  SEL R6, R6, RZ, !P4 ;  /* 0x000000ff06067207 */ /* 0x000fc60006000000 */
[----:B---3--:R-:W3:Y:S01]  /*1cdf0*/  LDL.LU R15, [R1+0x1c0] ;  /* 0x0001c000010f7983 */ /* 0x008ee20000300800 */
[----:B------:R-:W-:Y:S01]  /*1ce00*/  IMAD.MOV.U32 R7, RZ, RZ, R11 ;  /* 0x000000ffff077224 */ /* 0x000fe200078e000b */
[----:B------:R-:W-:Y:S02]  /*1ce10*/  ISETP.NE.U32.AND P5, PT, R6, RZ, PT ;  /* 0x000000ff0600720c */ /* 0x000fe40003fa5070 */
[----:B-----5:R-:W5:Y:S01]  /*1ce20*/  LDL.LU R11, [R1+0x1c4] ;  /* 0x0001c400010b7983 */ /* 0x020f620000300800 */
[----:B------:R-:W-:-:S03]  /*1ce30*/  MOV R6, R10 ;  /* 0x0000000a00067202 */ /* 0x000fc60000000f00 */
[----:B------:R-:W5:Y:S07]  /*1ce40*/  LDL.LU R10, [R1+0x1c8] ;  /* 0x0001c800010a7983 */ /* 0x000f6e0000300800 */
[----:B------:R1:W-:Y:S01]  /*1ce50*/  LDGSTS.E [R5+0xd800], desc[UR28][R6.64], P5 ;  /* 0x0d80000006057fae */ /* 0x0003e2000a9a101c */
[----:B----4-:R-:W-:-:S04]  /*1ce60*/  IADD3 R8, P6, PT, R8, UR14, RZ ;  /* 0x0000000e08087c10 */ /* 0x010fc8000ffde0ff */
[----:B------:R-:W-:Y:S01]  /*1ce70*/  IADD3.X R16, PT, PT, R16, UR15, RZ, P6, !PT ;  /* 0x0000000f10107c10 */ /* 0x000fe2000b7fe4ff */
[----:B-1----:R-:W-:-:S04]  /*1ce80*/  IMAD.MOV.U32 R6, RZ, RZ, R8 ;  /* 0x000000ffff067224 */ /* 0x002fc800078e0008 */
[----:B------:R-:W-:-:S05]  /*1ce90*/  IMAD.MOV.U32 R7, RZ, RZ, R16 ;  /* 0x000000ffff077224 */ /* 0x000fca00078e0010 */
[----:B------:R1:W-:Y:S01]  /*1cea0*/  LDGSTS.E [R5+0xda00], desc[UR28][R6.64], P5 ;  /* 0x0da0000006057fae */ /* 0x0003e2000a9a101c */
[----:B------:R-:W-:Y:S02]  /*1ceb0*/  ISETP.GT.AND P5, PT, R4, 0x37, PT ;  /* 0x000000370400780c */ /* 0x000fe40003fa4270 */
[----:B--2---:R-:W-:Y:S01]  /*1cec0*/  IADD3 R13, P6, PT, R13, UR14, RZ ;  /* 0x0000000e0d0d7c10 */ /* 0x004fe2000ffde0ff */
[----:B------:R2:W-:Y:S01]  /*1ced0*/  STL [R1+0x1a8], R8 ;  /* 0x0001a80801007387 */ /* 0x0005e20000100800 */
[----:B-1----:R-:W-:-:S03]  /*1cee0*/  SEL R6, RZ, 0x4, !P5 ;  /* 0x00000004ff067807 */ /* 0x002fc60006800000 */
[----:B------:R-:W-:Y:S01]  /*1cef0*/  STL [R1+0x1a4], R16 ;  /* 0x0001a41001007387 */ /* 0x000fe20000100800 */
[----:B------:R-:W-:-:S03]  /*1cf00*/  SEL R6, R6, RZ, !P4 ;  /* 0x000000ff06067207 */ /* 0x000fc60006000000 */
[----:B--2---:R-:W2:Y:S01]  /*1cf10*/  LDL.LU R8, [R1+0x1d0] ;  /* 0x0001d00001087983 */ /* 0x004ea20000300800 */
[----:B------:R-:W-:-:S03]  /*1cf20*/  ISETP.NE.U32.AND P5, PT, R6, RZ, PT ;  /* 0x000000ff0600720c */ /* 0x000fc60003fa5070 */
[----:B------:R1:W-:Y:S01]  /*1cf30*/  STL [R1+0x1b0], R13 ;  /* 0x0001b00d01007387 */ /* 0x0003e20000100800 */
[----:B------:R-:W-:Y:S02]  /*1cf40*/  MOV R6, R13 ;  /* 0x0000000d00067202 */ /* 0x000fe40000000f00 */
[----:B------:R-:W-:Y:S02]  /*1cf50*/  IADD3.X R14, PT, PT, R14, UR15, RZ, P6, !PT ;  /* 0x0000000f0e0e7c10 */ /* 0x000fe4000b7fe4ff */
[----:B------:R-:W-:-:S03]  /*1cf60*/  IADD3 R9, P6, PT, R9, UR14, RZ ;  /* 0x0000000e09097c10 */ /* 0x000fc6000ffde0ff */
[----:B------:R4:W-:Y:S01]  /*1cf70*/  STL [R1+0x1ac], R14 ;  /* 0x0001ac0e01007387 */ /* 0x0009e20000100800 */
[----:B------:R-:W-:-:S03]  /*1cf80*/  IMAD.MOV.U32 R7, RZ, RZ, R14 ;  /* 0x000000ffff077224 */ /* 0x000fc600078e000e */
[----:B-1----:R-:W2:Y:S04]  /*1cf90*/  LDL.LU R13, [R1+0x1cc] ;  /* 0x0001cc00010d7983 */ /* 0x002ea80000300800 */
[----:B------:R1:W-:Y:S04]  /*1cfa0*/  LDGSTS.E [R5+0xdc00], desc[UR28][R6.64], P5 ;  /* 0x0dc0000006057fae */ /* 0x0003e8000a9a101c */
[----:B----4-:R-:W4:Y:S01]  /*1cfb0*/  LDL.LU R14, [R1+0x1d8] ;  /* 0x0001d800010e7983 */ /* 0x010f220000300800 */
[----:B------:R-:W-:-:S03]  /*1cfc0*/  IADD3.X R12, PT, PT, R12, UR15, RZ, P6, !PT ;  /* 0x0000000f0c0c7c10 */ /* 0x000fc6000b7fe4ff */
[----:B------:R-:W-:Y:S04]  /*1cfd0*/  STL [R1+0x1b8], R9 ;  /* 0x0001b80901007387 */ /* 0x000fe80000100800 */
[----:B------:R1:W-:Y:S04]  /*1cfe0*/  STL [R1+0x1b4], R12 ;  /* 0x0001b40c01007387 */ /* 0x0003e80000100800 */
[----:B------:R-:W4:Y:S01]  /*1cff0*/  LDL.LU R16, [R1+0x1d4] ;  /* 0x0001d40001107983 */ /* 0x000f220000300800 */
[----:B-1----:R-:W-:Y:S02]  /*1d000*/  IMAD.MOV.U32 R7, RZ, RZ, R12 ;  /* 0x000000ffff077224 */ /* 0x002fe400078e000c */
[----:B------:R-:W-:Y:S01]  /*1d010*/  IMAD.MOV.U32 R6, RZ, RZ, R9 ;  /* 0x000000ffff067224 */ /* 0x000fe200078e0009 */
[----:B------:R-:W4:Y:S04]  /*1d020*/  LDL.LU R12, [R1+0x1dc] ;  /* 0x0001dc00010c7983 */ /* 0x000f280000300800 */
[----:B------:R-:W4:Y:S04]  /*1d030*/  LDL.LU R9, [R1+0x1e0] ;  /* 0x0001e00001097983 */ /* 0x000f280000300800 */
[----:B------:R1:W-:Y:S01]  /*1d040*/  LDGSTS.E [R5+0xde00], desc[UR28][R6.64], P5 ;  /* 0x0de0000006057fae */ /* 0x0003e2000a9a101c */
[----:B------:R-:W-:-:S02]  /*1d050*/  ISETP.GT.AND P5, PT, R4, 0x38, PT ;  /* 0x000000380400780c */ /* 0x000fc40003fa4270 */
[----:B---3--:R-:W-:Y:S02]  /*1d060*/  IADD3 R15, P6, PT, R15, UR14, RZ ;  /* 0x0000000e0f0f7c10 */ /* 0x008fe4000ffde0ff */
[----:B-1----:R-:W-:-:S04]  /*1d070*/  SEL R6, RZ, 0x4, !P5 ;  /* 0x00000004ff067807 */ /* 0x002fc80006800000 */
[----:B------:R-:W-:-:S04]  /*1d080*/  SEL R6, R6, RZ, !P4 ;  /* 0x000000ff06067207 */ /* 0x000fc80006000000 */
[----:B------:R-:W-:Y:S02]  /*1d090*/  ISETP.NE.U32.AND P5, PT, R6, RZ, PT ;  /* 0x000000ff0600720c */ /* 0x000fe40003fa5070 */
[----:B------:R-:W-:Y:S02]  /*1d0a0*/  IADD3.X R17, PT, PT, R17, UR15, RZ, P6, !PT ;  /* 0x0000000f11117c10 */ /* 0x000fe4000b7fe4ff */
[----:B-----5:R-:W-:Y:S02]  /*1d0b0*/  IADD3 R10, P6, PT, R10, UR14, RZ ;  /* 0x0000000e0a0a7c10 */ /* 0x020fe4000ffde0ff */
[----:B------:R-:W-:Y:S01]  /*1d0c0*/  MOV R6, R15 ;  /* 0x0000000f00067202 */ /* 0x000fe20000000f00 */
[----:B------:R-:W-:Y:S01]  /*1d0d0*/  IMAD.MOV.U32 R7, RZ, RZ, R17 ;  /* 0x000000ffff077224 */ /* 0x000fe200078e0011 */
[----:B------:R-:W-:Y:S01]  /*1d0e0*/  IADD3.X R11, PT, PT, R11, UR15, RZ, P6, !PT ;  /* 0x0000000f0b0b7c10 */ /* 0x000fe2000b7fe4ff */
[----:B------:R1:W-:Y:S04]  /*1d0f0*/  STL [R1+0x1c0], R15 ;  /* 0x0001c00f01007387 */ /* 0x0003e80000100800 */
[----:B------:R-:W-:Y:S04]  /*1d100*/  STL [R1+0x1bc], R17 ;  /* 0x0001bc1101007387 */ /* 0x000fe80000100800 */
[----:B------:R3:W-:Y:S04]  /*1d110*/  STL [R1+0x1c8], R10 ;  /* 0x0001c80a01007387 */ /* 0x0007e80000100800 */
[----:B------:R5:W-:Y:S04]  /*1d120*/  LDGSTS.E [R5+0xe000], desc[UR28][R6.64], P5 ;  /* 0x0e00000006057fae */ /* 0x000be8000a9a101c */
[----:B------:R2:W-:Y:S04]  /*1d130*/  STL [R1+0x1c4], R11 ;  /* 0x0001c40b01007387 */ /* 0x0005e80000100800 */
[----:B-1----:R-:W4:Y:S01]  /*1d140*/  LDL.LU R15, [R1+0x1e4] ;  /* 0x0001e400010f7983 */ /* 0x002f220000300800 */
[----:B-----5:R-:W-:-:S03]  /*1d150*/  IMAD.MOV.U32 R6, RZ, RZ, R10 ;  /* 0x000000ffff067224 */ /* 0x020fc600078e000a */
[----:B---3--:R-:W3:Y:S01]  /*1d160*/  LDL.LU R10, [R1+0x1e8] ;  /* 0x0001e800010a7983 */ /* 0x008ee20000300800 */
[----:B------:R-:W-:Y:S01]  /*1d170*/  IMAD.MOV.U32 R7, RZ, RZ, R11 ;  /* 0x000000ffff077224 */ /* 0x000fe200078e000b */
[----:B--2---:R-:W-:Y:S02]  /*1d180*/  IADD3 R8, P6, PT, R8, UR14, RZ ;  /* 0x0000000e08087c10 */ /* 0x004fe4000ffde0ff */
[----:B------:R-:W2:Y:S04]  /*1d190*/  LDL.LU R11, [R1+0x1f0] ;  /* 0x0001f000010b7983 */ /* 0x000ea80000300800 */
[----:B------:R1:W-:Y:S01]  /*1d1a0*/  LDGSTS.E [R5+0xe200], desc[UR28][R6.64], P5 ;  /* 0x0e20000006057fae */ /* 0x0003e2000a9a101c */
[----:B------:R-:W-:-:S04]  /*1d1b0*/  ISETP.GT.AND P5, PT, R4, 0x39, PT ;  /* 0x000000390400780c */ /* 0x000fc80003fa4270 */
[----:B-1----:R-:W-:-:S04]  /*1d1c0*/  SEL R6, RZ, 0x4, !P5 ;  /* 0x00000004ff067807 */ /* 0x002fc80006800000 */
[----:B------:R-:W-:-:S04]  /*1d1d0*/  SEL R6, R6, RZ, !P4 ;  /* 0x000000ff06067207 */ /* 0x000fc80006000000 */
[----:B------:R-:W-:Y:S01]  /*1d1e0*/  ISETP.NE.U32.AND P5, PT, R6, RZ, PT ;  /* 0x000000ff0600720c */ /* 0x000fe20003fa5070 */
[----:B------:R-:W-:Y:S01]  /*1d1f0*/  STL [R1+0x1d0], R8 ;  /* 0x0001d00801007387 */ /* 0x000fe20000100800 */
[----:B------:R-:W-:Y:S02]  /*1d200*/  MOV R6, R8 ;  /* 0x0000000800067202 */ /* 0x000fe40000000f00 */
[----:B------:R-:W-:-:S05]  /*1d210*/  IADD3.X R13, PT, PT, R13, UR15, RZ, P6, !PT ;  /* 0x0000000f0d0d7c10 */ /* 0x000fca000b7fe4ff */
[----:B------:R1:W-:Y:S01]  /*1d220*/  STL [R1+0x1cc], R13 ;  /* 0x0001cc0d01007387 */ /* 0x0003e20000100800 */
[----:B----4-:R-:W-:Y:S01]  /*1d230*/  IADD3 R14, P6, PT, R14, UR14, RZ ;  /* 0x0000000e0e0e7c10 */ /* 0x010fe2000ffde0ff */
        /* <DEDUP_REMOVED lines=10> */
[----:B------:R-:W-:-:S04]  /*1d2e0*/  IADD3 R9, P6, PT, R9, UR14, RZ ;  /* 0x0000000e09097c10 */ /* 0x000fc8000ffde0ff */
        /* <DEDUP_REMOVED lines=11> */
[----:B------:R-:W4:Y:S01]  /*1d3a0*/  LDL.LU R12, [R1+0x204] ;  /* 0x00020400010c7983 */ /* 0x000f220000300800 */
[----:B------:R-:W-:-:S03]  /*1d3b0*/  MOV R6, R9 ;  /* 0x0000000900067202 */ /* 0x000fc60000000f00 */
[----:B------:R-:W4:Y:S07]  /*1d3c0*/  LDL.LU R9, [R1+0x208] ;  /* 0x0002080001097983 */ /* 0x000f2e0000300800 */
[----:B------:R1:W-:Y:S01]  /*1d3d0*/  LDGSTS.E [R5+0xe800], desc[UR28][R6.64], P5 ;  /* 0x0e80000006057fae */ /* 0x0003e2000a9a101c */
[----:B---3--:R-:W-:-:S04]  /*1d3e0*/  IADD3 R10, P6, PT, R10, UR14, RZ ;  /* 0x0000000e0a0a7c10 */ /* 0x008fc8000ffde0ff */
[----:B------:R-:W-:Y:S01]  /*1d3f0*/  IADD3.X R15, PT, PT, R15, UR15, RZ, P6, !PT ;  /* 0x0000000f0f0f7c10 */ /* 0x000fe2000b7fe4ff */
[----:B-1----:R-:W-:-:S04]  /*1d400*/  IMAD.MOV.U32 R6, RZ, RZ, R10 ;  /* 0x000000ffff067224 */ /* 0x002fc800078e000a */
[----:B------:R-:W-:-:S05]  /*1d410*/  IMAD.MOV.U32 R7, RZ, RZ, R15 ;  /* 0x000000ffff077224 */ /* 0x000fca00078e000f */
[----:B------:R1:W-:Y:S01]  /*1d420*/  LDGSTS.E [R5+0xea00], desc[UR28][R6.64], P5 ;  /* 0x0ea0000006057fae */ /* 0x0003e2000a9a101c */
[----:B------:R-:W-:Y:S02]  /*1d430*/  ISETP.GT.AND P5, PT, R4, 0x3b, PT ;  /* 0x0000003b0400780c */ /* 0x000fe40003fa4270 */
[----:B--2---:R-:W-:Y:S02]  /*1d440*/  IADD3 R11, P6, PT, R11, UR14, RZ ;  /* 0x0000000e0b0b7c10 */ /* 0x004fe4000ffde0ff */
[----:B-1----:R-:W-:-:S04]  /*1d450*/  SEL R6, RZ, 0x4, !P5 ;  /* 0x00000004ff067807 */ /* 0x002fc80006800000 */
[----:B------:R-:W-:-:S04]  /*1d460*/  SEL R6, R6, RZ, !P4 ;  /* 0x000000ff06067207 */ /* 0x000fc80006000000 */
[----:B------:R-:W-:Y:S01]  /*1d470*/  ISETP.NE.U32.AND P5, PT, R6, RZ, PT ;  /* 0x000000ff0600720c */ /* 0x000fe20003fa5070 */
[----:B------:R1:W-:Y:S01]  /*1d480*/  STL [R1+0x1e8], R10 ;  /* 0x0001e80a01007387 */ /* 0x0003e20000100800 */
[----:B------:R-:W-:-:S03]  /*1d490*/  MOV R6, R11 ;  /* 0x0000000b00067202 */ /* 0x000fc60000000f00 */
[----:B------:R-:W-:Y:S04]  /*1d4a0*/  STL [R1+0x1e4], R15 ;  /* 0x0001e40f01007387 */ /* 0x000fe80000100800 */
[----:B-1----:R-:W2:Y:S04]  /*1d4b0*/  LDL.LU R10, [R1+0x210] ;  /* 0x00021000010a7983 */ /* 0x002ea80000300800 */
[----:B------:R-:W-:Y:S01]  /*1d4c0*/  STL [R1+0x1f0], R11 ;  /* 0x0001f00b01007387 */ /* 0x000fe20000100800 */
[----:B-----5:R-:W-:Y:S02]  /*1d4d0*/  IADD3.X R13, PT, PT, R13, UR15, RZ, P6, !PT ;  /* 0x0000000f0d0d7c10 */ /* 0x020fe4000b7fe4ff */
[----:B------:R-:W-:-:S03]  /*1d4e0*/  IADD3 R8, P6, PT, R8, UR14, RZ ;  /* 0x0000000e08087c10 */ /* 0x000fc6000ffde0ff */
[----:B------:R-:W-:Y:S01]  /*1d4f0*/  IMAD.MOV.U32 R7, RZ, RZ, R13 ;  /* 0x000000ffff077224 */ /* 0x000fe200078e000d */
[----:B------:R1:W-:Y:S04]  /*1d500*/  STL [R1+0x1ec], R13 ;  /* 0x0001ec0d01007387 */ /* 0x0003e80000100800 */
[----:B------:R3:W-:Y:S04]  /*1d510*/  LDGSTS.E [R5+0xec00], desc[UR28][R6.64], P5 ;  /* 0x0ec0000006057fae */ /* 0x0007e8000a9a101c */
[----:B-1----:R-:W5:Y:S01]  /*1d520*/  LDL.LU R13, [R1+0x20c] ;  /* 0x00020c00010d7983 */ /* 0x002f620000300800 */
[----:B------:R-:W-:-:S03]  /*1d530*/  IADD3.X R14, PT, PT, R14, UR15, RZ, P6, !PT ;  /* 0x0000000f0e0e7c10 */ /* 0x000fc6000b7fe4ff */
[----:B------:R-:W5:Y:S01]  /*1d540*/  LDL.LU R11, [R1+0x218] ;  /* 0x00021800010b7983 */ /* 0x000f620000300800 */
[----:B---3--:R-:W-:Y:S02]  /*1d550*/  IMAD.MOV.U32 R6, RZ, RZ, R8 ;  /* 0x000000ffff067224 */ /* 0x008fe400078e0008 */
[----:B------:R-:W-:Y:S01]  /*1d560*/  IMAD.MOV.U32 R7, RZ, RZ, R14 ;  /* 0x000000ffff077224 */ /* 0x000fe200078e000e */
[----:B------:R-:W-:Y:S04]  /*1d570*/  STL [R1+0x1f8], R8 ;  /* 0x0001f80801007387 */ /* 0x000fe80000100800 */
[----:B------:R1:W-:Y:S04]  /*1d580*/  STL [R1+0x1f4], R14 ;  /* 0x0001f40e01007387 */ /* 0x0003e80000100800 */
[----:B------:R-:W3:Y:S04]  /*1d590*/  LDL.LU R15, [R1+0x214] ;  /* 0x00021400010f7983 */ /* 0x000ee80000300800 */
[----:B------:R4:W-:Y:S01]  /*1d5a0*/  LDGSTS.E [R5+0xee00], desc[UR28][R6.64], P5 ;  /* 0x0ee0000006057fae */ /* 0x0009e2000a9a101c */
[----:B------:R-:W-:-:S02]  /*1d5b0*/  ISETP.GT.AND P5, PT, R4, 0x3c, PT ;  /* 0x0000003c0400780c */ /* 0x000fc40003fa4270 */
[----:B----4-:R-:W-:Y:S01]  /*1d5c0*/  IADD3 R16, P6, PT, R16, UR14, RZ ;  /* 0x0000000e10107c10 */ /* 0x010fe2000ffde0ff */
[----:B-1----:R-:W4:Y:S01]  /*1d5d0*/  LDL.LU R14, [R1+0x21c] ;  /* 0x00021c00010e7983 */ /* 0x002f220000300800 */
[----:B------:R-:W-:-:S03]  /*1d5e0*/  SEL R6, RZ, 0x4, !P5 ;  /* 0x00000004ff067807 */ /* 0x000fc60006800000 */
[----:B------:R-:W4:Y:S01]  /*1d5f0*/  LDL.LU R8, [R1+0x220] ;  /* 0x0002200001087983 */ /* 0x000f220000300800 */
[----:B------:R-:W-:-:S04]  /*1d600*/  SEL R6, R6, RZ, !P4 ;  /* 0x000000ff06067207 */ /* 0x000fc80006000000 */
[----:B------:R-:W-:Y:S02]  /*1d610*/  ISETP.NE.U32.AND P5, PT, R6, RZ, PT ;  /* 0x000000ff0600720c */ /* 0x000fe40003fa5070 */
[----:B------:R-:W-:Y:S02]  /*1d620*/  IADD3.X R17, PT, PT, R17, UR15, RZ, P6, !PT ;  /* 0x0000000f11117c10 */ /* 0x000fe4000b7fe4ff */
[----:B------:R-:W-:Y:S02]  /*1d630*/  IADD3 R9, P6, PT, R9, UR14, RZ ;  /* 0x0000000e09097c10 */ /* 0x000fe4000ffde0ff */
[----:B------:R-:W-:Y:S01]  /*1d640*/  MOV R6, R16 ;  /* 0x0000001000067202 */ /* 0x000fe20000000f00 */
[----:B------:R-:W-:Y:S01]  /*1d650*/  IMAD.MOV.U32 R7, RZ, RZ, R17 ;  /* 0x000000ffff077224 */ /* 0x000fe200078e0011 */
[----:B------:R-:W-:Y:S01]  /*1d660*/  IADD3.X R12, PT, PT, R12, UR15, RZ, P6, !PT ;  /* 0x0000000f0c0c7c10 */ /* 0x000fe2000b7fe4ff */
[----:B------:R-:W-:Y:S04]  /*1d670*/  STL [R1+0x200], R16 ;  /* 0x0002001001007387 */ /* 0x000fe80000100800 */
[----:B------:R1:W-:Y:S04]  /*1d680*/  STL [R1+0x1fc], R17 ;  /* 0x0001fc1101007387 */ /* 0x0003e80000100800 */
[----:B------:R1:W-:Y:S04]  /*1d690*/  STL [R1+0x208], R9 ;  /* 0x0002080901007387 */ /* 0x0003e80000100800 */
[----:B------:R1:W-:Y:S04]  /*1d6a0*/  LDGSTS.E [R5+0xf000], desc[UR28][R6.64], P5 ;  /* 0x0f00000006057fae */ /* 0x0003e8000a9a101c */
[----:B------:R1:W-:Y:S04]  /*1d6b0*/  STL [R1+0x204], R12 ;  /* 0x0002040c01007387 */ /* 0x0003e80000100800 */
[----:B-1----:R-:W4:Y:S01]  /*1d6c0*/  LDL.LU R17, [R1+0x224] ;  /* 0x0002240001117983 */ /* 0x002f220000300800 */
[----:B------:R-:W-:-:S03]  /*1d6d0*/  IMAD.MOV.U32 R6, RZ, RZ, R9 ;  /* 0x000000ffff067224 */ /* 0x000fc600078e0009 */
[----:B------:R-:W4:Y:S01]  /*1d6e0*/  LDL.LU R9, [R1+0x228] ;  /* 0x0002280001097983 */ /* 0x000f220000300800 */
[----:B------:R-:W-:-:S03]  /*1d6f0*/  IMAD.MOV.U32 R7, RZ, RZ, R12 ;  /* 0x000000ffff077224 */ /* 0x000fc600078e000c */
[----:B------:R-:W4:Y:S04]  /*1d700*/  LDL.LU R12, [R1+0x230] ;  /* 0x00023000010c7983 */ /* 0x000f280000300800 */
[----:B------:R1:W-:Y:S01]  /*1d710*/  LDGSTS.E [R5+0xf200], desc[UR28][R6.64], P5 ;  /* 0x0f20000006057fae */ /* 0x0003e2000a9a101c */
[----:B------:R-:W-:-:S04]  /*1d720*/  ISETP.GT.AND P5, PT, R4, 0x3d, PT ;  /* 0x0000003d0400780c */ /* 0x000fc80003fa4270 */
[----:B-1----:R-:W-:-:S04]  /*1d730*/  SEL R6, RZ, 0x4, !P5 ;  /* 0x00000004ff067807 */ /* 0x002fc80006800000 */
[----:B------:R-:W-:Y:S02]  /*1d740*/  SEL R6, R6, RZ, !P4 ;  /* 0x000000ff06067207 */ /* 0x000fe40006000000 */
[----:B--2---:R-:W-:Y:S02]  /*1d750*/  IADD3 R10, P6, PT, R10, UR14, RZ ;  /* 0x0000000e0a0a7c10 */ /* 0x004fe4000ffde0ff */
[----:B------:R-:W-:Y:S02]  /*1d760*/  ISETP.NE.U32.AND P5, PT, R6, RZ, PT ;  /* 0x000000ff0600720c */ /* 0x000fe40003fa5070 */
[----:B------:R-:W-:Y:S01]  /*1d770*/  MOV R6, R10 ;  /* 0x0000000a00067202 */ /* 0x000fe20000000f00 */
[----:B------:R-:W-:Y:S01]  /*1d780*/  STL [R1+0x210], R10 ;  /* 0x0002100a01007387 */ /* 0x000fe20000100800 */
[----:B-----5:R-:W-:Y:S02]  /*1d790*/  IADD3.X R13, PT, PT, R13, UR15, RZ, P6, !PT ;  /* 0x0000000f0d0d7c10 */ /* 0x020fe4000b7fe4ff */
[----:B------:R-:W-:-:S03]  /*1d7a0*/  IADD3 R11, P6, PT, R11, UR14, RZ ;  /* 0x0000000e0b0b7c10 */ /* 0x000fc6000ffde0ff */
[----:B------:R-:W-:Y:S01]  /*1d7b0*/  IMAD.MOV.U32 R7, RZ, RZ, R13 ;  /* 0x000000ffff077224 */ /* 0x000fe200078e000d */
[----:B------:R1:W-:Y:S04]  /*1d7c0*/  STL [R1+0x20c], R13 ;  /* 0x00020c0d01007387 */ /* 0x0003e80000100800 */
[----:B------:R2:W-:Y:S04]  /*1d7d0*/  LDGSTS.E [R5+0xf400], desc[UR28][R6.64], P5 ;  /* 0x0f40000006057fae */ /* 0x0005e8000a9a101c */
[----:B-1----:R-:W5:Y:S01]  /*1d7e0*/  LDL.LU R13, [R1+0x22c] ;  /* 0x00022c00010d7983 */ /* 0x002f620000300800 */
[----:B---3--:R-:W-:-:S03]  /*1d7f0*/  IADD3.X R15, PT, PT, R15, UR15, RZ, P6, !PT ;  /* 0x0000000f0f0f7c10 */ /* 0x008fc6000b7fe4ff */
[----:B------:R-:W3:Y:S01]  /*1d800*/  LDL.LU R10, [R1+0x238] ;  /* 0x00023800010a7983 */ /* 0x000ee20000300800 */
[----:B--2---:R-:W-:Y:S02]  /*1d810*/  IMAD.MOV.U32 R6, RZ, RZ, R11 ;  /* 0x000000ffff067224 */ /* 0x004fe400078e000b */
[----:B------:R-:W-:-:S05]  /*1d820*/  IMAD.MOV.U32 R7, RZ, RZ, R15 ;  /* 0x000000ffff077224 */ /* 0x000fca00078e000f */
[----:B------:R1:W-:Y:S01]  /*1d830*/  LDGSTS.E [R5+0xf600], desc[UR28][R6.64], P5 ;  /* 0x0f60000006057fae */ /* 0x0003e2000a9a101c */
[----:B------:R-:W-:-:S03]  /*1d840*/  ISETP.GT.AND P5, PT, R4, 0x3e, PT ;  /* 0x0000003e0400780c */ /* 0x000fc60003fa4270 */
[----:B------:R2:W-:Y:S01]  /*1d850*/  STL [R1+0x218], R11 ;  /* 0x0002180b01007387 */ /* 0x0005e20000100800 */
[----:B----4-:R-:W-:-:S03]  /*1d860*/  IADD3 R8, P6, PT, R8, UR14, RZ ;  /* 0x0000000e08087c10 */ /* 0x010fc6000ffde0ff */
[----:B------:R4:W-:Y:S01]  /*1d870*/  STL [R1+0x214], R15 ;  /* 0x0002140f01007387 */ /* 0x0009e20000100800 */
[----:B-1----:R-:W-:-:S03]  /*1d880*/  SEL R6, RZ, 0x4, !P5 ;  /* 0x00000004ff067807 */ /* 0x002fc60006800000 */
[----:B--2---:R-:W2:Y:S01]  /*1d890*/  LDL.LU R11, [R1+0x234] ;  /* 0x00023400010b7983 */ /* 0x004ea20000300800 */
[----:B------:R-:W-:Y:S02]  /*1d8a0*/  SEL R6, R6, RZ, !P4 ;  /* 0x000000ff06067207 */ /* 0x000fe40006000000 */
[----:B------:R-:W-:Y:S02]  /*1d8b0*/  IADD3.X R14, PT, PT, R14, UR15, RZ, P6, !PT ;  /* 0x0000000f0e0e7c10 */ /* 0x000fe4000b7fe4ff */
[----:B------:R-:W-:Y:S01]  /*1d8c0*/  ISETP.NE.U32.AND P5, PT, R6, RZ, PT ;  /* 0x000000ff0600720c */ /* 0x000fe20003fa5070 */
[----:B------:R-:W-:Y:S04]  /*1d8d0*/  STL [R1+0x220], R8 ;  /* 0x0002200801007387 */ /* 0x000fe80000100800 */
[----:B------:R1:W-:Y:S01]  /*1d8e0*/  STL [R1+0x21c], R14 ;  /* 0x00021c0e01007387 */ /* 0x0003e20000100800 */
[----:B------:R-:W-:-:S03]  /*1d8f0*/  MOV R6, R8 ;  /* 0x0000000800067202 */ /* 0x000fc60000000f00 */
[----:B------:R-:W2:Y:S01]  /*1d900*/  LDL.LU R16, [R1+0x23c] ;  /* 0x00023c0001107983 */ /* 0x000ea20000300800 */
[----:B------:R-:W-:-:S03]  /*1d910*/  IMAD.MOV.U32 R7, RZ, RZ, R14 ;  /* 0x000000ffff077224 */ /* 0x000fc600078e000e */
[----:B----4-:R-:W4:Y:S04]  /*1d920*/  LDL.LU R15, [R1+0x240] ;  /* 0x00024000010f7983 */ /* 0x010f280000300800 */
[----:B-1----:R-:W4:Y:S04]  /*1d930*/  LDL.LU R14, [R1+0x25c] ;  /* 0x00025c00010e7983 */ /* 0x002f280000300800 */
[----:B------:R-:W4:Y:S04]  /*1d940*/  LDL.LU R8, [R1+0x260] ;  /* 0x0002600001087983 */ /* 0x000f280000300800 */
[----:B------:R1:W-:Y:S01]  /*1d950*/  LDGSTS.E [R5+0xf800], desc[UR28][R6.64], P5 ;  /* 0x0f80000006057fae */ /* 0x0003e2000a9a101c */
[----:B------:R-:W-:-:S04]  /*1d960*/  IADD3 R9, P6, PT, R9, UR14, RZ ;  /* 0x0000000e09097c10 */ /* 0x000fc8000ffde0ff */
[----:B------:R-:W-:Y:S01]  /*1d970*/  IADD3.X R17, PT, PT, R17, UR15, RZ, P6, !PT ;  /* 0x0000000f11117c10 */ /* 0x000fe2000b7fe4ff */
[----:B------:R1:W-:Y:S04]  /*1d980*/  STL [R1+0x228], R9 ;  /* 0x0002280901007387 */ /* 0x0003e80000100800 */
[----:B------:R-:W-:Y:S01]  /*1d990*/  STL [R1+0x224], R17 ;  /* 0x0002241101007387 */ /* 0x000fe20000100800 */
[----:B-1----:R-:W-:-:S03]  /*1d9a0*/  IMAD.MOV.U32 R6, RZ, RZ, R9 ;  /* 0x000000ffff067224 */ /* 0x002fc600078e0009 */
[----:B------:R-:W4:Y:S01]  /*1d9b0*/  LDL R9, [R1] ;  /* 0x0000000001097983 */ /* 0x000f220000100800 */
[----:B------:R-:W-:-:S05]  /*1d9c0*/  IMAD.MOV.U32 R7, RZ, RZ, R17 ;  /* 0x000000ffff077224 */ /* 0x000fca00078e0011 */
[----:B------:R1:W-:Y:S01]  /*1d9d0*/  LDGSTS.E [R5+0xfa00], desc[UR28][R6.64], P5 ;  /* 0x0fa0000006057fae */ /* 0x0003e2000a9a101c */
[----:B------:R-:W-:-:S04]  /*1d9e0*/  ISETP.GT.AND P5, PT, R4, 0x3f, PT ;  /* 0x0000003f0400780c */ /* 0x000fc80003fa4270 */
[----:B------:R-:W-:Y:S02]  /*1d9f0*/  SEL R4, RZ, 0x4, !P5 ;  /* 0x00000004ff047807 */ /* 0x000fe40006800000 */
[----:B------:R-:W-:Y:S02]  /*1da00*/  IADD3 R12, P5, PT, R12, UR14, RZ ;  /* 0x0000000e0c0c7c10 */ /* 0x000fe4000ffbe0ff */
[----:B------:R-:W-:-:S04]  /*1da10*/  SEL R4, R4, RZ, !P4 ;  /* 0x000000ff04047207 */ /* 0x000fc80006000000 */
[----:B------:R-:W-:Y:S01]  /*1da20*/  ISETP.NE.U32.AND P4, PT, R4, RZ, PT ;  /* 0x000000ff0400720c */ /* 0x000fe20003f85070 */
[----:B------:R-:W-:Y:S01]  /*1da30*/  STL [R1+0x230], R12 ;  /* 0x0002300c01007387 */ /* 0x000fe20000100800 */
[----:B-1----:R-:W-:Y:S01]  /*1da40*/  MOV R6, R12 ;  /* 0x0000000c00067202 */ /* 0x002fe20000000f00 */
[----:B------:R-:W-:-:S04]  /*1da50*/  UIADD3 UR18, UPT, UPT, UR18, 0x1, URZ ;  /* 0x0000000112127890 */ /* 0x000fc8000fffe0ff */
[----:B------:R-:W-:-:S04]  /*1da60*/  UISETP.GT.AND UP1, UPT, UR18, 0x5, UPT ;  /* 0x000000051200788c */ /* 0x000fc8000bf24270 */
[----:B------:R-:W-:-:S04]  /*1da70*/  USEL UR18, UR18, URZ, !UP1 ;  /* 0x000000ff12127287 */ /* 0x000fc8000c800000 */
[----:B------:R-:W-:Y:S01]  /*1da80*/  ULEA UR5, UR18, UR9, 0xe ;  /* 0x0000000912057291 */ /* 0x000fe2000f8e70ff */
[----:B-----5:R-:W-:Y:S02]  /*1da90*/  IADD3.X R13, PT, PT, R13, UR15, RZ, P5, !PT ;  /* 0x0000000f0d0d7c10 */ /* 0x020fe4000affe4ff */
[----:B---3--:R-:W-:-:S03]  /*1daa0*/  IADD3 R10, P5, PT, R10, UR14, RZ ;  /* 0x0000000e0a0a7c10 */ /* 0x008fc6000ffbe0ff */
[----:B------:R1:W-:Y:S01]  /*1dab0*/  STL [R1+0x22c], R13 ;  /* 0x00022c0d01007387 */ /* 0x0003e20000100800 */
[----:B------:R-:W-:-:S05]  /*1dac0*/  IMAD.MOV.U32 R7, RZ, RZ, R13 ;  /* 0x000000ffff077224 */ /* 0x000fca00078e000d */
[----:B------:R3:W-:Y:S04]  /*1dad0*/  LDGSTS.E [R5+0xfc00], desc[UR28][R6.64], P4 ;  /* 0x0fc0000006057fae */ /* 0x0007e8000a1a101c */
[----:B-1----:R-:W5:Y:S04]  /*1dae0*/  LDL.LU R13, [R1+0x27c] ;  /* 0x00027c00010d7983 */ /* 0x002f680000300800 */
[----:B------:R-:W5:Y:S04]  /*1daf0*/  LDL.LU R12, [R1+0x280] ;  /* 0x00028000010c7983 */ /* 0x000f680000300800 */
[----:B------:R1:W-:Y:S01]  /*1db00*/  STL [R1+0x238], R10 ;  /* 0x0002380a01007387 */ /* 0x0003e20000100800 */
[----:B--2---:R-:W-:Y:S01]  /*1db10*/  IADD3.X R11, PT, PT, R11, UR15, RZ, P5, !PT ;  /* 0x0000000f0b0b7c10 */ /* 0x004fe2000affe4ff */
[----:B---3--:R-:W-:-:S04]  /*1db20*/  IMAD.MOV.U32 R6, RZ, RZ, R10 ;  /* 0x000000ffff067224 */ /* 0x008fc800078e000a */
[----:B------:R2:W-:Y:S01]  /*1db30*/  STL [R1+0x234], R11 ;  /* 0x0002340b01007387 */ /* 0x0005e20000100800 */
[----:B------:R-:W-:-:S03]  /*1db40*/  IMAD.MOV.U32 R7, RZ, RZ, R11 ;  /* 0x000000ffff077224 */ /* 0x000fc600078e000b */
[----:B------:R-:W3:Y:S04]  /*1db50*/  LDL.LU R20, [R1+0x29c] ;  /* 0x00029c0001147983 */ /* 0x000ee80000300800 */
[----:B------:R-:W3:Y:S04]  /*1db60*/  LDL.LU R17, [R1+0x2a0] ;  /* 0x0002a00001117983 */ /* 0x000ee80000300800 */
[----:B------:R-:W3:Y:S04]  /*1db70*/  LDL.LU R19, [R1+0x2bc] ;  /* 0x0002bc0001137983 */ /* 0x000ee80000300800 */
[----:B------:R2:W-:Y:S01]  /*1db80*/  LDGSTS.E [R5+0xfe00], desc[UR28][R6.64], P4 ;  /* 0x0fe0000006057fae */ /* 0x0005e2000a1a101c */
[----:B----4-:R-:W-:-:S03]  /*1db90*/  IADD3 R15, P4, PT, R15, UR12, RZ ;  /* 0x0000000c0f0f7c10 */ /* 0x010fc6000ff9e0ff */
[----:B-1----:R-:W4:Y:S01]  /*1dba0*/  LDL.LU R10, [R1+0x2c0] ;  /* 0x0002c000010a7983 */ /* 0x002f220000300800 */
[----:B------:R-:W-:Y:S02]  /*1dbb0*/  IADD3.X R16, PT, PT, R16, UR13, RZ, P4, !PT ;  /* 0x0000000d10107c10 */ /* 0x000fe4000a7fe4ff */
[----:B------:R-:W-:Y:S01]  /*1dbc0*/  IADD3 R8, P5, PT, R8, UR12, RZ ;  /* 0x0000000c08087c10 */ /* 0x000fe2000ffbe0ff */
[----:B------:R-:W4:Y:S01]  /*1dbd0*/  LDL.LU R18, [R1+0x2dc] ;  /* 0x0002dc0001127983 */ /* 0x000f220000300800 */
[----:B------:R-:W-:-:S03]  /*1dbe0*/  IMAD.MOV.U32 R4, RZ, RZ, R15 ;  /* 0x000000ffff047224 */ /* 0x000fc600078e000f */
[----:B--2---:R-:W2:Y:S01]  /*1dbf0*/  LDL.LU R11, [R1+0x2e0] ;  /* 0x0002e000010b7983 */ /* 0x004ea20000300800 */
[----:B------:R-:W-:Y:S01]  /*1dc00*/  IADD3.X R14, PT, PT, R14, UR13, RZ, P5, !PT ;  /* 0x0000000d0e0e7c10 */ /* 0x000fe2000affe4ff */
[----:B------:R-:W-:Y:S02]  /*1dc10*/  IMAD.MOV.U32 R5, RZ, RZ, R16 ;  /* 0x000000ffff057224 */ /* 0x000fe400078e0010 */
[----:B------:R-:W-:Y:S04]  /*1dc20*/  STL [R1+0x240], R15 ;  /* 0x0002400f01007387 */ /* 0x000fe80000100800 */
[----:B------:R1:W-:Y:S04]  /*1dc30*/  STL [R1+0x23c], R16 ;  /* 0x00023c1001007387 */ /* 0x0003e80000100800 */
[----:B------:R1:W-:Y:S01]  /*1dc40*/  STL [R1+0x260], R8 ;  /* 0x0002600801007387 */ /* 0x0003e20000100800 */
[----:B------:R-:W-:-:S03]  /*1dc50*/  IADD3 R6, PT, PT, R9, UR5, RZ ;  /* 0x0000000509067c10 */ /* 0x000fc6000fffe0ff */
[----:B------:R-:W0:Y:S04]  /*1dc60*/  LDGDEPBAR ;  /* 0x00000000000079af */ /* 0x000e280000000000 */
[----:B------:R-:W2:Y:S04]  /*1dc70*/  LDL.LU R9, [R1+0x300] ;  /* 0x0003000001097983 */ /* 0x000ea80000300800 */
[----:B------:R5:W-:Y:S04]  /*1dc80*/  STL [R1+0x25c], R14 ;  /* 0x00025c0e01007387 */ /* 0x000be80000100800 */
[----:B------:R1:W-:Y:S04]  /*1dc90*/  LDGSTS.E [R6+0x50000], desc[UR28][R4.64], P2 ;  /* 0x5000000004067fae */ /* 0x0003e800091a101c */
[----:B-1----:R-:W2:Y:S01]  /*1dca0*/  LDL.LU R16, [R1+0x2fc] ;  /* 0x0002fc0001107983 */ /* 0x002ea20000300800 */
[----:B------:R-:W-:-:S03]  /*1dcb0*/  IMAD.MOV.U32 R4, RZ, RZ, R8 ;  /* 0x000000ffff047224 */ /* 0x000fc600078e0008 */
[----:B------:R-:W2:Y:S04]  /*1dcc0*/  LDL.LU R8, [R1+0x31c] ;  /* 0x00031c0001087983 */ /* 0x000ea80000300800 */
[----:B------:R-:W2:Y:S01]  /*1dcd0*/  LDL.LU R7, [R1+0x320] ;  /* 0x0003200001077983 */ /* 0x000ea20000300800 */
[----:B------:R-:W-:-:S05]  /*1dce0*/  MOV R5, R14 ;  /* 0x0000000e00057202 */ /* 0x000fca0000000f00 */
[----:B------:R1:W-:Y:S01]  /*1dcf0*/  LDGSTS.E [R6+0x50400], desc[UR28][R4.64], P2 ;  /* 0x5040000004067fae */ /* 0x0003e200091a101c */
[----:B-----5:R-:W-:-:S04]  /*1dd00*/  IADD3 R12, P4, PT, R12, UR12, RZ ;  /* 0x0000000c0c0c7c10 */ /* 0x020fc8000ff9e0ff */
[----:B------:R-:W-:Y:S01]  /*1dd10*/  IADD3.X R13, PT, PT, R13, UR13, RZ, P4, !PT ;  /* 0x0000000d0d0d7c10 */ /* 0x000fe2000a7fe4ff */
[----:B------:R-:W-:Y:S01]  /*1dd20*/  STL [R1+0x280], R12 ;  /* 0x0002800c01007387 */ /* 0x000fe20000100800 */
[----:B-1----:R-:W-:-:S03]  /*1dd30*/  IMAD.MOV.U32 R4, RZ, RZ, R12 ;  /* 0x000000ffff047224 */ /* 0x002fc600078e000c */
[----:B------:R1:W-:Y:S01]  /*1dd40*/  STL [R1+0x27c], R13 ;  /* 0x00027c0d01007387 */ /* 0x0003e20000100800 */
[----:B------:R-:W-:-:S03]  /*1dd50*/  IMAD.MOV.U32 R5, RZ, RZ, R13 ;  /* 0x000000ffff057224 */ /* 0x000fc600078e000d */
[----:B------:R-:W5:Y:S04]  /*1dd60*/  LDL.LU R15, [R1+0x244] ;  /* 0x00024400010f7983 */ /* 0x000f680000300800 */
[----:B------:R-:W5:Y:S01]  /*1dd70*/  LDL.LU R14, [R1+0x248] ;  /* 0x00024800010e7983 */ /* 0x000f620000300800 */
[----:B---3--:R-:W-:-:S03]  /*1dd80*/  IADD3 R17, P4, PT, R17, UR12, RZ ;  /* 0x0000000c11117c10 */ /* 0x008fc6000ff9e0ff */
[----:B-1----:R-:W3:Y:S01]  /*1dd90*/  LDL.LU R13, [R1+0x264] ;  /* 0x00026400010d7983 */ /* 0x002ee20000300800 */
[----:B------:R-:W-:-:S03]  /*1dda0*/  IADD3.X R20, PT, PT, R20, UR13, RZ, P4, !PT ;  /* 0x0000000d14147c10 */ /* 0x000fc6000a7fe4ff */
[----:B------:R-:W3:Y:S04]  /*1ddb0*/  LDL.LU R12, [R1+0x268] ;  /* 0x00026800010c7983 */ /* 0x000ee80000300800 */
[----:B------:R1:W-:Y:S01]  /*1ddc0*/  LDGSTS.E [R6+0x50800], desc[UR28][R4.64], P2 ;  /* 0x5080000004067fae */ /* 0x0003e200091a101c */
[----:B----4-:R-:W-:-:S03]  /*1ddd0*/  IADD3 R10, P4, PT, R10, UR12, RZ ;  /* 0x0000000c0a0a7c10 */ /* 0x010fc6000ff9e0ff */
[----:B------:R4:W-:Y:S01]  /*1dde0*/  STL [R1+0x2a0], R17 ;  /* 0x0002a01101007387 */ /* 0x0009e20000100800 */
[----:B------:R-:W-:-:S03]  /*1ddf0*/  IADD3.X R19, PT, PT, R19, UR13, RZ, P4, !PT ;  /* 0x0000000d13137c10 */ /* 0x000fc6000a7fe4ff */
[----:B------:R-:W-:Y:S01]  /*1de00*/  STL [R1+0x29c], R20 ;  /* 0x00029c1401007387 */ /* 0x000fe20000100800 */
[----:B-1----:R-:W-:Y:S01]  /*1de10*/  IMAD.MOV.U32 R4, RZ, RZ, R17 ;  /* 0x000000ffff047224 */ /* 0x002fe200078e0011 */
[----:B------:R-:W-:Y:S02]  /*1de20*/  MOV R5, R20 ;  /* 0x0000001400057202 */ /* 0x000fe40000000f00 */
[----:B----4-:R-:W4:Y:S01]  /*1de30*/  LDL R17, [R1+0x538] ;  /* 0x0005380001117983 */ /* 0x010f220000100800 */
[----:B--2---:R-:W-:-:S03]  /*1de40*/  IADD3 R11, P4, PT, R11, UR12, RZ ;  /* 0x0000000c0b0b7c10 */ /* 0x004fc6000ff9e0ff */
[----:B------:R1:W-:Y:S01]  /*1de50*/  LDGSTS.E [R6+0x50c00], desc[UR28][R4.64], P2 ;  /* 0x50c0000004067fae */ /* 0x0003e200091a101c */
[----:B------:R-:W-:-:S03]  /*1de60*/  IADD3.X R18, PT, PT, R18, UR13, RZ, P4, !PT ;  /* 0x0000000d12127c10 */ /* 0x000fc6000a7fe4ff */
[----:B------:R2:W-:Y:S01]  /*1de70*/  STL [R1+0x2c0], R10 ;  /* 0x0002c00a01007387 */ /* 0x0005e20000100800 */
[----:B-1----:R-:W-:Y:S02]  /*1de80*/  IMAD.MOV.U32 R4, RZ, RZ, R10 ;  /* 0x000000ffff047224 */ /* 0x002fe400078e000a */
[----:B------:R-:W-:Y:S01]  /*1de90*/  IMAD.MOV.U32 R5, RZ, RZ, R19 ;  /* 0x000000ffff057224 */ /* 0x000fe200078e0013 */
[----:B------:R-:W-:Y:S01]  /*1dea0*/  IADD3 R9, P4, PT, R9, UR12, RZ ;  /* 0x0000000c09097c10 */ /* 0x000fe2000ff9e0ff */
[----:B------:R-:W-:Y:S04]  /*1deb0*/  STL [R1+0x2bc], R19 ;  /* 0x0002bc1301007387 */ /* 0x000fe80000100800 */
[----:B------:R1:W-:Y:S04]  /*1dec0*/  LDGSTS.E [R6+0x51000], desc[UR28][R4.64], P2 ;  /* 0x5100000004067fae */ /* 0x0003e800091a101c */
[----:B--2---:R-:W2:Y:S01]  /*1ded0*/  LDL.LU R10, [R1+0x288] ;  /* 0x00028800010a7983 */ /* 0x004ea20000300800 */
[----:B------:R-:W-:-:S03]  /*1dee0*/  IADD3.X R16, PT, PT, R16, UR13, RZ, P4, !PT ;  /* 0x0000000d10107c10 */ /* 0x000fc6000a7fe4ff */
[----:B------:R1:W-:Y:S02]  /*1def0*/  STL [R1+0x2e0], R11 ;  /* 0x0002e00b01007387 */ /* 0x0003e40000100800 */
[----:B-1----:R-:W-:Y:S01]  /*1df00*/  IMAD.MOV.U32 R4, RZ, RZ, R11 ;  /* 0x000000ffff047224 */ /* 0x002fe200078e000b */
[----:B------:R-:W-:Y:S01]  /*1df10*/  MOV R5, R18 ;  /* 0x0000001200057202 */ /* 0x000fe20000000f00 */
[----:B------:R-:W-:Y:S04]  /*1df20*/  STL [R1+0x2dc], R18 ;  /* 0x0002dc1201007387 */ /* 0x000fe80000100800 */
[----:B------:R-:W2:Y:S01]  /*1df30*/  LDL.LU R11, [R1+0x284] ;  /* 0x00028400010b7983 */ /* 0x000ea20000300800 */
[----:B------:R-:W-:-:S03]  /*1df40*/  IADD3 R7, P4, PT, R7, UR12, RZ ;  /* 0x0000000c07077c10 */ /* 0x000fc6000ff9e0ff */
[----:B------:R1:W-:Y:S01]  /*1df50*/  STL [R1+0x300], R9 ;  /* 0x0003000901007387 */ /* 0x0003e20000100800 */
[----:B------:R-:W-:-:S03]  /*1df60*/  IADD3.X R8, PT, PT, R8, UR13, RZ, P4, !PT ;  /* 0x0000000d08087c10 */ /* 0x000fc6000a7fe4ff */
[----:B------:R1:W-:Y:S04]  /*1df70*/  LDGSTS.E [R6+0x51400], desc[UR28][R4.64], P2 ;  /* 0x5140000004067fae */ /* 0x0003e800091a101c */
[----:B------:R-:W-:Y:S04]  /*1df80*/  STL [R1+0x2fc], R16 ;  /* 0x0002fc1001007387 */ /* 0x000fe80000100800 */
[----:B------:R-:W2:Y:S01]  /*1df90*/  LDL.LU R20, [R1+0x2a4] ;  /* 0x0002a40001147983 */ /* 0x000ea20000300800 */
[----:B-1----:R-:W-:-:S03]  /*1dfa0*/  IMAD.MOV.U32 R4, RZ, RZ, R9 ;  /* 0x000000ffff047224 */ /* 0x002fc600078e0009 */
[----:B------:R-:W2:Y:S01]  /*1dfb0*/  LDL.LU R19, [R1+0x2a8] ;  /* 0x0002a80001137983 */ /* 0x000ea20000300800 */
[----:B------:R-:W-:-:S03]  /*1dfc0*/  IMAD.MOV.U32 R5, RZ, RZ, R16 ;  /* 0x000000ffff057224 */ /* 0x000fc600078e0010 */
[----:B------:R-:W-:Y:S04]  /*1dfd0*/  STL [R1+0x320], R7 ;  /* 0x0003200701007387 */ /* 0x000fe80000100800 */
[----:B------:R1:W-:Y:S04]  /*1dfe0*/  LDGSTS.E [R6+0x51800], desc[UR28][R4.64], P2 ;  /* 0x5180000004067fae */ /* 0x0003e800091a101c */
[----:B------:R1:W-:Y:S04]  /*1dff0*/  STL [R1+0x31c], R8 ;  /* 0x00031c0801007387 */ /* 0x0003e80000100800 */
[----:B------:R-:W2:Y:S01]  /*1e000*/  LDL.LU R9, [R1+0x2c4] ;  /* 0x0002c40001097983 */ /* 0x000ea20000300800 */
[----:B-1----:R-:W-:-:S03]  /*1e010*/  MOV R5, R8 ;  /* 0x0000000800057202 */ /* 0x002fc60000000f00 */
[----:B------:R-:W2:Y:S01]  /*1e020*/  LDL.LU R8, [R1+0x2c8] ;  /* 0x0002c80001087983 */ /* 0x000ea20000300800 */
[----:B------:R-:W-:-:S03]  /*1e030*/  IMAD.MOV.U32 R4, RZ, RZ, R7 ;  /* 0x000000ffff047224 */ /* 0x000fc600078e0007 */
[----:B------:R-:W2:Y:S04]  /*1e040*/  LDL.LU R16, [R1+0x2e4] ;  /* 0x0002e40001107983 */ /* 0x000ea80000300800 */
[----:B------:R-:W2:Y:S04]  /*1e050*/  LDL.LU R7, [R1+0x2e8] ;  /* 0x0002e80001077983 */ /* 0x000ea80000300800 */
[----:B------:R1:W-:Y:S01]  /*1e060*/  LDGSTS.E [R6+0x51c00], desc[UR28][R4.64], P2 ;  /* 0x51c0000004067fae */ /* 0x0003e200091a101c */
[----:B-----5:R-:W-:-:S04]  /*1e070*/  IADD3 R14, P4, PT, R14, UR12, RZ ;  /* 0x0000000c0e0e7c10 */ /* 0x020fc8000ff9e0ff */
[----:B------:R-:W-:Y:S02]  /*1e080*/  IADD3.X R15, PT, PT, R15, UR13, RZ, P4, !PT ;  /* 0x0000000d0f0f7c10 */ /* 0x000fe4000a7fe4ff */
[----:B---3--:R-:W-:Y:S01]  /*1e090*/  IADD3 R12, P5, PT, R12, UR12, RZ ;  /* 0x0000000c0c0c7c10 */ /* 0x008fe2000ffbe0ff */
[----:B------:R3:W-:Y:S03]  /*1e0a0*/  STL [R1+0x248], R14 ;  /* 0x0002480e01007387 */ /* 0x0007e60000100800 */
[----:B------:R-:W-:Y:S01]  /*1e0b0*/  IADD3.X R13, PT, PT, R13, UR13, RZ, P5, !PT ;  /* 0x0000000d0d0d7c10 */ /* 0x000fe2000affe4ff */
[----:B------:R5:W-:Y:S01]  /*1e0c0*/  STL [R1+0x244], R15 ;  /* 0x0002440f01007387 */ /* 0x000be20000100800 */
[----:B-1----:R-:W-:Y:S02]  /*1e0d0*/  IMAD.MOV.U32 R4, RZ, RZ, R14 ;  /* 0x000000ffff047224 */ /* 0x002fe400078e000e */
[----:B------:R-:W-:Y:S01]  /*1e0e0*/  IMAD.MOV.U32 R5, RZ, RZ, R15 ;  /* 0x000000ffff057224 */ /* 0x000fe200078e000f */
[----:B------:R-:W-:Y:S04]  /*1e0f0*/  STL [R1+0x268], R12 ;  /* 0x0002680c01007387 */ /* 0x000fe80000100800 */
[----:B------:R1:W-:Y:S04]  /*1e100*/  STL [R1+0x264], R13 ;  /* 0x0002640d01007387 */ /* 0x0003e80000100800 */
[----:B---3--:R-:W3:Y:S01]  /*1e110*/  LDL.LU R14, [R1+0x308] ;  /* 0x00030800010e7983 */ /* 0x008ee20000300800 */
[----:B----4-:R-:W-:-:S03]  /*1e120*/  VIADD R6, R17, UR5 ;  /* 0x0000000511067c36 */ /* 0x010fc60008000000 */
[----:B-----5:R-:W4:Y:S04]  /*1e130*/  LDL.LU R15, [R1+0x304] ;  /* 0x00030400010f7983 */ /* 0x020f280000300800 */
[----:B------:R5:W-:Y:S02]  /*1e140*/  LDGSTS.E [R6+0x50100], desc[UR28][R4.64], P2 ;  /* 0x5010000004067fae */ /* 0x000be400091a101c */
[----:B-----5:R-:W-:Y:S01]  /*1e150*/  IMAD.MOV.U32 R5, RZ, RZ, R13 ;  /* 0x000000ffff057224 */ /* 0x020fe200078e000d */
[----:B------:R-:W-:Y:S01]  /*1e160*/  MOV R4, R12 ;  /* 0x0000000c00047202 */ /* 0x000fe20000000f00 */
[----:B-1----:R-:W5:Y:S04]  /*1e170*/  LDL.LU R13, [R1+0x324] ;  /* 0x00032400010d7983 */ /* 0x002f680000300800 */
[----:B------:R-:W5:Y:S01]  /*1e180*/  LDL.LU R12, [R1+0x328] ;  /* 0x00032800010c7983 */ /* 0x000f620000300800 */
[----:B--2---:R-:W-:-:S03]  /*1e190*/  IADD3 R10, P4, PT, R10, UR12, RZ ;  /* 0x0000000c0a0a7c10 */ /* 0x004fc6000ff9e0ff */
[----:B------:R1:W-:Y:S04]  /*1e1a0*/  LDGSTS.E [R6+0x50500], desc[UR28][R4.64], P2 ;  /* 0x5050000004067fae */ /* 0x0003e800091a101c */
[----:B------:R2:W-:Y:S01]  /*1e1b0*/  STL [R1+0x288], R10 ;  /* 0x0002880a01007387 */ /* 0x0005e20000100800 */
[----:B------:R-:W-:Y:S01]  /*1e1c0*/  IADD3.X R11, PT, PT, R11, UR13, RZ, P4, !PT ;  /* 0x0000000d0b0b7c10 */ /* 0x000fe2000a7fe4ff */
[----:B-1----:R-:W-:-:S04]  /*1e1d0*/  IMAD.MOV.U32 R4, RZ, RZ, R10 ;  /* 0x000000ffff047224 */ /* 0x002fc800078e000a */
[----:B------:R1:W-:Y:S01]  /*1e1e0*/  STL [R1+0x284], R11 ;  /* 0x0002840b01007387 */ /* 0x0003e20000100800 */
[----:B------:R-:W-:-:S03]  /*1e1f0*/  IMAD.MOV.U32 R5, RZ, RZ, R11 ;  /* 0x000000ffff057224 */ /* 0x000fc600078e000b */
[----:B------:R-:W5:Y:S04]  /*1e200*/  LDL.LU R18, [R1+0x24c] ;  /* 0x00024c0001127983 */ /* 0x000f680000300800 */
[----:B--2---:R-:W2:Y:S04]  /*1e210*/  LDL.LU R10, [R1+0x250] ;  /* 0x00025000010a7983 */ /* 0x004ea80000300800 */
[----:B------:R-:W2:Y:S01]  /*1e220*/  LDL.LU R17, [R1+0x26c] ;  /* 0x00026c0001117983 */ /* 0x000ea20000300800 */
[----:B------:R-:W-:-:S03]  /*1e230*/  IADD3 R19, P4, PT, R19, UR12, RZ ;  /* 0x0000000c13137c10 */ /* 0x000fc6000ff9e0ff */
[----:B-1----:R-:W2:Y:S01]  /*1e240*/  LDL.LU R11, [R1+0x270] ;  /* 0x00027000010b7983 */ /* 0x002ea20000300800 */
[----:B------:R-:W-:-:S03]  /*1e250*/  IADD3.X R20, PT, PT, R20, UR13, RZ, P4, !PT ;  /* 0x0000000d14147c10 */ /* 0x000fc6000a7fe4ff */
[----:B------:R1:W-:Y:S04]  /*1e260*/  LDGSTS.E [R6+0x50900], desc[UR28][R4.64], P2 ;  /* 0x5090000004067fae */ /* 0x0003e800091a101c */
[----:B------:R1:W-:Y:S04]  /*1e270*/  STL [R1+0x2a8], R19 ;  /* 0x0002a81301007387 */ /* 0x0003e80000100800 */
[----:B------:R-:W-:Y:S01]  /*1e280*/  STL [R1+0x2a4], R20 ;  /* 0x0002a41401007387 */ /* 0x000fe20000100800 */
[----:B-1----:R-:W-:Y:S01]  /*1e290*/  MOV R4, R19 ;  /* 0x0000001300047202 */ /* 0x002fe20000000f00 */
[----:B------:R-:W-:-:S02]  /*1e2a0*/  IMAD.MOV.U32 R5, RZ, RZ, R20 ;  /* 0x000000ffff057224 */ /* 0x000fc400078e0014 */
[----:B------:R-:W2:Y:S01]  /*1e2b0*/  LDL R19, [R1+0x534] ;  /* 0x0005340001137983 */ /* 0x000ea20000100800 */
[----:B------:R-:W-:-:S03]  /*1e2c0*/  IADD3 R8, P4, PT, R8, UR12, RZ ;  /* 0x0000000c08087c10 */ /* 0x000fc6000ff9e0ff */
[----:B------:R1:W-:Y:S01]  /*1e2d0*/  LDGSTS.E [R6+0x50d00], desc[UR28][R4.64], P2 ;  /* 0x50d0000004067fae */ /* 0x0003e200091a101c */
[----:B------:R-:W-:-:S03]  /*1e2e0*/  IADD3.X R9, PT, PT, R9, UR13, RZ, P4, !PT ;  /* 0x0000000d09097c10 */ /* 0x000fc6000a7fe4ff */
[----:B------:R-:W-:Y:S04]  /*1e2f0*/  STL [R1+0x2c8], R8 ;  /* 0x0002c80801007387 */ /* 0x000fe80000100800 */
[----:B------:R1:W-:Y:S02]  /*1e300*/  STL [R1+0x2c4], R9 ;  /* 0x0002c40901007387 */ /* 0x0003e40000100800 */
[----:B-1----:R-:W-:Y:S02]  /*1e310*/  IMAD.MOV.U32 R5, RZ, RZ, R9 ;  /* 0x000000ffff057224 */ /* 0x002fe400078e0009 */
[----:B------:R-:W-:Y:S01]  /*1e320*/  IMAD.MOV.U32 R4, RZ, RZ, R8 ;  /* 0x000000ffff047224 */ /* 0x000fe200078e0008 */
[----:B------:R-:W2:Y:S04]  /*1e330*/  LDL.LU R9, [R1+0x28c] ;  /* 0x00028c0001097983 */ /* 0x000ea80000300800 */
[----:B------:R-:W2:Y:S01]  /*1e340*/  LDL.LU R8, [R1+0x290] ;  /* 0x0002900001087983 */ /* 0x000ea20000300800 */
[----:B------:R-:W-:-:S03]  /*1e350*/  IADD3 R7, P4, PT, R7, UR12, RZ ;  /* 0x0000000c07077c10 */ /* 0x000fc6000ff9e0ff */
[----:B------:R1:W-:Y:S01]  /*1e360*/  LDGSTS.E [R6+0x51100], desc[UR28][R4.64], P2 ;  /* 0x5110000004067fae */ /* 0x0003e200091a101c */
[----:B------:R-:W-:-:S03]  /*1e370*/  IADD3.X R16, PT, PT, R16, UR13, RZ, P4, !PT ;  /* 0x0000000d10107c10 */ /* 0x000fc6000a7fe4ff */
[----:B------:R-:W-:Y:S04]  /*1e380*/  STL [R1+0x2e8], R7 ;  /* 0x0002e80701007387 */ /* 0x000fe80000100800 */
[----:B------:R1:W-:Y:S02]  /*1e390*/  STL [R1+0x2e4], R16 ;  /* 0x0002e41001007387 */ /* 0x0003e40000100800 */
[----:B-1----:R-:W-:Y:S01]  /*1e3a0*/  IMAD.MOV.U32 R5, RZ, RZ, R16 ;  /* 0x000000ffff057224 */ /* 0x002fe200078e0010 */
[----:B------:R-:W-:Y:S01]  /*1e3b0*/  MOV R4, R7 ;  /* 0x0000000700047202 */ /* 0x000fe20000000f00 */
[----:B------:R-:W2:Y:S04]  /*1e3c0*/  LDL.LU R16, [R1+0x2ac] ;  /* 0x0002ac0001107983 */ /* 0x000ea80000300800 */
[----:B------:R-:W2:Y:S04]  /*1e3d0*/  LDL.LU R7, [R1+0x2b0] ;  /* 0x0002b00001077983 */ /* 0x000ea80000300800 */
[----:B------:R1:W-:Y:S01]  /*1e3e0*/  LDGSTS.E [R6+0x51500], desc[UR28][R4.64], P2 ;  /* 0x5150000004067fae */ /* 0x0003e200091a101c */
[----:B---3--:R-:W-:-:S04]  /*1e3f0*/  IADD3 R14, P4, PT, R14, UR12, RZ ;  /* 0x0000000c0e0e7c10 */ /* 0x008fc8000ff9e0ff */
[----:B----4-:R-:W-:Y:S01]  /*1e400*/  IADD3.X R15, PT, PT, R15, UR13, RZ, P4, !PT ;  /* 0x0000000d0f0f7c10 */ /* 0x010fe2000a7fe4ff */
[----:B-1----:R-:W-:Y:S01]  /*1e410*/  IMAD.MOV.U32 R4, RZ, RZ, R14 ;  /* 0x000000ffff047224 */ /* 0x002fe200078e000e */
[----:B------:R1:W-:Y:S03]  /*1e420*/  STL [R1+0x308], R14 ;  /* 0x0003080e01007387 */ /* 0x0003e60000100800 */
[----:B------:R-:W-:Y:S01]  /*1e430*/  IMAD.MOV.U32 R5, RZ, RZ, R15 ;  /* 0x000000ffff057224 */ /* 0x000fe200078e000f */
[----:B------:R3:W-:Y:S04]  /*1e440*/  STL [R1+0x304], R15 ;  /* 0x0003040f01007387 */ /* 0x0007e80000100800 */
[----:B------:R4:W-:Y:S04]  /*1e450*/  LDGSTS.E [R6+0x51900], desc[UR28][R4.64], P2 ;  /* 0x5190000004067fae */ /* 0x0009e800091a101c */
[----:B-1----:R-:W2:Y:S01]  /*1e460*/  LDL.LU R14, [R1+0x2d0] ;  /* 0x0002d000010e7983 */ /* 0x002ea20000300800 */
[----:B-----5:R-:W-:-:S04]  /*1e470*/  IADD3 R12, P4, PT, R12, UR12, RZ ;  /* 0x0000000c0c0c7c10 */ /* 0x020fc8000ff9e0ff */
[----:B------:R-:W-:Y:S01]  /*1e480*/  IADD3.X R13, PT, PT, R13, UR13, RZ, P4, !PT ;  /* 0x0000000d0d0d7c10 */ /* 0x000fe2000a7fe4ff */
[----:B------:R-:W-:Y:S01]  /*1e490*/  STL [R1+0x328], R12 ;  /* 0x0003280c01007387 */ /* 0x000fe20000100800 */
[----:B----4-:R-:W-:-:S03]  /*1e4a0*/  MOV R4, R12 ;  /* 0x0000000c00047202 */ /* 0x010fc60000000f00 */
[----:B------:R1:W-:Y:S01]  /*1e4b0*/  STL [R1+0x324], R13 ;  /* 0x0003240d01007387 */ /* 0x0003e20000100800 */
[----:B------:R-:W-:-:S03]  /*1e4c0*/  IMAD.MOV.U32 R5, RZ, RZ, R13 ;  /* 0x000000ffff057224 */ /* 0x000fc600078e000d */
[----:B---3--:R-:W3:Y:S04]  /*1e4d0*/  LDL.LU R15, [R1+0x2cc] ;  /* 0x0002cc00010f7983 */ /* 0x008ee80000300800 */
[----:B------:R4:W-:Y:S04]  /*1e4e0*/  LDGSTS.E [R6+0x51d00], desc[UR28][R4.64], P2 ;  /* 0x51d0000004067fae */ /* 0x0009e800091a101c */
[----:B-1----:R-:W5:Y:S04]  /*1e4f0*/  LDL.LU R13, [R1+0x2ec] ;  /* 0x0002ec00010d7983 */ /* 0x002f680000300800 */
[----:B------:R-:W5:Y:S01]  /*1e500*/  LDL.LU R12, [R1+0x2f0] ;  /* 0x0002f000010c7983 */ /* 0x000f620000300800 */
[----:B--2---:R-:W-:-:S04]  /*1e510*/  IADD3 R10, P4, PT, R10, UR12, RZ ;  /* 0x0000000c0a0a7c10 */ /* 0x004fc8000ff9e0ff */
[----:B------:R-:W-:Y:S02]  /*1e520*/  IADD3.X R18, PT, PT, R18, UR13, RZ, P4, !PT ;  /* 0x0000000d12127c10 */ /* 0x000fe4000a7fe4ff */
[----:B------:R-:W-:Y:S01]  /*1e530*/  IADD3 R11, P5, PT, R11, UR12, RZ ;  /* 0x0000000c0b0b7c10 */ /* 0x000fe2000ffbe0ff */
[----:B------:R1:W-:Y:S03]  /*1e540*/  STL [R1+0x250], R10 ;  /* 0x0002500a01007387 */ /* 0x0003e60000100800 */
[----:B------:R-:W-:Y:S01]  /*1e550*/  IADD3.X R17, PT, PT, R17, UR13, RZ, P5, !PT ;  /* 0x0000000d11117c10 */ /* 0x000fe2000affe4ff */
[----:B------:R-:W-:Y:S01]  /*1e560*/  STL [R1+0x24c], R18 ;  /* 0x00024c1201007387 */ /* 0x000fe20000100800 */
[----:B----4-:R-:W-:Y:S01]  /*1e570*/  IMAD.MOV.U32 R4, RZ, RZ, R10 ;  /* 0x000000ffff047224 */ /* 0x010fe200078e000a */
[----:B------:R-:W-:Y:S02]  /*1e580*/  MOV R5, R18 ;  /* 0x0000001200057202 */ /* 0x000fe40000000f00 */
[----:B------:R2:W-:Y:S04]  /*1e590*/  STL [R1+0x270], R11 ;  /* 0x0002700b01007387 */ /* 0x0005e80000100800 */
[----:B------:R-:W-:Y:S04]  /*1e5a0*/  STL [R1+0x26c], R17 ;  /* 0x00026c1101007387 */ /* 0x000fe80000100800 */
[----:B-1----:R-:W4:Y:S01]  /*1e5b0*/  LDL.LU R10, [R1+0x310] ;  /* 0x00031000010a7983 */ /* 0x002f220000300800 */
[----:B------:R-:W-:-:S05]  /*1e5c0*/  VIADD R6, R19, UR5 ;  /* 0x0000000513067c36 */ /* 0x000fca0008000000 */
[----:B------:R1:W-:Y:S02]  /*1e5d0*/  LDGSTS.E [R6+0x50200], desc[UR28][R4.64], P2 ;  /* 0x5020000004067fae */ /* 0x0003e400091a101c */
[----:B-1----:R-:W-:Y:S02]  /*1e5e0*/  IMAD.MOV.U32 R4, RZ, RZ, R11 ;  /* 0x000000ffff047224 */ /* 0x002fe400078e000b */
[----:B------:R-:W-:Y:S01]  /*1e5f0*/  IMAD.MOV.U32 R5, RZ, RZ, R17 ;  /* 0x000000ffff057224 */ /* 0x000fe200078e0011 */
[----:B--2---:R-:W2:Y:S04]  /*1e600*/  LDL.LU R11, [R1+0x30c] ;  /* 0x00030c00010b7983 */ /* 0x004ea80000300800 */
[----:B------:R1:W-:Y:S01]  /*1e610*/  LDGSTS.E [R6+0x50600], desc[UR28][R4.64], P2 ;  /* 0x5060000004067fae */ /* 0x0003e200091a101c */
[----:B------:R-:W-:-:S04]  /*1e620*/  IADD3 R8, P4, PT, R8, UR12, RZ ;  /* 0x0000000c08087c10 */ /* 0x000fc8000ff9e0ff */
[----:B------:R-:W-:Y:S01]  /*1e630*/  IADD3.X R9, PT, PT, R9, UR13, RZ, P4, !PT ;  /* 0x0000000d09097c10 */ /* 0x000fe2000a7fe4ff */
[----:B------:R-:W-:Y:S04]  /*1e640*/  STL [R1+0x290], R8 ;  /* 0x0002900801007387 */ /* 0x000fe80000100800 */
[----:B------:R1:W-:Y:S02]  /*1e650*/  STL [R1+0x28c], R9 ;  /* 0x00028c0901007387 */ /* 0x0003e40000100800 */
[----:B-1----:R-:W-:Y:S01]  /*1e660*/  MOV R5, R9 ;  /* 0x0000000900057202 */ /* 0x002fe20000000f00 */
[----:B------:R-:W-:-:S05]  /*1e670*/  IMAD.MOV.U32 R4, RZ, RZ, R8 ;  /* 0x000000ffff047224 */ /* 0x000fca00078e0008 */
[----:B------:R1:W-:Y:S04]  /*1e680*/  LDGSTS.E [R6+0x50a00], desc[UR28][R4.64], P2 ;  /* 0x50a0000004067fae */ /* 0x0003e800091a101c */
[----:B------:R-:W2:Y:S04]  /*1e690*/  LDL.LU R9, [R1+0x32c] ;  /* 0x00032c0001097983 */ /* 0x000ea80000300800 */
[----:B------:R-:W2:Y:S01]  /*1e6a0*/  LDL.LU R8, [R1+0x330] ;  /* 0x0003300001087983 */ /* 0x000ea20000300800 */
[----:B------:R-:W-:-:S04]  /*1e6b0*/  IADD3 R7, P4, PT, R7, UR12, RZ ;  /* 0x0000000c07077c10 */ /* 0x000fc8000ff9e0ff */
[----:B------:R-:W-:Y:S01]  /*1e6c0*/  IADD3.X R16, PT, PT, R16, UR13, RZ, P4, !PT ;  /* 0x0000000d10107c10 */ /* 0x000fe2000a7fe4ff */
[----:B------:R1:W-:Y:S02]  /*1e6d0*/  STL [R1+0x2b0], R7 ;  /* 0x0002b00701007387 */ /* 0x0003e40000100800 */
[----:B-1----:R-:W-:Y:S02]  /*1e6e0*/  IMAD.MOV.U32 R4, RZ, RZ, R7 ;  /* 0x000000ffff047224 */ /* 0x002fe400078e0007 */
[----:B------:R1:W-:Y:S04]  /*1e6f0*/  STL [R1+0x2ac], R16 ;  /* 0x0002ac1001007387 */ /* 0x0003e80000100800 */
[----:B------:R-:W2:Y:S04]  /*1e700*/  LDL.LU R22, [R1+0x254] ;  /* 0x0002540001167983 */ /* 0x000ea80000300800 */
[----:B------:R-:W2:Y:S04]  /*1e710*/  LDL.LU R7, [R1+0x258] ;  /* 0x0002580001077983 */ /* 0x000ea80000300800 */
[----:B------:R-:W2:Y:S04]  /*1e720*/  LDL.LU R21, [R1+0x274] ;  /* 0x0002740001157983 */ /* 0x000ea80000300800 */
[----:B------:R-:W2:Y:S01]  /*1e730*/  LDL.LU R20, [R1+0x278] ;  /* 0x0002780001147983 */ /* 0x000ea20000300800 */
[----:B------:R-:W-:-:S05]  /*1e740*/  IMAD.MOV.U32 R5, RZ, RZ, R16 ;  /* 0x000000ffff057224 */ /* 0x000fca00078e0010 */
[----:B------:R1:W-:Y:S01]  /*1e750*/  LDGSTS.E [R6+0x50e00], desc[UR28][R4.64], P2 ;  /* 0x50e0000004067fae */ /* 0x0003e200091a101c */
[----:B------:R-:W-:-:S05]  /*1e760*/  IADD3 R14, P4, PT, R14, UR12, RZ ;  /* 0x0000000c0e0e7c10 */ /* 0x000fca000ff9e0ff */
[----:B------:R-:W-:Y:S01]  /*1e770*/  STL [R1+0x2d0], R14 ;  /* 0x0002d00e01007387 */ /* 0x000fe20000100800 */
[----:B---3--:R-:W-:-:S05]  /*1e780*/  IADD3.X R15, PT, PT, R15, UR13, RZ, P4, !PT ;  /* 0x0000000d0f0f7c10 */ /* 0x008fca000a7fe4ff */
[----:B------:R3:W-:Y:S04]  /*1e790*/  STL [R1+0x2cc], R15 ;  /* 0x0002cc0f01007387 */ /* 0x0007e80000100800 */
[----:B------:R-:W2:Y:S01]  /*1e7a0*/  LDL R23, [R1+0x530] ;  /* 0x0005300001177983 */ /* 0x000ea20000100800 */
[----:B-----5:R-:W-:-:S04]  /*1e7b0*/  IADD3 R12, P4, PT, R12, UR12, RZ ;  /* 0x0000000c0c0c7c10 */ /* 0x020fc8000ff9e0ff */
[----:B------:R-:W-:Y:S01]  /*1e7c0*/  IADD3.X R13, PT, PT, R13, UR13, RZ, P4, !PT ;  /* 0x0000000d0d0d7c10 */ /* 0x000fe2000a7fe4ff */
[----:B------:R-:W-:Y:S04]  /*1e7d0*/  STL [R1+0x2f0], R12 ;  /* 0x0002f00c01007387 */ /* 0x000fe80000100800 */
[----:B------:R5:W-:Y:S04]  /*1e7e0*/  STL [R1+0x2ec], R13 ;  /* 0x0002ec0d01007387 */ /* 0x000be80000100800 */
[----:B------:R-:W2:Y:S04]  /*1e7f0*/  LDL.LU R19, [R1+0x294] ;  /* 0x0002940001137983 */ /* 0x000ea80000300800 */
[----:B------:R-:W2:Y:S04]  /*1e800*/  LDL.LU R18, [R1+0x298] ;  /* 0x0002980001127983 */ /* 0x000ea80000300800 */
[----:B------:R-:W2:Y:S04]  /*1e810*/  LDL.LU R17, [R1+0x2b4] ;  /* 0x0002b40001117983 */ /* 0x000ea80000300800 */
[----:B-1----:R-:W2:Y:S01]  /*1e820*/  LDL.LU R16, [R1+0x2b8] ;  /* 0x0002b80001107983 */ /* 0x002ea20000300800 */
[----:B----4-:R-:W-:Y:S01]  /*1e830*/  IADD3 R10, P4, PT, R10, UR12, RZ ;  /* 0x0000000c0a0a7c10 */ /* 0x010fe2000ff9e0ff */
[----:B------:R-:W-:Y:S01]  /*1e840*/  IMAD.MOV.U32 R4, RZ, RZ, R14 ;  /* 0x000000ffff047224 */ /* 0x000fe200078e000e */
[----:B------:R-:W-:-:S03]  /*1e850*/  MOV R5, R15 ;  /* 0x0000000f00057202 */ /* 0x000fc60000000f00 */
[----:B------:R-:W-:Y:S04]  /*1e860*/  STL [R1+0x310], R10 ;  /* 0x0003100a01007387 */ /* 0x000fe80000100800 */
[----:B------:R1:W-:Y:S01]  /*1e870*/  LDGSTS.E [R6+0x51200], desc[UR28][R4.64], P2 ;  /* 0x5120000004067fae */ /* 0x0003e200091a101c */
[----:B--2---:R-:W-:-:S05]  /*1e880*/  IADD3.X R11, PT, PT, R11, UR13, RZ, P4, !PT ;  /* 0x0000000d0b0b7c10 */ /* 0x004fca000a7fe4ff */
[----:B------:R2:W-:Y:S04]  /*1e890*/  STL [R1+0x30c], R11 ;  /* 0x00030c0b01007387 */ /* 0x0005e80000100800 */
[----:B---3--:R-:W3:Y:S04]  /*1e8a0*/  LDL.LU R15, [R1+0x2d4] ;  /* 0x0002d400010f7983 */ /* 0x008ee80000300800 */
[----:B------:R-:W4:Y:S01]  /*1e8b0*/  LDL.LU R14, [R1+0x2d8] ;  /* 0x0002d800010e7983 */ /* 0x000f220000300800 */
[----:B-1----:R-:W-:Y:S02]  /*1e8c0*/  IMAD.MOV.U32 R4, RZ, RZ, R12 ;  /* 0x000000ffff047224 */ /* 0x002fe400078e000c */
[----:B------:R-:W-:-:S02]  /*1e8d0*/  IMAD.MOV.U32 R5, RZ, RZ, R13 ;  /* 0x000000ffff057224 */ /* 0x000fc400078e000d */
[----:B-----5:R-:W5:Y:S04]  /*1e8e0*/  LDL.LU R13, [R1+0x2f4] ;  /* 0x0002f400010d7983 */ /* 0x020f680000300800 */
[----:B------:R-:W5:Y:S04]  /*1e8f0*/  LDL.LU R12, [R1+0x2f8] ;  /* 0x0002f800010c7983 */ /* 0x000f680000300800 */
[----:B------:R1:W-:Y:S01]  /*1e900*/  LDGSTS.E [R6+0x51600], desc[UR28][R4.64], P2 ;  /* 0x5160000004067fae */ /* 0x0003e200091a101c */
[----:B------:R-:W-:-:S04]  /*1e910*/  IADD3 R8, P4, PT, R8, UR12, RZ ;  /* 0x0000000c08087c10 */ /* 0x000fc8000ff9e0ff */
[----:B------:R-:W-:Y:S01]  /*1e920*/  IADD3.X R9, PT, PT, R9, UR13, RZ, P4, !PT ;  /* 0x0000000d09097c10 */ /* 0x000fe2000a7fe4ff */
[----:B------:R-:W-:Y:S01]  /*1e930*/  STL [R1+0x330], R8 ;  /* 0x0003300801007387 */ /* 0x000fe20000100800 */
[----:B-1----:R-:W-:Y:S01]  /*1e940*/  IMAD.MOV.U32 R4, RZ, RZ, R10 ;  /* 0x000000ffff047224 */ /* 0x002fe200078e000a */
[----:B------:R-:W-:Y:S02]  /*1e950*/  MOV R5, R11 ;  /* 0x0000000b00057202 */ /* 0x000fe40000000f00 */
[----:B------:R1:W-:Y:S04]  /*1e960*/  STL [R1+0x32c], R9 ;  /* 0x00032c0901007387 */ /* 0x0003e80000100800 */
[----:B--2---:R-:W2:Y:S04]  /*1e970*/  LDL.LU R11, [R1+0x314] ;  /* 0x00031400010b7983 */ /* 0x004ea80000300800 */
[----:B------:R-:W2:Y:S04]  /*1e980*/  LDL.LU R10, [R1+0x318] ;  /* 0x00031800010a7983 */ /* 0x000ea80000300800 */
[----:B------:R1:W-:Y:S01]  /*1e990*/  LDGSTS.E [R6+0x51a00], desc[UR28][R4.64], P2 ;  /* 0x51a0000004067fae */ /* 0x0003e200091a101c */
[----:B------:R-:W-:-:S02]  /*1e9a0*/  IADD3 R7, P4, PT, R7, UR12, RZ ;  /* 0x0000000c07077c10 */ /* 0x000fc4000ff9e0ff */
[----:B------:R-:W-:Y:S01]  /*1e9b0*/  IADD3 R20, P5, PT, R20, UR12, RZ ;  /* 0x0000000c14147c10 */ /* 0x000fe2000ffbe0ff */
[----:B-1----:R-:W-:Y:S02]  /*1e9c0*/  IMAD.MOV.U32 R5, RZ, RZ, R9 ;  /* 0x000000ffff057224 */ /* 0x002fe400078e0009 */
[----:B------:R-:W-:Y:S01]  /*1e9d0*/  IMAD.MOV.U32 R4, RZ, RZ, R8 ;  /* 0x000000ffff047224 */ /* 0x000fe200078e0008 */
[----:B------:R-:W2:Y:S04]  /*1e9e0*/  LDL.LU R9, [R1+0x334] ;  /* 0x0003340001097983 */ /* 0x000ea80000300800 */
[----:B------:R-:W2:Y:S01]  /*1e9f0*/  LDL.LU R8, [R1+0x338] ;  /* 0x0003380001087983 */ /* 0x000ea20000300800 */
[----:B------:R-:W-:Y:S02]  /*1ea00*/  IADD3.X R22, PT, PT, R22, UR13, RZ, P4, !PT ;  /* 0x0000000d16167c10 */ /* 0x000fe4000a7fe4ff */
[----:B------:R-:W-:Y:S01]  /*1ea10*/  IADD3.X R21, PT, PT, R21, UR13, RZ, P5, !PT ;  /* 0x0000000d15157c10 */ /* 0x000fe2000affe4ff */
[----:B------:R1:W-:Y:S04]  /*1ea20*/  STL [R1+0x258], R7 ;  /* 0x0002580701007387 */ /* 0x0003e80000100800 */
[----:B------:R1:W-:Y:S04]  /*1ea30*/  STL [R1+0x254], R22 ;  /* 0x0002541601007387 */ /* 0x0003e80000100800 */
[----:B------:R1:W-:Y:S04]  /*1ea40*/  LDGSTS.E [R6+0x51e00], desc[UR28][R4.64], P2 ;  /* 0x51e0000004067fae */ /* 0x0003e800091a101c */
[----:B------:R2:W-:Y:S04]  /*1ea50*/  STL [R1+0x278], R20 ;  /* 0x0002781401007387 */ /* 0x0005e80000100800 */
[----:B------:R2:W-:Y:S01]  /*1ea60*/  STL [R1+0x274], R21 ;  /* 0x0002741501007387 */ /* 0x0005e20000100800 */
[----:B-1----:R-:W-:-:S03]  /*1ea70*/  MOV R4, R7 ;  /* 0x0000000700047202 */ /* 0x002fc60000000f00 */
[----:B------:R-:W2:Y:S01]  /*1ea80*/  LDL R7, [R1+0x33c] ;  /* 0x00033c0001077983 */ /* 0x000ea20000100800 */
[----:B------:R-:W-:Y:S01]  /*1ea90*/  IMAD.MOV.U32 R5, RZ, RZ, R22 ;  /* 0x000000ffff057224 */ /* 0x000fe200078e0016 */
[----:B------:R-:W-:-:S04]  /*1eaa0*/  UIADD3 UR17, UPT, UPT, UR17, 0x1, URZ ;  /* 0x0000000111117890 */ /* 0x000fc8000fffe0ff */
[----:B------:R-:W-:-:S04]  /*1eab0*/  UISETP.GT.AND UP1, UPT, UR17, 0x1, UPT ;  /* 0x000000011100788c */ /* 0x000fc8000bf24270 */
[----:B------:R-:W-:Y:S01]  /*1eac0*/  USEL UR17, UR17, URZ, !UP1 ;  /* 0x000000ff11117287 */ /* 0x000fe2000c800000 */
[----:B------:R-:W-:-:S05]  /*1ead0*/  VIADD R6, R23, UR5 ;  /* 0x0000000517067c36 */ /* 0x000fca0008000000 */
[----:B------:R1:W-:Y:S02]  /*1eae0*/  LDGSTS.E [R6+0x50300], desc[UR28][R4.64], P2 ;  /* 0x5030000004067fae */ /* 0x0003e400091a101c */
[----:B-1----:R-:W-:Y:S01]  /*1eaf0*/  IMAD.MOV.U32 R4, RZ, RZ, R20 ;  /* 0x000000ffff047224 */ /* 0x002fe200078e0014 */
[----:B------:R-:W-:Y:S01]  /*1eb00*/  IADD3 R18, P4, PT, R18, UR12, RZ ;  /* 0x0000000c12127c10 */ /* 0x000fe2000ff9e0ff */
[----:B------:R-:W-:-:S03]  /*1eb10*/  IMAD.MOV.U32 R5, RZ, RZ, R21 ;  /* 0x000000ffff057224 */ /* 0x000fc600078e0015 */
[----:B------:R-:W-:Y:S02]  /*1eb20*/  IADD3.X R19, PT, PT, R19, UR13, RZ, P4, !PT ;  /* 0x0000000d13137c10 */ /* 0x000fe4000a7fe4ff */
[----:B------:R1:W-:Y:S01]  /*1eb30*/  LDGSTS.E [R6+0x50700], desc[UR28][R4.64], P2 ;  /* 0x5070000004067fae */ /* 0x0003e200091a101c */
[----:B------:R-:W-:-:S04]  /*1eb40*/  IADD3 R16, P4, PT, R16, UR12, RZ ;  /* 0x0000000c10107c10 */ /* 0x000fc8000ff9e0ff */
[----:B------:R-:W-:Y:S02]  /*1eb50*/  IADD3.X R17, PT, PT, R17, UR13, RZ, P4, !PT ;  /* 0x0000000d11117c10 */ /* 0x000fe4000a7fe4ff */
[----:B-1----:R-:W-:Y:S01]  /*1eb60*/  MOV R4, R18 ;  /* 0x0000001200047202 */ /* 0x002fe20000000f00 */
[----:B------:R-:W-:-:S05]  /*1eb70*/  IMAD.MOV.U32 R5, RZ, RZ, R19 ;  /* 0x000000ffff057224 */ /* 0x000fca00078e0013 */
[----:B------:R1:W-:Y:S02]  /*1eb80*/  LDGSTS.E [R6+0x50b00], desc[UR28][R4.64], P2 ;  /* 0x50b0000004067fae */ /* 0x0003e400091a101c */
[----:B-1----:R-:W-:Y:S02]  /*1eb90*/  IMAD.MOV.U32 R4, RZ, RZ, R16 ;  /* 0x000000ffff047224 */ /* 0x002fe400078e0010 */
[----:B------:R-:W-:-:S05]  /*1eba0*/  IMAD.MOV.U32 R5, RZ, RZ, R17 ;  /* 0x000000ffff057224 */ /* 0x000fca00078e0011 */
[----:B------:R1:W-:Y:S01]  /*1ebb0*/  LDGSTS.E [R6+0x50f00], desc[UR28][R4.64], P2 ;  /* 0x50f0000004067fae */ /* 0x0003e200091a101c */
[----:B----4-:R-:W-:-:S04]  /*1ebc0*/  IADD3 R14, P4, PT, R14, UR12, RZ ;  /* 0x0000000c0e0e7c10 */ /* 0x010fc8000ff9e0ff */
[----:B---3--:R-:W-:Y:S02]  /*1ebd0*/  IADD3.X R15, PT, PT, R15, UR13, RZ, P4, !PT ;  /* 0x0000000d0f0f7c10 */ /* 0x008fe4000a7fe4ff */
[----:B-----5:R-:W-:-:S03]  /*1ebe0*/  IADD3 R12, P4, PT, R12, UR12, RZ ;  /* 0x0000000c0c0c7c10 */ /* 0x020fc6000ff9e0ff */
[----:B-1----:R-:W-:Y:S01]  /*1ebf0*/  IMAD.MOV.U32 R5, RZ, RZ, R15 ;  /* 0x000000ffff057224 */ /* 0x002fe200078e000f */
[----:B------:R-:W-:Y:S02]  /*1ec00*/  MOV R4, R14 ;  /* 0x0000000e00047202 */ /* 0x000fe40000000f00 */
[----:B------:R-:W-:-:S03]  /*1ec10*/  IADD3.X R13, PT, PT, R13, UR13, RZ, P4, !PT ;  /* 0x0000000d0d0d7c10 */ /* 0x000fc6000a7fe4ff */
[----:B------:R1:W-:Y:S04]  /*1ec20*/  LDGSTS.E [R6+0x51300], desc[UR28][R4.64], P2 ;  /* 0x5130000004067fae */ /* 0x0003e800091a101c */
[----:B------:R3:W-:Y:S04]  /*1ec30*/  STL [R1+0x298], R18 ;  /* 0x0002981201007387 */ /* 0x0007e80000100800 */
[----:B------:R3:W-:Y:S01]  /*1ec40*/  STL [R1+0x294], R19 ;  /* 0x0002941301007387 */ /* 0x0007e20000100800 */
[----:B-1----:R-:W-:Y:S02]  /*1ec50*/  IMAD.MOV.U32 R4, RZ, RZ, R12 ;  /* 0x000000ffff047224 */ /* 0x002fe400078e000c */
[----:B------:R-:W-:Y:S01]  /*1ec60*/  IMAD.MOV.U32 R5, RZ, RZ, R13 ;  /* 0x000000ffff057224 */ /* 0x000fe200078e000d */
[----:B--2---:R-:W-:Y:S01]  /*1ec70*/  IADD3 R10, P4, PT, R10, UR12, RZ ;  /* 0x0000000c0a0a7c10 */ /* 0x004fe2000ff9e0ff */
[----:B------:R3:W-:Y:S03]  /*1ec80*/  STL [R1+0x2b8], R16 ;  /* 0x0002b81001007387 */ /* 0x0007e60000100800 */
[----:B------:R-:W-:Y:S01]  /*1ec90*/  IADD3.X R11, PT, PT, R11, UR13, RZ, P4, !PT ;  /* 0x0000000d0b0b7c10 */ /* 0x000fe2000a7fe4ff */
[----:B------:R3:W-:Y:S04]  /*1eca0*/  STL [R1+0x2b4], R17 ;  /* 0x0002b41101007387 */ /* 0x0007e80000100800 */
[----:B------:R1:W-:Y:S04]  /*1ecb0*/  LDGSTS.E [R6+0x51700], desc[UR28][R4.64], P2 ;  /* 0x5170000004067fae */ /* 0x0003e800091a101c */
[----:B------:R3:W-:Y:S04]  /*1ecc0*/  STL [R1+0x2d8], R14 ;  /* 0x0002d80e01007387 */ /* 0x0007e80000100800 */
[----:B------:R3:W-:Y:S01]  /*1ecd0*/  STL [R1+0x2d4], R15 ;  /* 0x0002d40f01007387 */ /* 0x0007e20000100800 */
[----:B------:R-:W-:Y:S01]  /*1ece0*/  IADD3 R8, P4, PT, R8, UR12, RZ ;  /* 0x0000000c08087c10 */ /* 0x000fe2000ff9e0ff */
[----:B-1----:R-:W-:Y:S01]  /*1ecf0*/  IMAD.MOV.U32 R5, RZ, RZ, R11 ;  /* 0x000000ffff057224 */ /* 0x002fe200078e000b */
[----:B------:R-:W-:Y:S01]  /*1ed00*/  MOV R4, R10 ;  /* 0x0000000a00047202 */ /* 0x000fe20000000f00 */
[----:B------:R3:W-:Y:S01]  /*1ed10*/  STL [R1+0x2f8], R12 ;  /* 0x0002f80c01007387 */ /* 0x0007e20000100800 */
[----:B------:R-:W-:-:S03]  /*1ed20*/  IADD3.X R9, PT, PT, R9, UR13, RZ, P4, !PT ;  /* 0x0000000d09097c10 */ /* 0x000fc6000a7fe4ff */
[----:B------:R3:W-:Y:S04]  /*1ed30*/  STL [R1+0x2f4], R13 ;  /* 0x0002f40d01007387 */ /* 0x0007e80000100800 */
[----:B------:R3:W-:Y:S04]  /*1ed40*/  STL [R1+0x318], R10 ;  /* 0x0003180a01007387 */ /* 0x0007e80000100800 */
[----:B------:R3:W-:Y:S04]  /*1ed50*/  STL [R1+0x314], R11 ;  /* 0x0003140b01007387 */ /* 0x0007e80000100800 */
[----:B------:R1:W-:Y:S04]  /*1ed60*/  LDGSTS.E [R6+0x51b00], desc[UR28][R4.64], P2 ;  /* 0x51b0000004067fae */ /* 0x0003e800091a101c */
[----:B------:R3:W-:Y:S04]  /*1ed70*/  STL [R1+0x338], R8 ;  /* 0x0003380801007387 */ /* 0x0007e80000100800 */
[----:B------:R3:W-:Y:S01]  /*1ed80*/  STL [R1+0x334], R9 ;  /* 0x0003340901007387 */ /* 0x0007e20000100800 */
[----:B-1----:R-:W-:-:S02]  /*1ed90*/  IMAD.MOV.U32 R4, RZ, RZ, R8 ;  /* 0x000000ffff047224 */ /* 0x002fc400078e0008 */
[----:B------:R-:W-:-:S05]  /*1eda0*/  IMAD.MOV.U32 R5, RZ, RZ, R9 ;  /* 0x000000ffff057224 */ /* 0x000fca00078e0009 */
[----:B------:R1:W-:Y:S01]  /*1edb0*/  LDGSTS.E [R6+0x51f00], desc[UR28][R4.64], P2 ;  /* 0x51f0000004067fae */ /* 0x0003e200091a101c */
[C---:B------:R-:W-:Y:S01]  /*1edc0*/  ISETP.NE.U32.AND P2, PT, R169.reuse, R7, PT ;  /* 0x00000007a900720c */ /* 0x040fe20003f45070 */
[----:B------:R-:W-:Y:S02]  /*1edd0*/  USEL UR5, URZ, 0x1, !UP1 ;  /* 0x00000001ff057887 */ /* 0x000fe4000c800000 */
[----:B------:R-:W0:Y:S02]  /*1ede0*/  LDGDEPBAR ;  /* 0x00000000000079af */ /* 0x000e240000000000 */
[----:B------:R-:W-:Y:S01]  /*1edf0*/  ULOP3.LUT UR5, UR6, UR5, URZ, 0x3c, !UPT ;  /* 0x0000000506057292 */ /* 0x000fe2000f8e3cff */
[----:B------:R-:W-:Y:S01]  /*1ee00*/  IADD3 R169, PT, PT, R169, 0x1, RZ ;  /* 0x00000001a9a97810 */ /* 0x000fe20007ffe0ff */
[----:B-1----:R-:W-:-:S06]  /*1ee10*/  IMAD.U32 R4, RZ, RZ, UR6 ;  /* 0x00000006ff047e24 */ /* 0x002fcc000f8e00ff */
[----:B---3--:R-:W-:Y:S05]  /*1ee20*/  @P2 BRA `(.L_x_11) ;  /* 0xffffff9000402947 */ /* 0x008fea000383ffff */
.L_x_8:
[----:B------:R-:W1:Y:S01]  /*1ee30*/  LDC R3, c[0x0][0x3b4] ;  /* 0x0000ed00ff037b82 */ /* 0x000e620000000800 */
[----:B------:R-:W2:Y:S01]  /*1ee40*/  LDCU UR5, c[0x0][0x3b8] ;  /* 0x00007700ff0577ac */ /* 0x000ea20008000800 */
[----:B------:R-:W3:Y:S01]  /*1ee50*/  LDCU.128 UR12, c[0x0][0x390] ;  /* 0x00007200ff0c77ac */ /* 0x000ee20008000c00 */
[----:B------:R-:W-:Y:S05]  /*1ee60*/  @!P1 BRA `(.L_x_12) ;  /* 0x0000000000109947 */ /* 0x000fea0003800000 */
[----:B------:R-:W-:-:S06]  /*1ee70*/  USHF.L.U32 UR6, UR6, 0x1f, URZ ;  /* 0x0000001f06067899 */ /* 0x000fcc00080006ff */
[----:B------:R-:W-:-:S04]  /*1ee80*/  IMAD.U32 R0, RZ, RZ, UR6 ;  /* 0x00000006ff007e24 */ /* 0x000fc8000f8e00ff */
[----:B------:R-:W4:Y:S02]  /*1ee90*/  SYNCS.PHASECHK.TRANS64.TRYWAIT P0, [UR4], R0 ;  /* 0x00000000ff0075a7 */ /* 0x000f240008001104 */
[----:B----4-:R-:W-:Y:S05]  /*1eea0*/  @!P0 BRA `(.L_x_13) ;  /* 0x0000002400fc8947 */ /* 0x010fea0003800000 */
.L_x_12:
[----:B------:R-:W4:Y:S01]  /*1eeb0*/  LDL.LU R146, [R1+0x4] ;  /* 0x0000040001927983 */ /* 0x000f220000300800 */
[----:B------:R-:W-:-:S04]  /*1eec0*/  DEPBAR.LE SB0, 0x0 ;  /* 0x000080000000791a */ /* 0x000fc80000000000 */
[----:B------:R-:W5:Y:S04]  /*1eed0*/  LDL.LU R144, [R1+0xc] ;  /* 0x00000c0001907983 */ /* 0x000f680000300800 */
[----:B---3--:R-:W3:Y:S01]  /*1eee0*/  LDL.LU R142, [R1+0xd0] ;  /* 0x0000d000018e7983 */ /* 0x008ee20000300800 */
[----:B------:R-:W-:Y:S06]  /*1eef0*/  BAR.SYNC.DEFER_BLOCKING 0x0 ;  /* 0x0000000000007b1d */ /* 0x000fec0000010000 */
[----:B------:R-:W2:Y:S02]  /*1ef00*/  @!P3 SYNCS.CCTL.IV [UR9+0x68000] ;  /* 0x06800000ff00b9b1 */ /* 0x000ea40008000009 */
[----:B--2---:R-:W-:Y:S06]  /*1ef10*/  BAR.SYNC.DEFER_BLOCKING 0x0 ;  /* 0x0000000000007b1d */ /* 0x004fec0000010000 */
[----:B------:R-:W2:Y:S01]  /*1ef20*/  LDTM.x128 R4, tmem[UR11] ;  /* 0x0000000b000479ee */ /* 0x000ea200083c0000 */
[----:B------:R-:W1:Y:S01]  /*1ef30*/  @!P3 SYNCS.CCTL.IV [UR9+0x68008] ;  /* 0x06800800ff00b9b1 */ /* 0x000e620008000009 */
[----:B------:R-:W-:Y:S01]  /*1ef40*/  NOP ;  /* 0x0000000000007918 */ /* 0x000fe20000000000 */
[C---:B----4-:R-:W-:Y:S01]  /*1ef50*/  VIADD R2, R146.reuse, 0x1 ;  /* 0x0000000192027836 */ /* 0x050fe20000000000 */
[C---:B------:R-:W-:Y:S01]  /*1ef60*/  IADD3 R134, PT, PT, R146.reuse, 0x2, RZ ;  /* 0x0000000292867810 */ /* 0x040fe20007ffe0ff */
[C---:B------:R-:W-:Y:S01]  /*1ef70*/  IMAD R137, R146.reuse, UR5, RZ ;  /* 0x0000000592897c24 */ /* 0x040fe2000f8e02ff */
[C---:B------:R-:W-:Y:S01]  /*1ef80*/  ISETP.GE.AND P6, PT, R146.reuse, UR15, PT ;  /* 0x0000000f92007c0c */ /* 0x040fe2000bfc6270 */
[----:B------:R-:W-:Y:S01]  /*1ef90*/  VIADD R136, R146, 0x4 ;  /* 0x0000000492887836 */ /* 0x000fe20000000000 */
[C---:B-----5:R-:W-:Y:S01]  /*1efa0*/  ISETP.GE.AND P2, PT, R144.reuse, UR14, PT ;  /* 0x0000000e90007c0c */ /* 0x060fe2000bf46270 */
[----:B-1----:R-:W-:Y:S01]  /*1efb0*/  IMAD R0, R144, R3, RZ ;  /* 0x0000000390007224 */ /* 0x002fe200078e02ff */
[----:B------:R-:W-:Y:S01]  /*1efc0*/  ISETP.GE.AND P4, PT, R2, UR15, PT ;  /* 0x0000000f02007c0c */ /* 0x000fe2000bf86270 */
[C---:B------:R-:W-:Y:S01]  /*1efd0*/  VIADD R2, R146.reuse, 0x3 ;  /* 0x0000000392027836 */ /* 0x040fe20000000000 */
[----:B------:R-:W-:-:S02]  /*1efe0*/  ISETP.LT.AND P2, PT, R146, UR15, !P2 ;  /* 0x0000000f92007c0c */ /* 0x000fc4000d741270 */
[----:B------:R-:W-:Y:S02]  /*1eff0*/  LEA R132, P0, R0, UR12, 0x2 ;  /* 0x0000000c00847c11 */ /* 0x000fe4000f8010ff */
[----:B------:R-:W-:Y:S02]  /*1f000*/  ISETP.GE.AND P1, PT, R2, UR15, PT ;  /* 0x0000000f02007c0c */ /* 0x000fe4000bf26270 */
[----:B------:R-:W-:Y:S01]  /*1f010*/  LEA.HI.X.SX32 R133, R0, UR13, 0x2, P0 ;  /* 0x0000000d00857c11 */ /* 0x000fe200080f16ff */
[----:B------:R-:W-:Y:S01]  /*1f020*/  IMAD R0, R3, 0x80, R0 ;  /* 0x0000008003007824 */ /* 0x000fe200078e0200 */
[----:B------:R-:W-:Y:S02]  /*1f030*/  ISETP.GE.AND P0, PT, R134, UR15, PT ;  /* 0x0000000f86007c0c */ /* 0x000fe4000bf06270 */
[C---:B------:R-:W-:Y:S01]  /*1f040*/  IADD3 R141, PT, PT, R137.reuse, UR5, RZ ;  /* 0x00000005898d7c10 */ /* 0x040fe2000fffe0ff */
[----:B------:R-:W-:Y:S01]  /*1f050*/  IMAD.WIDE R134, R137, 0x4, R132 ;  /* 0x0000000489867825 */ /* 0x000fe200078e0284 */
[----:B------:R-:W-:-:S02]  /*1f060*/  LEA R2, P5, R0, UR12, 0x2 ;  /* 0x0000000c00027c11 */ /* 0x000fc4000f8a10ff */
[----:B------:R-:W-:Y:S01]  /*1f070*/  ISETP.GE.AND P3, PT, R136, UR15, PT ;  /* 0x0000000f88007c0c */ /* 0x000fe2000bf66270 */
[----:B------:R-:W-:Y:S01]  /*1f080*/  VIADD R143, R141, UR5 ;  /* 0x000000058d8f7c36 */ /* 0x000fe20008000000 */
[----:B--2---:R1:W-:Y:S01]  /*1f090*/  @P2 STG.E desc[UR28][R134.64], R4 ;  /* 0x0000000486002986 */ /* 0x0043e2000c10191c */
[----:B---3--:R-:W-:Y:S02]  /*1f0a0*/  ISETP.LT.AND P2, PT, R142, UR14, !P6 ;  /* 0x0000000e8e007c0c */ /* 0x008fe4000f741270 */
[----:B------:R-:W-:Y:S02]  /*1f0b0*/  ISETP.LT.AND P6, PT, R144, UR14, !P4 ;  /* 0x0000000e90007c0c */ /* 0x000fe4000e7c1270 */
[----:B------:R-:W-:Y:S01]  /*1f0c0*/  LEA.HI.X.SX32 R3, R0, UR13, 0x2, P5 ;  /* 0x0000000d00037c11 */ /* 0x000fe2000a8f16ff */
[----:B------:R-:W-:Y:S01]  /*1f0d0*/  VIADD R0, R146, 0x5 ;  /* 0x0000000592007836 */ /* 0x000fe20000000000 */
[----:B------:R-:W-:Y:S02]  /*1f0e0*/  ISETP.LT.AND P4, PT, R142, UR14, !P4 ;  /* 0x0000000e8e007c0c */ /* 0x000fe4000e781270 */
[----:B------:R-:W-:Y:S01]  /*1f0f0*/  ISETP.LT.AND P5, PT, R144, UR14, !P0 ;  /* 0x0000000e90007c0c */ /* 0x000fe2000c7a1270 */
[----:B------:R-:W-:Y:S01]  /*1f100*/  IMAD.WIDE R136, R137, 0x4, R2 ;  /* 0x0000000489887825 */ /* 0x000fe200078e0202 */
[----:B------:R-:W-:-:S02]  /*1f110*/  ISETP.LT.AND P0, PT, R142, UR14, !P0 ;  /* 0x0000000e8e007c0c */ /* 0x000fc4000c701270 */
[----:B------:R-:W-:Y:S01]  /*1f120*/  IADD3 R145, PT, PT, R143, UR5, RZ ;  /* 0x000000058f917c10 */ /* 0x000fe2000fffe0ff */
[C---:B-1----:R-:W-:Y:S01]  /*1f130*/  IMAD.WIDE R134, R141.reuse, 0x4, R132 ;  /* 0x000000048d867825 */ /* 0x042fe200078e0284 */
[----:B------:R1:W-:Y:S01]  /*1f140*/  @P2 STG.E desc[UR28][R136.64], R68 ;  /* 0x0000004488002986 */ /* 0x0003e2000c10191c */
[----:B------:R-:W-:Y:S02]  /*1f150*/  ISETP.GE.AND P2, PT, R0, UR15, PT ;  /* 0x0000000f00007c0c */ /* 0x000fe4000bf46270 */
[----:B------:R-:W-:Y:S01]  /*1f160*/  IMAD.WIDE R138, R141, 0x4, R2 ;  /* 0x000000048d8a7825 */ /* 0x000fe200078e0202 */
[----:B------:R2:W-:Y:S01]  /*1f170*/  @P6 STG.E desc[UR28][R134.64], R5 ;  /* 0x0000000586006986 */ /* 0x0005e2000c10191c */
[----:B------:R-:W-:Y:S02]  /*1f180*/  ISETP.LT.AND P6, PT, R144, UR14, !P1 ;  /* 0x0000000e90007c0c */ /* 0x000fe4000cfc1270 */
[----:B------:R-:W-:Y:S01]  /*1f190*/  IMAD.WIDE R140, R143, 0x4, R132 ;  /* 0x000000048f8c7825 */ /* 0x000fe200078e0284 */
[----:B------:R3:W-:Y:S01]  /*1f1a0*/  @P4 STG.E desc[UR28][R138.64], R69 ;  /* 0x000000458a004986 */ /* 0x0007e2000c10191c */
[----:B------:R-:W-:-:S02]  /*1f1b0*/  ISETP.LT.AND P1, PT, R142, UR14, !P1 ;  /* 0x0000000e8e007c0c */ /* 0x000fc4000cf21270 */
[----:B------:R-:W-:Y:S01]  /*1f1c0*/  VIADD R0, R146, 0x6 ;  /* 0x0000000692007836 */ /* 0x000fe20000000000 */
[----:B------:R-:W-:Y:S01]  /*1f1d0*/  @P5 STG.E desc[UR28][R140.64], R6 ;  /* 0x000000068c005986 */ /* 0x000fe2000c10191c */
[----:B-1----:R-:W-:Y:S01]  /*1f1e0*/  IMAD.WIDE R136, R143, 0x4, R2 ;  /* 0x000000048f887825 */ /* 0x002fe200078e0202 */
[----:B------:R-:W-:Y:S02]  /*1f1f0*/  ISETP.LT.AND P5, PT, R144, UR14, !P3 ;  /* 0x0000000e90007c0c */ /* 0x000fe4000dfa1270 */
[----:B------:R-:W-:Y:S01]  /*1f200*/  ISETP.LT.AND P3, PT, R142, UR14, !P3 ;  /* 0x0000000e8e007c0c */ /* 0x000fe2000df61270 */
[C---:B--2---:R-:W-:Y:S01]  /*1f210*/  IMAD.WIDE R4, R145.reuse, 0x4, R132 ;  /* 0x0000000491047825 */ /* 0x044fe200078e0284 */
[----:B------:R1:W-:Y:S01]  /*1f220*/  @P0 STG.E desc[UR28][R136.64], R70 ;  /* 0x0000004688000986 */ /* 0x0003e2000c10191c */
[----:B------:R-:W-:Y:S02]  /*1f230*/  ISETP.GE.AND P4, PT, R0, UR15, PT ;  /* 0x0000000f00007c0c */ /* 0x000fe4000bf86270 */
[----:B---3--:R-:W-:Y:S01]  /*1f240*/  IMAD.WIDE R68, R145, 0x4, R2 ;  /* 0x0000000491447825 */ /* 0x008fe200078e0202 */
[----:B------:R2:W-:Y:S01]  /*1f250*/  @P6 STG.E desc[UR28][R4.64], R7 ;  /* 0x0000000704006986 */ /* 0x0005e2000c10191c */
[----:B------:R-:W-:-:S02]  /*1f260*/  ISETP.LT.AND P6, PT, R144, UR14, !P2 ;  /* 0x0000000e90007c0c */ /* 0x000fc4000d7c1270 */
[----:B------:R-:W-:Y:S01]  /*1f270*/  VIADD R145, R145, UR5 ;  /* 0x0000000591917c36 */ /* 0x000fe20008000000 */
[----:B------:R3:W-:Y:S01]  /*1f280*/  @P1 STG.E desc[UR28][R68.64], R71 ;  /* 0x0000004744001986 */ /* 0x0007e2000c10191c */
[----:B------:R-:W-:Y:S01]  /*1f290*/  VIADD R0, R146, 0x7 ;  /* 0x0000000792007836 */ /* 0x000fe20000000000 */
[----:B------:R-:W-:Y:S01]  /*1f2a0*/  ISETP.LT.AND P2, PT, R142, UR14, !P2 ;  /* 0x0000000e8e007c0c */ /* 0x000fe2000d741270 */
[C---:B------:R-:W-:Y:S01]  /*1f2b0*/  IMAD.WIDE R134, R145.reuse, 0x4, R132 ;  /* 0x0000000491867825 */ /* 0x040fe200078e0284 */
[C---:B------:R-:W-:Y:S02]  /*1f2c0*/  IADD3 R139, PT, PT, R145.reuse, UR5, RZ ;  /* 0x00000005918b7c10 */ /* 0x040fe4000fffe0ff */
[----:B------:R-:W-:Y:S01]  /*1f2d0*/  ISETP.GE.AND P0, PT, R0, UR15, PT ;  /* 0x0000000f00007c0c */ /* 0x000fe2000bf06270 */
[----:B-1----:R-:W-:Y:S01]  /*1f2e0*/  IMAD.WIDE R136, R145, 0x4, R2 ;  /* 0x0000000491887825 */ /* 0x002fe200078e0202 */
[----:B------:R1:W-:Y:S01]  /*1f2f0*/  @P5 STG.E desc[UR28][R134.64], R8 ;  /* 0x0000000886005986 */ /* 0x0003e2000c10191c */
[----:B------:R-:W-:-:S02]  /*1f300*/  ISETP.LT.AND P5, PT, R144, UR14, !P4 ;  /* 0x0000000e90007c0c */ /* 0x000fc4000e7a1270 */
[C---:B--2---:R-:W-:Y:S01]  /*1f310*/  IMAD.WIDE R4, R139.reuse, 0x4, R132 ;  /* 0x000000048b047825 */ /* 0x044fe200078e0284 */
[----:B------:R-:W-:Y:S01]  /*1f320*/  @P3 STG.E desc[UR28][R136.64], R72 ;  /* 0x0000004888003986 */ /* 0x000fe2000c10191c */
[----:B------:R-:W-:Y:S02]  /*1f330*/  ISETP.LT.AND P4, PT, R142, UR14, !P4 ;  /* 0x0000000e8e007c0c */ /* 0x000fe4000e781270 */
[C---:B---3--:R-:W-:Y:S01]  /*1f340*/  VIADD R71, R139.reuse, UR5 ;  /* 0x000000058b477c36 */ /* 0x048fe20008000000 */
[----:B------:R2:W-:Y:S01]  /*1f350*/  @P6 STG.E desc[UR28][R4.64], R9 ;  /* 0x0000000904006986 */ /* 0x0005e2000c10191c */
[----:B------:R-:W-:Y:S01]  /*1f360*/  VIADD R0, R146, 0x8 ;  /* 0x0000000892007836 */ /* 0x000fe20000000000 */
[----:B------:R-:W-:Y:S01]  /*1f370*/  ISETP.LT.AND P6, PT, R144, UR14, !P0 ;  /* 0x0000000e90007c0c */ /* 0x000fe2000c7c1270 */
[----:B------:R-:W-:Y:S01]  /*1f380*/  IMAD.WIDE R6, R139, 0x4, R2 ;  /* 0x000000048b067825 */ /* 0x000fe200078e0202 */
[C---:B-1----:R-:W-:Y:S02]  /*1f390*/  IADD3 R135, PT, PT, R71.reuse, UR5, RZ ;  /* 0x0000000547877c10 */ /* 0x042fe4000fffe0ff */
[----:B------:R-:W-:Y:S01]  /*1f3a0*/  ISETP.GE.AND P1, PT, R0, UR15, PT ;  /* 0x0000000f00007c0c */ /* 0x000fe2000bf26270 */
[----:B------:R-:W-:Y:S01]  /*1f3b0*/  VIADD R0, R146, 0x9 ;  /* 0x0000000992007836 */ /* 0x000fe20000000000 */
[----:B------:R1:W-:Y:S01]  /*1f3c0*/  @P2 STG.E desc[UR28][R6.64], R73 ;  /* 0x0000004906002986 */ /* 0x0003e2000c10191c */
[----:B------:R-:W-:Y:S01]  /*1f3d0*/  IMAD.WIDE R68, R71, 0x4, R132 ;  /* 0x0000000447447825 */ /* 0x000fe200078e0284 */
[----:B------:R-:W-:-:S02]  /*1f3e0*/  ISETP.LT.AND P0, PT, R142, UR14, !P0 ;  /* 0x0000000e8e007c0c */ /* 0x000fc4000c701270 */
[----:B------:R-:W-:Y:S01]  /*1f3f0*/  ISETP.GE.AND P3, PT, R0, UR15, PT ;  /* 0x0000000f00007c0c */ /* 0x000fe2000bf66270 */
[----:B------:R-:W-:Y:S01]  /*1f400*/  IMAD.WIDE R70, R71, 0x4, R2 ;  /* 0x0000000447467825 */ /* 0x000fe200078e0202 */
[----:B------:R-:W-:Y:S01]  /*1f410*/  @P5 STG.E desc[UR28][R68.64], R10 ;  /* 0x0000000a44005986 */ /* 0x000fe2000c10191c */
[----:B------:R-:W-:Y:S02]  /*1f420*/  ISETP.LT.AND P5, PT, R144, UR14, !P1 ;  /* 0x0000000e90007c0c */ /* 0x000fe4000cfa1270 */
[C---:B--2---:R-:W-:Y:S01]  /*1f430*/  IMAD.WIDE R4, R135.reuse, 0x4, R132 ;  /* 0x0000000487047825 */ /* 0x044fe200078e0284 */
[----:B------:R2:W-:Y:S01]  /*1f440*/  @P4 STG.E desc[UR28][R70.64], R74 ;  /* 0x0000004a46004986 */ /* 0x0005e2000c10191c */
[----:B------:R-:W-:Y:S02]  /*1f450*/  ISETP.LT.AND P1, PT, R142, UR14, !P1 ;  /* 0x0000000e8e007c0c */ /* 0x000fe4000cf21270 */
[----:B-1----:R-:W-:Y:S01]  /*1f460*/  IMAD.WIDE R6, R135, 0x4, R2 ;  /* 0x0000000487067825 */ /* 0x002fe200078e0202 */
[----:B------:R1:W-:Y:S01]  /*1f470*/  @P6 STG.E desc[UR28][R4.64], R11 ;  /* 0x0000000b04006986 */ /* 0x0003e2000c10191c */
[----:B------:R-:W-:-:S02]  /*1f480*/  ISETP.LT.AND P6, PT, R144, UR14, !P3 ;  /* 0x0000000e90007c0c */ /* 0x000fc4000dfc1270 */
[----:B------:R-:W-:Y:S01]  /*1f490*/  VIADD R135, R135, UR5 ;  /* 0x0000000587877c36 */ /* 0x000fe20008000000 */
[----:B------:R3:W-:Y:S01]  /*1f4a0*/  @P0 STG.E desc[UR28][R6.64], R75 ;  /* 0x0000004b06000986 */ /* 0x0007e2000c10191c */
[----:B------:R-:W-:Y:S01]  /*1f4b0*/  VIADD R0, R146, 0xa ;  /* 0x0000000a92007836 */ /* 0x000fe20000000000 */
[----:B------:R-:W-:Y:S01]  /*1f4c0*/  ISETP.LT.AND P3, PT, R142, UR14, !P3 ;  /* 0x0000000e8e007c0c */ /* 0x000fe2000df61270 */
[C---:B------:R-:W-:Y:S01]  /*1f4d0*/  IMAD.WIDE R8, R135.reuse, 0x4, R132 ;  /* 0x0000000487087825 */ /* 0x040fe200078e0284 */
[C---:B--2---:R-:W-:Y:S02]  /*1f4e0*/  IADD3 R71, PT, PT, R135.reuse, UR5, RZ ;  /* 0x0000000587477c10 */ /* 0x044fe4000fffe0ff */
[----:B------:R-:W-:Y:S01]  /*1f4f0*/  ISETP.GE.AND P2, PT, R0, UR15, PT ;  /* 0x0000000f00007c0c */ /* 0x000fe2000bf46270 */
[----:B------:R-:W-:Y:S01]  /*1f500*/  VIADD R0, R146, 0xb ;  /* 0x0000000b92007836 */ /* 0x000fe20000000000 */
[----:B------:R-:W-:Y:S01]  /*1f510*/  @P5 STG.E desc[UR28][R8.64], R12 ;  /* 0x0000000c08005986 */ /* 0x000fe2000c10191c */
[----:B------:R-:W-:Y:S01]  /*1f520*/  IMAD.WIDE R68, R135, 0x4, R2 ;  /* 0x0000000487447825 */ /* 0x000fe200078e0202 */
[----:B------:R-:W-:-:S02]  /*1f530*/  ISETP.LT.AND P5, PT, R144, UR14, !P2 ;  /* 0x0000000e90007c0c */ /* 0x000fc4000d7a1270 */
[----:B------:R-:W-:Y:S01]  /*1f540*/  ISETP.GE.AND P4, PT, R0, UR15, PT ;  /* 0x0000000f00007c0c */ /* 0x000fe2000bf86270 */
[C---:B-1----:R-:W-:Y:S01]  /*1f550*/  IMAD.WIDE R4, R71.reuse, 0x4, R132 ;  /* 0x0000000447047825 */ /* 0x042fe200078e0284 */
[----:B------:R1:W-:Y:S01]  /*1f560*/  @P1 STG.E desc[UR28][R68.64], R76 ;  /* 0x0000004c44001986 */ /* 0x0003e2000c10191c */
[----:B------:R-:W-:Y:S02]  /*1f570*/  ISETP.LT.AND P2, PT, R142, UR14, !P2 ;  /* 0x0000000e8e007c0c */ /* 0x000fe4000d741270 */
[C---:B------:R-:W-:Y:S01]  /*1f580*/  VIADD R11, R71.reuse, UR5 ;  /* 0x00000005470b7c36 */ /* 0x040fe20008000000 */
[----:B------:R2:W-:Y:S01]  /*1f590*/  @P6 STG.E desc[UR28][R4.64], R13 ;  /* 0x0000000d04006986 */ /* 0x0005e2000c10191c */
[----:B------:R-:W-:Y:S01]  /*1f5a0*/  VIADD R0, R146, 0xc ;  /* 0x0000000c92007836 */ /* 0x000fe20000000000 */
[----:B------:R-:W-:Y:S01]  /*1f5b0*/  ISETP.LT.AND P6, PT, R144, UR14, !P4 ;  /* 0x0000000e90007c0c */ /* 0x000fe2000e7c1270 */
[----:B---3--:R-:W-:Y:S01]  /*1f5c0*/  IMAD.WIDE R6, R71, 0x4, R2 ;  /* 0x0000000447067825 */ /* 0x008fe200078e0202 */
[----:B------:R-:W-:-:S02]  /*1f5d0*/  ISETP.LT.AND P4, PT, R142, UR14, !P4 ;  /* 0x0000000e8e007c0c */ /* 0x000fc4000e781270 */
[----:B------:R-:W-:Y:S01]  /*1f5e0*/  ISETP.GE.AND P0, PT, R0, UR15, PT ;  /* 0x0000000f00007c0c */ /* 0x000fe2000bf06270 */
[----:B------:R-:W-:Y:S01]  /*1f5f0*/  VIADD R0, R146, 0xd ;  /* 0x0000000d92007836 */ /* 0x000fe20000000000 */
[C---:B-1----:R-:W-:Y:S01]  /*1f600*/  IADD3 R69, PT, PT, R11.reuse, UR5, RZ ;  /* 0x000000050b457c10 */ /* 0x042fe2000fffe0ff */
[C---:B------:R-:W-:Y:S01]  /*1f610*/  IMAD.WIDE R8, R11.reuse, 0x4, R132 ;  /* 0x000000040b087825 */ /* 0x040fe200078e0284 */
[----:B------:R1:W-:Y:S02]  /*1f620*/  @P3 STG.E desc[UR28][R6.64], R77 ;  /* 0x0000004d06003986 */ /* 0x0003e4000c10191c */
[----:B------:R-:W-:Y:S01]  /*1f630*/  ISETP.GE.AND P1, PT, R0, UR15, PT ;  /* 0x0000000f00007c0c */ /* 0x000fe2000bf26270 */
[----:B------:R-:W-:Y:S01]  /*1f640*/  IMAD.WIDE R10, R11, 0x4, R2 ;  /* 0x000000040b0a7825 */ /* 0x000fe200078e0202 */
[----:B------:R3:W-:Y:S01]  /*1f650*/  @P5 STG.E desc[UR28][R8.64], R14 ;  /* 0x0000000e08005986 */ /* 0x0007e2000c10191c */
[----:B------:R-:W-:Y:S02]  /*1f660*/  ISETP.LT.AND P5, PT, R144, UR14, !P0 ;  /* 0x0000000e90007c0c */ /* 0x000fe4000c7a1270 */
[----:B--2---:R-:W-:Y:S01]  /*1f670*/  IMAD.WIDE R4, R69, 0x4, R132 ;  /* 0x0000000445047825 */ /* 0x004fe200078e0284 */
[----:B------:R2:W-:Y:S01]  /*1f680*/  @P2 STG.E desc[UR28][R10.64], R78 ;  /* 0x0000004e0a002986 */ /* 0x0005e2000c10191c */
[----:B------:R-:W-:-:S02]  /*1f690*/  ISETP.LT.AND P0, PT, R142, UR14, !P0 ;  /* 0x0000000e8e007c0c */ /* 0x000fc4000c701270 */
[----:B------:R-:W-:Y:S01]  /*1f6a0*/  VIADD R0, R146, 0xe ;  /* 0x0000000e92007836 */ /* 0x000fe20000000000 */
[----:B------:R4:W-:Y:S01]  /*1f6b0*/  @P6 STG.E desc[UR28][R4.64], R15 ;  /* 0x0000000f04006986 */ /* 0x0009e2000c10191c */
[C---:B-1----:R-:W-:Y:S01]  /*1f6c0*/  IMAD.WIDE R6, R69.reuse, 0x4, R2 ;  /* 0x0000000445067825 */ /* 0x042fe200078e0202 */
[----:B------:R-:W-:Y:S02]  /*1f6d0*/  ISETP.LT.AND P6, PT, R144, UR14, !P1 ;  /* 0x0000000e90007c0c */ /* 0x000fe4000cfc1270 */
[----:B------:R-:W-:Y:S01]  /*1f6e0*/  ISETP.GE.AND P3, PT, R0, UR15, PT ;  /* 0x0000000f00007c0c */ /* 0x000fe2000bf66270 */
[----:B------:R-:W-:Y:S01]  /*1f6f0*/  VIADD R69, R69, UR5 ;  /* 0x0000000545457c36 */ /* 0x000fe20008000000 */
[----:B------:R1:W-:Y:S01]  /*1f700*/  @P4 STG.E desc[UR28][R6.64], R79 ;  /* 0x0000004f06004986 */ /* 0x0003e2000c10191c */
[----:B------:R-:W-:Y:S01]  /*1f710*/  VIADD R0, R146, 0xf ;  /* 0x0000000f92007836 */ /* 0x000fe20000000000 */
[----:B------:R-:W-:Y:S01]  /*1f720*/  ISETP.LT.AND P1, PT, R142, UR14, !P1 ;  /* 0x0000000e8e007c0c */ /* 0x000fe2000cf21270 */
[C---:B---3--:R-:W-:Y:S01]  /*1f730*/  IMAD.WIDE R8, R69.reuse, 0x4, R132 ;  /* 0x0000000445087825 */ /* 0x048fe200078e0284 */
[----:B------:R-:W-:-:S02]  /*1f740*/  IADD3 R13, PT, PT, R69, UR5, RZ ;  /* 0x00000005450d7c10 */ /* 0x000fc4000fffe0ff */
[----:B------:R-:W-:Y:S01]  /*1f750*/  ISETP.GE.AND P2, PT, R0, UR15, PT ;  /* 0x0000000f00007c0c */ /* 0x000fe2000bf46270 */
[----:B--2---:R-:W-:Y:S01]  /*1f760*/  IMAD.WIDE R10, R69, 0x4, R2 ;  /* 0x00000004450a7825 */ /* 0x004fe200078e0202 */
[----:B------:R2:W-:Y:S01]  /*1f770*/  @P5 STG.E desc[UR28][R8.64], R16 ;  /* 0x0000001008005986 */ /* 0x0005e2000c10191c */
[----:B------:R-:W-:Y:S02]  /*1f780*/  ISETP.LT.AND P5, PT, R144, UR14, !P3 ;  /* 0x0000000e90007c0c */ /* 0x000fe4000dfa1270 */
[C---:B----4-:R-:W-:Y:S01]  /*1f790*/  IMAD.WIDE R4, R13.reuse, 0x4, R132 ;  /* 0x000000040d047825 */ /* 0x050fe200078e0284 */
        /* <DEDUP_REMOVED lines=9> */
[C---:B--2---:R-:W-:Y:S01]  /*1f830*/  IMAD.WIDE R8, R13.reuse, 0x4, R132 ;  /* 0x000000040d087825 */ /* 0x044fe200078e0284 */
[C---:B------:R-:W-:Y:S02]  /*1f840*/  IADD3 R15, PT, PT, R13.reuse, UR5, RZ ;  /* 0x000000050d0f7c10 */ /* 0x040fe4000fffe0ff */
[----:B------:R-:W-:Y:S01]  /*1f850*/  ISETP.GE.AND P4, PT, R0, UR15, PT ;  /* 0x0000000f00007c0c */ /* 0x000fe2000bf86270 */
[----:B------:R-:W-:Y:S01]  /*1f860*/  VIADD R0, R146, 0x11 ;  /* 0x0000001192007836 */ /* 0x000fe20000000000 */
[----:B------:R2:W-:Y:S01]  /*1f870*/  @P5 STG.E desc[UR28][R8.64], R18 ;  /* 0x0000001208005986 */ /* 0x0005e2000c10191c */
[----:B---3--:R-:W-:Y:S01]  /*1f880*/  IMAD.WIDE R10, R13, 0x4, R2 ;  /* 0x000000040d0a7825 */ /* 0x008fe200078e0202 */
[----:B------:R-:W-:-:S02]  /*1f890*/  ISETP.LT.AND P5, PT, R144, UR14, !P4 ;  /* 0x0000000e90007c0c */ /* 0x000fc4000e7a1270 */
[----:B------:R-:W-:Y:S01]  /*1f8a0*/  ISETP.GE.AND P0, PT, R0, UR15, PT ;  /* 0x0000000f00007c0c */ /* 0x000fe2000bf06270 */
[C---:B-1----:R-:W-:Y:S01]  /*1f8b0*/  IMAD.WIDE R4, R15.reuse, 0x4, R132 ;  /* 0x000000040f047825 */ /* 0x042fe200078e0284 */
[----:B------:R1:W-:Y:S01]  /*1f8c0*/  @P3 STG.E desc[UR28][R10.64], R82 ;  /* 0x000000520a003986 */ /* 0x0003e2000c10191c */
[----:B------:R-:W-:Y:S02]  /*1f8d0*/  ISETP.LT.AND P4, PT, R142, UR14, !P4 ;  /* 0x0000000e8e007c0c */ /* 0x000fe4000e781270 */
[C---:B----4-:R-:W-:Y:S01]  /*1f8e0*/  IMAD.WIDE R6, R15.reuse, 0x4, R2 ;  /* 0x000000040f067825 */ /* 0x050fe200078e0202 */
[----:B------:R3:W-:Y:S01]  /*1f8f0*/  @P6 STG.E desc[UR28][R4.64], R19 ;  /* 0x0000001304006986 */ /* 0x0007e2000c10191c */
[----:B------:R-:W-:Y:S02]  /*1f900*/  ISETP.LT.AND P6, PT, R144, UR14, !P0 ;  /* 0x0000000e90007c0c */ /* 0x000fe4000c7c1270 */
[----:B------:R-:W-:Y:S01]  /*1f910*/  VIADD R15, R15, UR5 ;  /* 0x000000050f0f7c36 */ /* 0x000fe20008000000 */
[----:B------:R4:W-:Y:S01]  /*1f920*/  @P2 STG.E desc[UR28][R6.64], R83 ;  /* 0x0000005306002986 */ /* 0x0009e2000c10191c */
[----:B------:R-:W-:Y:S01]  /*1f930*/  VIADD R0, R146, 0x12 ;  /* 0x0000001292007836 */ /* 0x000fe20000000000 */
[----:B------:R-:W-:Y:S01]  /*1f940*/  ISETP.LT.AND P0, PT, R142, UR14, !P0 ;  /* 0x0000000e8e007c0c */ /* 0x000fe2000c701270 */
[C---:B--2---:R-:W-:Y:S01]  /*1f950*/  IMAD.WIDE R8, R15.reuse, 0x4, R132 ;  /* 0x000000040f087825 */ /* 0x044fe200078e0284 */
[----:B------:R-:W-:-:S02]  /*1f960*/  IADD3 R13, PT, PT, R15, UR5, RZ ;  /* 0x000000050f0d7c10 */ /* 0x000fc4000fffe0ff */
[----:B------:R-:W-:Y:S01]  /*1f970*/  ISETP.GE.AND P1, PT, R0, UR15, PT ;  /* 0x0000000f00007c0c */ /* 0x000fe2000bf26270 */
[----:B------:R-:W-:Y:S01]  /*1f980*/  VIADD R0, R146, 0x13 ;  /* 0x0000001392007836 */ /* 0x000fe20000000000 */
[----:B------:R2:W-:Y:S01]  /*1f990*/  @P5 STG.E desc[UR28][R8.64], R20 ;  /* 0x0000001408005986 */ /* 0x0005e2000c10191c */
[----:B-1----:R-:W-:Y:S01]  /*1f9a0*/  IMAD.WIDE R10, R15, 0x4, R2 ;  /* 0x000000040f0a7825 */ /* 0x002fe200078e0202 */
[----:B------:R-:W-:Y:S02]  /*1f9b0*/  ISETP.LT.AND P5, PT, R144, UR14, !P1 ;  /* 0x0000000e90007c0c */ /* 0x000fe4000cfa1270 */
[----:B------:R-:W-:Y:S01]  /*1f9c0*/  ISETP.GE.AND P3, PT, R0, UR15, PT ;  /* 0x0000000f00007c0c */ /* 0x000fe2000bf66270 */
[C---:B---3--:R-:W-:Y:S01]  /*1f9d0*/  IMAD.WIDE R4, R13.reuse, 0x4, R132 ;  /* 0x000000040d047825 */ /* 0x048fe200078e0284 */
[----:B------:R1:W-:Y:S01]  /*1f9e0*/  @P4 STG.E desc[UR28][R10.64], R84 ;  /* 0x000000540a004986 */ /* 0x0003e2000c10191c */
[----:B------:R-:W-:Y:S02]  /*1f9f0*/  ISETP.LT.AND P1, PT, R142, UR14, !P1 ;  /* 0x0000000e8e007c0c */ /* 0x000fe4000cf21270 */
[----:B----4-:R-:W-:Y:S01]  /*1fa00*/  IMAD.WIDE R6, R13, 0x4, R2 ;  /* 0x000000040d067825 */ /* 0x010fe200078e0202 */
        /* <DEDUP_REMOVED lines=11> */
[----:B-1----:R-:W-:Y:S01]  /*1fac0*/  IMAD.WIDE R10, R13, 0x4, R2 ;  /* 0x000000040d0a7825 */ /* 0x002fe200078e0202 */
[----:B------:R-:W-:-:S02]  /*1fad0*/  ISETP.LT.AND P5, PT, R144, UR14, !P2 ;  /* 0x0000000e90007c0c */ /* 0x000fc4000d7a1270 */
[----:B------:R-:W-:Y:S01]  /*1fae0*/  ISETP.GE.AND P4, PT, R0, UR15, PT ;  /* 0x0000000f00007c0c */ /* 0x000fe2000bf86270 */
[C---:B---3--:R-:W-:Y:S01]  /*1faf0*/  IMAD.WIDE R4, R15.reuse, 0x4, R132 ;  /* 0x000000040f047825 */ /* 0x048fe200078e0284 */
        /* <DEDUP_REMOVED lines=96> */
[----:B------:R-:W-:Y:S01]  /*20100*/  ISETP.LT.AND P4, PT, R142, UR14, !P4 ;  /* 0x0000000e8e007c0c */ /* 0x000fe2000e781270 */
[----:B------:R-:W-:Y:S01]  /*20110*/  VIADD R0, R146, 0x20 ;  /* 0x0000002092007836 */ /* 0x000fe20000000000 */
[----:B------:R4:W-:Y:S01]  /*20120*/  @P3 STG.E desc[UR28][R6.64], R97 ;  /* 0x0000006106003986 */ /* 0x0009e2000c10191c */
        /* <DEDUP_REMOVED lines=10> */
[C---:B------:R-:W-:Y:S02]  /*201d0*/  ISETP.LT.AND P0, PT, R142.reuse, UR14, !P0 ;  /* 0x0000000e8e007c0c */ /* 0x040fe4000c701270 */
        /* <DEDUP_REMOVED lines=201> */
[----:B------:R-:W-:Y:S01]  /*20e70*/  VIADD R0, R146, 0x38 ;  /* 0x0000003892007836 */ /* 0x000fe20000000000 */
[----:B------:R4:W-:Y:S01]  /*20e80*/  @P6 STG.E desc[UR28][R6.64], R121 ;  /* 0x0000007906006986 */ /* 0x0009e2000c10191c */
[----:B------:R-:W-:Y:S01]  /*20e90*/  VIADD R13, R13, UR5 ;  /* 0x000000050d0d7c36 */ /* 0x000fe20008000000 */
[----:B------:R-:W-:Y:S02]  /*20ea0*/  ISETP.LT.AND P6, PT, R142, UR14, !P3 ;  /* 0x0000000e8e007c0c */ /* 0x000fe4000dfc1270 */
[----:B------:R-:W-:Y:S01]  /*20eb0*/  ISETP.GE.AND P0, PT, R0, UR15, PT ;  /* 0x0000000f00007c0c */ /* 0x000fe2000bf06270 */
[----:B------:R-:W-:Y:S01]  /*20ec0*/  VIADD R0, R146, 0x39 ;  /* 0x0000003992007836 */ /* 0x000fe20000000000 */
[C---:B------:R-:W-:Y:S01]  /*20ed0*/  IADD3 R15, PT, PT, R13.reuse, UR5, RZ ;  /* 0x000000050d0f7c10 */ /* 0x040fe2000fffe0ff */
[----:B--2---:R-:W-:-:S03]  /*20ee0*/  IMAD.WIDE R8, R13, 0x4, R132 ;  /* 0x000000040d087825 */ /* 0x004fc600078e0284 */
[----:B------:R-:W-:Y:S01]  /*20ef0*/  ISETP.GE.AND P1, PT, R0, UR15, PT ;  /* 0x0000000f00007c0c */ /* 0x000fe2000bf26270 */
[----:B-1----:R-:W-:Y:S01]  /*20f00*/  IMAD.WIDE R10, R13, 0x4, R2 ;  /* 0x000000040d0a7825 */ /* 0x002fe200078e0202 */
[----:B------:R1:W-:Y:S01]  /*20f10*/  @P5 STG.E desc[UR28][R8.64], R58 ;  /* 0x0000003a08005986 */ /* 0x0003e2000c10191c */
[----:B------:R-:W-:Y:S02]  /*20f20*/  ISETP.LT.AND P5, PT, R144, UR14, !P0 ;  /* 0x0000000e90007c0c */ /* 0x000fe4000c7a1270 */
[C---:B---3--:R-:W-:Y:S01]  /*20f30*/  IMAD.WIDE R4, R15.reuse, 0x4, R132 ;  /* 0x000000040f047825 */ /* 0x048fe200078e0284 */
[----:B------:R2:W-:Y:S01]  /*20f40*/  @P2 STG.E desc[UR28][R10.64], R122 ;  /* 0x0000007a0a002986 */ /* 0x0005e2000c10191c */
[----:B------:R-:W-:Y:S02]  /*20f50*/  ISETP.LT.AND P0, PT, R142, UR14, !P0 ;  /* 0x0000000e8e007c0c */ /* 0x000fe4000c701270 */
[----:B------:R-:W-:Y:S01]  /*20f60*/  VIADD R0, R146, 0x3a ;  /* 0x0000003a92007836 */ /* 0x000fe20000000000 */
[----:B------:R3:W-:Y:S01]  /*20f70*/  @P4 STG.E desc[UR28][R4.64], R59 ;  /* 0x0000003b04004986 */ /* 0x0007e2000c10191c */
[----:B----4-:R-:W-:Y:S01]  /*20f80*/  IMAD.WIDE R6, R15, 0x4, R2 ;  /* 0x000000040f067825 */ /* 0x010fe200078e0202 */
[----:B------:R-:W-:-:S02]  /*20f90*/  ISETP.LT.AND P4, PT, R144, UR14, !P1 ;  /* 0x0000000e90007c0c */ /* 0x000fc4000cf81270 */
[----:B------:R-:W-:Y:S01]  /*20fa0*/  ISETP.GE.AND P3, PT, R0, UR15, PT ;  /* 0x0000000f00007c0c */ /* 0x000fe2000bf66270 */
[----:B------:R-:W-:Y:S01]  /*20fb0*/  VIADD R15, R15, UR5 ;  /* 0x000000050f0f7c36 */ /* 0x000fe20008000000 */
[----:B------:R4:W-:Y:S01]  /*20fc0*/  @P6 STG.E desc[UR28][R6.64], R123 ;  /* 0x0000007b06006986 */ /* 0x0009e2000c10191c */
[----:B------:R-:W-:Y:S01]  /*20fd0*/  VIADD R0, R146, 0x3b ;  /* 0x0000003b92007836 */ /* 0x000fe20000000000 */
[----:B------:R-:W-:Y:S01]  /*20fe0*/  ISETP.LT.AND P6, PT, R142, UR14, !P1 ;  /* 0x0000000e8e007c0c */ /* 0x000fe2000cfc1270 */
[C---:B-1----:R-:W-:Y:S01]  /*20ff0*/  IMAD.WIDE R8, R15.reuse, 0x4, R132 ;  /* 0x000000040f087825 */ /* 0x042fe200078e0284 */
[C---:B------:R-:W-:Y:S02]  /*21000*/  IADD3 R13, PT, PT, R15.reuse, UR5, RZ ;  /* 0x000000050f0d7c10 */ /* 0x040fe4000fffe0ff */
[----:B------:R-:W-:Y:S01]  /*21010*/  ISETP.GE.AND P2, PT, R0, UR15, PT ;  /* 0x0000000f00007c0c */ /* 0x000fe2000bf46270 */
[----:B------:R-:W-:Y:S01]  /*21020*/  VIADD R0, R146, 0x3c ;  /* 0x0000003c92007836 */ /* 0x000fe20000000000 */
[----:B------:R1:W-:Y:S01]  /*21030*/  @P5 STG.E desc[UR28][R8.64], R60 ;  /* 0x0000003c08005986 */ /* 0x0003e2000c10191c */
[----:B--2---:R-:W-:Y:S01]  /*21040*/  IMAD.WIDE R10, R15, 0x4, R2 ;  /* 0x000000040f0a7825 */ /* 0x004fe200078e0202 */
[----:B------:R-:W-:-:S02]  /*21050*/  ISETP.LT.AND P5, PT, R144, UR14, !P3 ;  /* 0x0000000e90007c0c */ /* 0x000fc4000dfa1270 */
[----:B------:R-:W-:Y:S01]  /*21060*/  ISETP.GE.AND P1, PT, R0, UR15, PT ;  /* 0x0000000f00007c0c */ /* 0x000fe2000bf26270 */
[C---:B---3--:R-:W-:Y:S01]  /*21070*/  IMAD.WIDE R4, R13.reuse, 0x4, R132 ;  /* 0x000000040d047825 */ /* 0x048fe200078e0284 */
[----:B------:R-:W-:Y:S01]  /*21080*/  @P0 STG.E desc[UR28][R10.64], R124 ;  /* 0x0000007c0a000986 */ /* 0x000fe2000c10191c */
        /* <DEDUP_REMOVED lines=8> */
[C---:B-1----:R-:W-:Y:S01]  /*21110*/  IMAD.WIDE R8, R13.reuse, 0x4, R132 ;  /* 0x000000040d087825 */ /* 0x042fe200078e0284 */
[----:B------:R-:W-:-:S02]  /*21120*/  IADD3 R15, PT, PT, R13, UR5, RZ ;  /* 0x000000050d0f7c10 */ /* 0x000fc4000fffe0ff */
[----:B------:R-:W-:Y:S02]  /*21130*/  ISETP.LT.AND P6, PT, R144, UR14, !P1 ;  /* 0x0000000e90007c0c */ /* 0x000fe4000cfc1270 */
[----:B------:R-:W-:Y:S01]  /*21140*/  ISETP.GE.AND P0, PT, R0, UR15, PT ;  /* 0x0000000f00007c0c */ /* 0x000fe2000bf06270 */
[----:B------:R-:W-:Y:S01]  /*21150*/  VIADD R0, R146, 0x3e ;  /* 0x0000003e92007836 */ /* 0x000fe20000000000 */
[----:B------:R1:W-:Y:S01]  /*21160*/  @P5 STG.E desc[UR28][R8.64], R62 ;  /* 0x0000003e08005986 */ /* 0x0003e2000c10191c */
[----:B------:R-:W-:Y:S01]  /*21170*/  VIADD R17, R15, UR5 ;  /* 0x000000050f117c36 */ /* 0x000fe20008000000 */
[----:B------:R-:W-:Y:S01]  /*21180*/  ISETP.LT.AND P1, PT, R142, UR14, !P1 ;  /* 0x0000000e8e007c0c */ /* 0x000fe2000cf21270 */
[----:B--2---:R-:W-:Y:S01]  /*21190*/  IMAD.WIDE R4, R13, 0x4, R2 ;  /* 0x000000040d047825 */ /* 0x004fe200078e0202 */
[----:B------:R-:W-:-:S03]  /*211a0*/  ISETP.GE.AND P5, PT, R0, UR15, PT ;  /* 0x0000000f00007c0c */ /* 0x000fc6000bfa6270 */
[C---:B---3--:R-:W-:Y:S01]  /*211b0*/  IMAD.WIDE R6, R15.reuse, 0x4, R132 ;  /* 0x000000040f067825 */ /* 0x048fe200078e0284 */
[----:B------:R2:W-:Y:S03]  /*211c0*/  @P3 STG.E desc[UR28][R4.64], R126 ;  /* 0x0000007e04003986 */ /* 0x0005e6000c10191c */
[----:B------:R-:W-:Y:S01]  /*211d0*/  IMAD.WIDE R10, R15, 0x4, R2 ;  /* 0x000000040f0a7825 */ /* 0x000fe200078e0202 */
[----:B------:R3:W-:Y:S01]  /*211e0*/  @P4 STG.E desc[UR28][R6.64], R63 ;  /* 0x0000003f06004986 */ /* 0x0007e2000c10191c */
[----:B------:R-:W-:Y:S02]  /*211f0*/  ISETP.LT.AND P4, PT, R144, UR14, !P5 ;  /* 0x0000000e90007c0c */ /* 0x000fe4000ef81270 */
[----:B------:R-:W-:Y:S01]  /*21200*/  IMAD.WIDE R12, R17, 0x4, R132 ;  /* 0x00000004110c7825 */ /* 0x000fe200078e0284 */
[----:B------:R4:W-:Y:S01]  /*21210*/  @P2 STG.E desc[UR28][R10.64], R127 ;  /* 0x0000007f0a002986 */ /* 0x0009e2000c10191c */
[----:B------:R-:W-:-:S02]  /*21220*/  ISETP.LT.AND P5, PT, R142, UR14, !P5 ;  /* 0x0000000e8e007c0c */ /* 0x000fc4000efa1270 */
[----:B------:R-:W-:Y:S01]  /*21230*/  VIADD R0, R146, 0x3f ;  /* 0x0000003f92007836 */ /* 0x000fe20000000000 */
[----:B------:R5:W-:Y:S01]  /*21240*/  @P6 STG.E desc[UR28][R12.64], R64 ;  /* 0x000000400c006986 */ /* 0x000be2000c10191c */
[C---:B-1----:R-:W-:Y:S01]  /*21250*/  VIADD R9, R17.reuse, UR5 ;  /* 0x0000000511097c36 */ /* 0x042fe20008000000 */
[----:B------:R-:W-:Y:S01]  /*21260*/  ISETP.LT.AND P6, PT, R144, UR14, !P0 ;  /* 0x0000000e90007c0c */ /* 0x000fe2000c7c1270 */
[----:B--2---:R-:W-:Y:S01]  /*21270*/  IMAD.WIDE R4, R17, 0x4, R2 ;  /* 0x0000000411047825 */ /* 0x004fe200078e0202 */
[----:B------:R-:W-:Y:S02]  /*21280*/  ISETP.GE.AND P3, PT, R0, UR15, PT ;  /* 0x0000000f00007c0c */ /* 0x000fe4000bf66270 */
[----:B------:R-:W-:Y:S01]  /*21290*/  ISETP.LT.AND P0, PT, R142, UR14, !P0 ;  /* 0x0000000e8e007c0c */ /* 0x000fe2000c701270 */
[C---:B---3--:R-:W-:Y:S01]  /*212a0*/  IMAD.WIDE R6, R9.reuse, 0x4, R132 ;  /* 0x0000000409067825 */ /* 0x048fe200078e0284 */
[C---:B------:R-:W-:Y:S01]  /*212b0*/  IADD3 R15, PT, PT, R9.reuse, UR5, RZ ;  /* 0x00000005090f7c10 */ /* 0x040fe2000fffe0ff */
[----:B------:R1:W-:Y:S01]  /*212c0*/  @P1 STG.E desc[UR28][R4.64], R128 ;  /* 0x0000008004001986 */ /* 0x0003e2000c10191c */
[----:B------:R-:W-:Y:S01]  /*212d0*/  ISETP.LT.AND P2, PT, R144, UR14, !P3 ;  /* 0x0000000e90007c0c */ /* 0x000fe2000df41270 */
[----:B------:R-:W-:Y:S01]  /*212e0*/  IMAD.WIDE R8, R9, 0x4, R2 ;  /* 0x0000000409087825 */ /* 0x000fe200078e0202 */
[----:B------:R-:W-:-:S03]  /*212f0*/  ISETP.LT.AND P3, PT, R142, UR14, !P3 ;  /* 0x0000000e8e007c0c */ /* 0x000fc6000df61270 */
[C---:B------:R-:W-:Y:S01]  /*21300*/  VIADD R17, R15.reuse, UR5 ;  /* 0x000000050f117c36 */ /* 0x040fe20008000000 */
[----:B------:R1:W-:Y:S01]  /*21310*/  @P6 STG.E desc[UR28][R6.64], R65 ;  /* 0x0000004106006986 */ /* 0x0003e2000c10191c */
[----:B----4-:R-:W-:-:S03]  /*21320*/  IMAD.WIDE R10, R15, 0x4, R132 ;  /* 0x000000040f0a7825 */ /* 0x010fc600078e0284 */
[----:B------:R1:W-:Y:S01]  /*21330*/  @P0 STG.E desc[UR28][R8.64], R129 ;  /* 0x0000008108000986 */ /* 0x0003e2000c10191c */
[----:B-----5:R-:W-:-:S03]  /*21340*/  IMAD.WIDE R12, R15, 0x4, R2 ;  /* 0x000000040f0c7825 */ /* 0x020fc600078e0202 */
[----:B------:R1:W-:Y:S01]  /*21350*/  @P4 STG.E desc[UR28][R10.64], R66 ;  /* 0x000000420a004986 */ /* 0x0003e2000c10191c */
[----:B------:R-:W-:-:S03]  /*21360*/  IMAD.WIDE R132, R17, 0x4, R132 ;  /* 0x0000000411847825 */ /* 0x000fc600078e0284 */
[----:B------:R1:W-:Y:S01]  /*21370*/  @P5 STG.E desc[UR28][R12.64], R130 ;  /* 0x000000820c005986 */ /* 0x0003e2000c10191c */
[----:B------:R-:W-:-:S03]  /*21380*/  IMAD.WIDE R2, R17, 0x4, R2 ;  /* 0x0000000411027825 */ /* 0x000fc600078e0202 */
[----:B------:R1:W-:Y:S04]  /*21390*/  @P2 STG.E desc[UR28][R132.64], R67 ;  /* 0x0000004384002986 */ /* 0x0003e8000c10191c */
[----:B------:R1:W-:Y:S01]  /*213a0*/  @P3 STG.E desc[UR28][R2.64], R131 ;  /* 0x0000008302003986 */ /* 0x0003e2000c10191c */
[----:B------:R-:W-:Y:S06]  /*213b0*/  BAR.SYNC.DEFER_BLOCKING 0x0 ;  /* 0x0000000000007b1d */ /* 0x000fec0000010000 */
[----:B------:R-:W-:Y:S05]  /*213c0*/  BRA.U UP0, `(.L_x_14) ;  /* 0x0000000100a07547 */ /* 0x000fea000b800000 */
[----:B------:R-:W2:Y:S01]  /*213d0*/  S2UR UR5, SR_CgaCtaId ;  /* 0x00000000000579c3 */ /* 0x000ea20000008800 */
[----:B------:R-:W-:Y:S01]  /*213e0*/  NOP ;  /* 0x0000000000007918 */ /* 0x000fe20000000000 */
[----:B------:R-:W-:Y:S01]  /*213f0*/  UMOV UR4, 0x50 ;  /* 0x0000005000047882 */ /* 0x000fe20000000000 */
[----:B------:R-:W-:Y:S02]  /*21400*/  IMAD.U32 R0, RZ, RZ, UR10 ;  /* 0x0000000aff007e24 */ /* 0x000fe4000f8e00ff */
[----:B-1----:R-:W-:Y:S02]  /*21410*/  HFMA2 R7, -RZ, RZ, 0, 5.9604644775390625e-08 ;  /* 0x00000001ff077431 */ /* 0x002fe400000001ff */
[----:B------:R-:W-:Y:S01]  /*21420*/  IMAD.MOV.U32 R3, RZ, RZ, 0xff ;  /* 0x000000ffff037424 */ /* 0x000fe200078e00ff */
[----:B------:R-:W-:-:S04]  /*21430*/  LOP3.LUT R0, R0, 0xffff, RZ, 0xc0, !PT ;  /* 0x0000ffff00007812 */ /* 0x000fc800078ec0ff */
[----:B------:R-:W-:-:S05]  /*21440*/  SHF.R.U32.HI R0, RZ, 0x5, R0 ;  /* 0x00000005ff007819 */ /* 0x000fca0000011600 */
[----:B------:R-:W-:Y:S01]  /*21450*/  VIADD R2, R0, 0x10 ;  /* 0x0000001000027836 */ /* 0x000fe20000000000 */
[----:B------:R-:W-:Y:S01]  /*21460*/  SHF.L.U32 R0, R3, R0, RZ ;  /* 0x0000000003007219 */ /* 0x000fe200000006ff */
[----:B--2---:R-:W-:-:S03]  /*21470*/  ULEA UR6, UR5, UR4, 0x18 ;  /* 0x0000000405067291 */ /* 0x004fc6000f8ec0ff */
[----:B------:R-:W-:-:S04]  /*21480*/  SHF.L.U32 R3, R7, R2, RZ ;  /* 0x0000000207037219 */ /* 0x000fc800000006ff */
[----:B------:R-:W-:Y:S02]  /*21490*/  LOP3.LUT R0, R3, R0, RZ, 0xfc, !PT ;  /* 0x0000000003007212 */ /* 0x000fe400078efcff */
[----:B------:R-:W1:Y:S02]  /*214a0*/  LDS R5, [UR6] ;  /* 0x00000006ff057984 */ /* 0x000e640008000800 */
[C---:B------:R-:W-:Y:S02]  /*214b0*/  LOP3.LUT R2, R0.reuse, 0xffff, RZ, 0xc0, !PT ;  /* 0x0000ffff00027812 */ /* 0x040fe400078ec0ff */
[----:B-1----:R-:W-:-:S04]  /*214c0*/  LOP3.LUT R3, R0, 0xffff, R5, 0x80, !PT ;  /* 0x0000ffff00037812 */ /* 0x002fc800078e8005 */
[----:B------:R-:W-:-:S13]  /*214d0*/  ISETP.NE.AND P0, PT, R3, R2, PT ;  /* 0x000000020300720c */ /* 0x000fda0003f05270 */
[----:B------:R-:W-:Y:S05]  /*214e0*/  @P0 BRA `(.L_x_15) ;  /* 0x0000000000500947 */ /* 0x000fea0003800000 */
[----:B------:R-:W-:Y:S02]  /*214f0*/  SHF.R.U32.HI R5, RZ, 0x10, R5 ;  /* 0x00000010ff057819 */ /* 0x000fe40000011605 */
[----:B------:R-:W-:-:S04]  /*21500*/  SHF.R.U32.HI R2, RZ, 0x10, R0 ;  /* 0x00000010ff027819 */ /* 0x000fc80000011600 */
[----:B------:R-:W-:-:S04]  /*21510*/  LOP3.LUT R5, R5, R2, RZ, 0xc0, !PT ;  /* 0x0000000205057212 */ /* 0x000fc800078ec0ff */
[----:B------:R-:W-:-:S13]  /*21520*/  ISETP.NE.AND P0, PT, R5, R2, PT ;  /* 0x000000020500720c */ /* 0x000fda0003f05270 */
[----:B------:R-:W-:Y:S05]  /*21530*/  @P0 BRA `(.L_x_16) ;  /* 0x0000000000300947 */ /* 0x000fea0003800000 */
[----:B------:R-:W-:Y:S01]  /*21540*/  R2UR UR4, R0 ;  /* 0x00000000000472ca */ /* 0x000fe200000e0000 */
[----:B------:R-:W-:Y:S01]  /*21550*/  VOTEU.ANY UR5, UPT, PT ;  /* 0x0000000000057886 */ /* 0x000fe200038e0100 */
[----:B------:R-:W1:Y:S01]  /*21560*/  S2R R0, SR_LANEID ;  /* 0x0000000000007919 */ /* 0x000e620000000000 */
[----:B------:R-:W-:-:S10]  /*21570*/  UFLO.U32 UR5, UR5 ;  /* 0x00000005000572bd */ /* 0x000fd400080e0000 */
[----:B------:R-:W-:-:S06]  /*21580*/  ULOP3.LUT UR4, URZ, UR4, URZ, 0x33, !UPT ;  /* 0x00000004ff047292 */ /* 0x000fcc000f8e33ff */
[----:B------:R-:W-:-:S04]  /*21590*/  IMAD.U32 R2, RZ, RZ, UR4 ;  /* 0x00000004ff027e24 */ /* 0x000fc8000f8e00ff */
[----:B------:R-:W2:Y:S02]  /*215a0*/  REDUX UR7, R2 ;  /* 0x00000000020773c4 */ /* 0x000ea40000000000 */
[----:B------:R3:W-:Y:S01]  /*215b0*/  UTCATOMSWS.AND URZ, UR4 ;  /* 0x0000000400ff79e3 */ /* 0x0007e20008000000 */
[----:B-1----:R-:W-:Y:S01]  /*215c0*/  ISETP.EQ.U32.AND P0, PT, R0, UR5, PT ;  /* 0x0000000500007c0c */ /* 0x002fe2000bf02070 */
[----:B--2---:R-:W-:-:S12]  /*215d0*/  IMAD.U32 R0, RZ, RZ, UR7 ;  /* 0x00000007ff007e24 */ /* 0x004fd8000f8e00ff */
[----:B------:R3:W-:Y:S01]  /*215e0*/  @P0 ATOMS.AND RZ, [UR6], R0 ;  /* 0x00000000ffff098c */ /* 0x0007e2000a800006 */
[----:B------:R-:W-:Y:S05]  /*215f0*/  BRA `(.L_x_14) ;  /* 0x0000000000147947 */ /* 0x000fea0003800000 */
.L_x_16:
[----:B------:R-:W-:-:S07]  /*21600*/  MOV R2, 0x21620 ;  /* 0x0002162000027802 */ /* 0x000fce0000000f00 */
[----:B------:R-:W-:Y:S05]  /*21610*/  CALL.REL.NOINC `($__internal_0_$__cuda_sm10x_tcgen05_guardrail_trap_col_being_dealloced_not_returned_by_alloc) ;  /* 0x00000000002c7944 */ /* 0x000fea0003c00000 */
[----:B------:R-:W-:Y:S05]  /*21620*/  BRA `(.L_x_14) ;  /* 0x0000000000087947 */ /* 0x000fea0003800000 */
.L_x_15:
[----:B------:R-:W-:-:S07]  /*21630*/  MOV R2, 0x21650 ;  /* 0x0002165000027802 */ /* 0x000fce0000000f00 */
[----:B------:R-:W-:Y:S05]  /*21640*/  CALL.REL.NOINC `($__internal_2_$__cuda_sm10x_tcgen05_guardrail_trap_unallocated_columns_being_dealloced) ;  /* 0x0000000000387944 */ /* 0x000fea0003c00000 */
.L_x_14:
[----:B------:R-:W-:Y:S01]  /*21650*/  NOP ;  /* 0x0000000000007918 */ /* 0x000fe20000000000 */
[----:B---3--:R-:W-:Y:S05]  /*21660*/  EXIT ;  /* 0x000000000000794d */ /* 0x008fea0003800000 */
.L_x_9:
[----:B------:R-:W2:Y:S02]  /*21670*/  SYNCS.PHASECHK.TRANS64.TRYWAIT P2, [UR4], R4 ;  /* 0x00000004ff0075a7 */ /* 0x000ea40008041104 */
[----:B--2---:R-:W-:Y:S05]  /*21680*/  @!P2 BRA `(.L_x_9) ;  /* 0xfffffffc00f8a947 */ /* 0x004fea000383ffff */
[----:B------:R-:W-:Y:S05]  /*21690*/  BRA `(.L_x_17) ;  /* 0xffffff6800407947 */ /* 0x000fea000383ffff */
.L_x_13:
[----:B------:R-:W4:Y:S02]  /*216a0*/  SYNCS.PHASECHK.TRANS64.TRYWAIT P0, [UR4], R0 ;  /* 0x00000000ff0075a7 */ /* 0x000f240008001104 */
[----:B----4-:R-:W-:Y:S05]  /*216b0*/  @!P0 BRA `(.L_x_13) ;  /* 0xfffffffc00f88947 */ /* 0x010fea000383ffff */
[----:B------:R-:W-:Y:S05]  /*216c0*/  BRA `(.L_x_12) ;  /* 0xffffffd400f87947 */ /* 0x000fea000383ffff */
        .weak           $__internal_0_$__cuda_sm10x_tcgen05_guardrail_trap_col_being_dealloced_not_returned_by_alloc
        .type           $__internal_0_$__cuda_sm10x_tcgen05_guardrail_trap_col_being_dealloced_not_returned_by_alloc,@function
        .size           $__internal_0_$__cuda_sm10x_tcgen05_guardrail_trap_col_being_dealloced_not_returned_by_alloc,($__internal_1_$__cuda_sm10x_tcgen05_guardrail_trap_phase_invalid_during_alloc - $__internal_0_$__cuda_sm10x_tcgen05_guardrail_trap_col_being_dealloced_not_returned_by_alloc)
$__internal_0_$__cuda_sm10x_tcgen05_guardrail_trap_col_being_dealloced_not_returned_by_alloc:
[----:B------:R-:W-:Y:S05]  /*216d0*/  BPT.TRAP 0x1 ;  /* 0x000000040000795c */ /* 0x000fea0000300000 */
[----:B------:R-:W-:-:S04]  /*216e0*/  MOV R3, 0x0 ;  /* 0x0000000000037802 */ /* 0x000fc80000000f00 */
[----:B------:R-:W-:Y:S05]  /*216f0*/  RET.REL.NODEC R2 `(matmul_kernel) ;  /* 0xfffffde802407950 */ /* 0x000fea0003c3ffff */
        .weak           $__internal_1_$__cuda_sm10x_tcgen05_guardrail_trap_phase_invalid_during_alloc
        .type           $__internal_1_$__cuda_sm10x_tcgen05_guardrail_trap_phase_invalid_during_alloc,@function
        .size           $__internal_1_$__cuda_sm10x_tcgen05_guardrail_trap_phase_invalid_during_alloc,($__internal_2_$__cuda_sm10x_tcgen05_guardrail_trap_unallocated_columns_being_dealloced - $__internal_1_$__cuda_sm10x_tcgen05_guardrail_trap_phase_invalid_during_alloc)
$__internal_1_$__cuda_sm10x_tcgen05_guardrail_trap_phase_invalid_during_alloc:
[----:B------:R-:W-:Y:S05]  /*21700*/  BPT.TRAP 0x1 ;  /* 0x000000040000795c */ /* 0x000fea0000300000 */
[----:B------:R-:W-:-:S04]  /*21710*/  IMAD.MOV.U32 R3, RZ, RZ, 0x0 ;  /* 0x00000000ff037424 */ /* 0x000fc800078e00ff */
[----:B------:R-:W-:Y:S05]  /*21720*/  RET.REL.NODEC R2 `(matmul_kernel) ;  /* 0xfffffde802347950 */ /* 0x000fea0003c3ffff */
        .weak           $__internal_2_$__cuda_sm10x_tcgen05_guardrail_trap_unallocated_columns_being_dealloced
        .type           $__internal_2_$__cuda_sm10x_tcgen05_guardrail_trap_unallocated_columns_being_dealloced,@function
        .size           $__internal_2_$__cuda_sm10x_tcgen05_guardrail_trap_unallocated_columns_being_dealloced,(.L_x_21 - $__internal_2_$__cuda_sm10x_tcgen05_guardrail_trap_unallocated_columns_being_dealloced)
$__internal_2_$__cuda_sm10x_tcgen05_guardrail_trap_unallocated_columns_being_dealloced:
[----:B------:R-:W-:Y:S05]  /*21730*/  BPT.TRAP 0x1 ;  /* 0x000000040000795c */ /* 0x000fea0000300000 */
[----:B------:R-:W-:-:S04]  /*21740*/  IMAD.MOV.U32 R3, RZ, RZ, 0x0 ;  /* 0x00000000ff037424 */ /* 0x000fc800078e00ff */
[----:B------:R-:W-:Y:S05]  /*21750*/  RET.REL.NODEC R2 `(matmul_kernel) ;  /* 0xfffffde802287950 */ /* 0x000fea0003c3ffff */
.L_x_18:
[----:B------:R-:W-:-:S00]  /*21760*/  BRA `(.L_x_18) ;  /* 0xfffffffc00fc7947 */ /* 0x000fc0000383ffff */
[----:B------:R-:W-:-:S00]  /*21770*/  NOP ;  /* 0x0000000000007918 */ /* 0x000fc00000000000 */
        /* <DEDUP_REMOVED lines=8> */
.L_x_21:


//--------------------- .nv.shared.matmul_kernel  --------------------------
	.section	.nv.shared.matmul_kernel,"aw",@nobits
	.sectionflags	@""
	.align	16
	.zero		1024


//--------------------- .nv.shared.reserved.0     --------------------------
	.section	.nv.shared.reserved.0,"aw",@nobits
	.align	8
	.weak		__nv_reservedSMEM_offset_0_alias
	.size		__nv_reservedSMEM_offset_0_alias, 0, 64
	.other		__nv_reservedSMEM_offset_0_alias,@"STO_CUDA_RESERVED_SHARED STV_DEFAULT"
__nv_reservedSMEM_offset_0_alias:
	.zero		0
.nv.shared.reserved.0:
	.zero		64
	.weak		__nv_reservedSMEM_allocation_phase
	.type		__nv_reservedSMEM_allocation_phase,@object
	.size		__nv_reservedSMEM_allocation_phase,(.L_0 - __nv_reservedSMEM_allocation_phase)
__nv_reservedSMEM_allocation_phase:
	.zero		1
.L_0:
	.zero		7
	.weak		__nv_reservedSMEM_devtool_atexit_pc
	.type		__nv_reservedSMEM_devtool_atexit_pc,@object
	.size		__nv_reservedSMEM_devtool_atexit_pc,(__nv_reservedSMEM_allocation_mask - __nv_reservedSMEM_devtool_atexit_pc)
__nv_reservedSMEM_devtool_atexit_pc:
	.zero		8
	.weak		__nv_reservedSMEM_allocation_mask
	.type		__nv_reservedSMEM_allocation_mask,@object
	.size		__nv_reservedSMEM_allocation_mask,(.L_2 - __nv_reservedSMEM_allocation_mask)
__nv_reservedSMEM_allocation_mask:
	.zero		4
.L_2:


//--------------------- .nv.constant0.matmul_kernel --------------------------
	.section	.nv.constant0.matmul_kernel,"a",@progbits
	.sectionflags	@""
	.align	4
.nv.constant0.matmul_kernel:
	.zero		976


//--------------------- SYMBOLS --------------------------

	.type		.nv.reservedSmem.offset0,@object
	.size		.nv.reservedSmem.offset0,0x4
	.type		.nv.reservedSmem.cap,@object
	.size		.nv.reservedSmem.cap,0x4
